//
// Generated by NVIDIA NVVM Compiler
//
// Compiler Build ID: CL-36424714
// Cuda compilation tools, release 13.0, V13.0.88
// Based on NVVM 20.0.0
//

.version 9.0
.target sm_100
.address_size 64

	// .globl	_Z12print2DArrayPfii
.extern .func  (.param .b32 func_retval0) vprintf
(
	.param .b64 vprintf_param_0,
	.param .b64 vprintf_param_1
)
;
.global .align 1 .b8 $str[4] = {37, 102, 10};
.global .align 1 .b8 $str$1[4] = {37, 102, 32};
.global .align 1 .b8 $str$2[2] = {10};
.global .align 1 .b8 $str$3[11] = {90, 101, 114, 111, 101, 115, 32, 37, 100, 10};
.global .align 1 .b8 $str$4[15] = {78, 111, 110, 45, 122, 101, 114, 111, 101, 115, 32, 37, 100, 10};
.global .align 1 .b8 $str$5[4] = {37, 100, 32};

.visible .entry _Z12print2DArrayPfii(
	.param .u64 .ptr .align 1 _Z12print2DArrayPfii_param_0,
	.param .u32 _Z12print2DArrayPfii_param_1,
	.param .u32 _Z12print2DArrayPfii_param_2
)
{
	.local .align 8 .b8 	__local_depot0[8];
	.reg .b64 	%SP;
	.reg .b64 	%SPL;
	.reg .pred 	%p<25>;
	.reg .b32 	%r<60>;
	.reg .b32 	%f<16>;
	.reg .b64 	%rd<72>;
	.reg .b64 	%fd<16>;

	mov.u64 	%SPL, __local_depot0;
	cvta.local.u64 	%SP, %SPL;
	ld.param.u64 	%rd8, [_Z12print2DArrayPfii_param_0];
	ld.param.u32 	%r17, [_Z12print2DArrayPfii_param_1];
	ld.param.u32 	%r18, [_Z12print2DArrayPfii_param_2];
	cvta.to.global.u64 	%rd1, %rd8;
	add.u64 	%rd9, %SP, 0;
	add.u64 	%rd2, %SPL, 0;
	min.s32 	%r19, %r17, %r18;
	setp.lt.s32 	%p1, %r19, 1;
	@%p1 bra 	$L__BB0_43;
	and.b32  	%r1, %r18, 7;
	add.s32 	%r2, %r1, -1;
	and.b32  	%r3, %r18, 3;
	and.b32  	%r4, %r18, 2147483640;
	and.b32  	%r5, %r18, 1;
	neg.s32 	%r6, %r4;
	add.s64 	%rd3, %rd1, 16;
	mov.b32 	%r55, 0;
	mov.u64 	%rd68, $str;
$L__BB0_2:
	setp.lt.u32 	%p2, %r18, 8;
	mul.lo.s32 	%r8, %r55, %r18;
	mov.b32 	%r58, 0;
	@%p2 bra 	$L__BB0_21;
	mul.wide.u32 	%rd10, %r8, 4;
	add.s64 	%rd71, %rd3, %rd10;
	mov.u32 	%r56, %r6;
$L__BB0_4:
	.pragma "nounroll";
	ld.global.f32 	%f1, [%rd71+-16];
	setp.eq.f32 	%p3, %f1, 0f00000000;
	@%p3 bra 	$L__BB0_6;
	cvt.f64.f32 	%fd1, %f1;
	st.local.f64 	[%rd2], %fd1;
	cvta.global.u64 	%rd12, %rd68;
	{ // callseq 0, 0
	.param .b64 param0;
	st.param.b64 	[param0], %rd12;
	.param .b64 param1;
	st.param.b64 	[param1], %rd9;
	.param .b32 retval0;
	call.uni (retval0), 
	vprintf, 
	(
	param0, 
	param1
	);
	ld.param.b32 	%r22, [retval0];
	} // callseq 0
$L__BB0_6:
	ld.global.f32 	%f2, [%rd71+-12];
	setp.eq.f32 	%p4, %f2, 0f00000000;
	@%p4 bra 	$L__BB0_8;
	cvt.f64.f32 	%fd2, %f2;
	st.local.f64 	[%rd2], %fd2;
	cvta.global.u64 	%rd15, %rd68;
	{ // callseq 1, 0
	.param .b64 param0;
	st.param.b64 	[param0], %rd15;
	.param .b64 param1;
	st.param.b64 	[param1], %rd9;
	.param .b32 retval0;
	call.uni (retval0), 
	vprintf, 
	(
	param0, 
	param1
	);
	ld.param.b32 	%r24, [retval0];
	} // callseq 1
$L__BB0_8:
	ld.global.f32 	%f3, [%rd71+-8];
	setp.eq.f32 	%p5, %f3, 0f00000000;
	@%p5 bra 	$L__BB0_10;
	cvt.f64.f32 	%fd3, %f3;
	st.local.f64 	[%rd2], %fd3;
	cvta.global.u64 	%rd18, %rd68;
	{ // callseq 2, 0
	.param .b64 param0;
	st.param.b64 	[param0], %rd18;
	.param .b64 param1;
	st.param.b64 	[param1], %rd9;
	.param .b32 retval0;
	call.uni (retval0), 
	vprintf, 
	(
	param0, 
	param1
	);
	ld.param.b32 	%r26, [retval0];
	} // callseq 2
$L__BB0_10:
	ld.global.f32 	%f4, [%rd71+-4];
	setp.eq.f32 	%p6, %f4, 0f00000000;
	@%p6 bra 	$L__BB0_12;
	cvt.f64.f32 	%fd4, %f4;
	st.local.f64 	[%rd2], %fd4;
	cvta.global.u64 	%rd21, %rd68;
	{ // callseq 3, 0
	.param .b64 param0;
	st.param.b64 	[param0], %rd21;
	.param .b64 param1;
	st.param.b64 	[param1], %rd9;
	.param .b32 retval0;
	call.uni (retval0), 
	vprintf, 
	(
	param0, 
	param1
	);
	ld.param.b32 	%r28, [retval0];
	} // callseq 3
$L__BB0_12:
	ld.global.f32 	%f5, [%rd71];
	setp.eq.f32 	%p7, %f5, 0f00000000;
	@%p7 bra 	$L__BB0_14;
	cvt.f64.f32 	%fd5, %f5;
	st.local.f64 	[%rd2], %fd5;
	cvta.global.u64 	%rd24, %rd68;
	{ // callseq 4, 0
	.param .b64 param0;
	st.param.b64 	[param0], %rd24;
	.param .b64 param1;
	st.param.b64 	[param1], %rd9;
	.param .b32 retval0;
	call.uni (retval0), 
	vprintf, 
	(
	param0, 
	param1
	);
	ld.param.b32 	%r30, [retval0];
	} // callseq 4
$L__BB0_14:
	ld.global.f32 	%f6, [%rd71+4];
	setp.eq.f32 	%p8, %f6, 0f00000000;
	@%p8 bra 	$L__BB0_16;
	cvt.f64.f32 	%fd6, %f6;
	st.local.f64 	[%rd2], %fd6;
	cvta.global.u64 	%rd27, %rd68;
	{ // callseq 5, 0
	.param .b64 param0;
	st.param.b64 	[param0], %rd27;
	.param .b64 param1;
	st.param.b64 	[param1], %rd9;
	.param .b32 retval0;
	call.uni (retval0), 
	vprintf, 
	(
	param0, 
	param1
	);
	ld.param.b32 	%r32, [retval0];
	} // callseq 5
$L__BB0_16:
	ld.global.f32 	%f7, [%rd71+8];
	setp.eq.f32 	%p9, %f7, 0f00000000;
	@%p9 bra 	$L__BB0_18;
	cvt.f64.f32 	%fd7, %f7;
	st.local.f64 	[%rd2], %fd7;
	cvta.global.u64 	%rd30, %rd68;
	{ // callseq 6, 0
	.param .b64 param0;
	st.param.b64 	[param0], %rd30;
	.param .b64 param1;
	st.param.b64 	[param1], %rd9;
	.param .b32 retval0;
	call.uni (retval0), 
	vprintf, 
	(
	param0, 
	param1
	);
	ld.param.b32 	%r34, [retval0];
	} // callseq 6
$L__BB0_18:
	ld.global.f32 	%f8, [%rd71+12];
	setp.eq.f32 	%p10, %f8, 0f00000000;
	@%p10 bra 	$L__BB0_20;
	cvt.f64.f32 	%fd8, %f8;
	st.local.f64 	[%rd2], %fd8;
	cvta.global.u64 	%rd33, %rd68;
	{ // callseq 7, 0
	.param .b64 param0;
	st.param.b64 	[param0], %rd33;
	.param .b64 param1;
	st.param.b64 	[param1], %rd9;
	.param .b32 retval0;
	call.uni (retval0), 
	vprintf, 
	(
	param0, 
	param1
	);
	ld.param.b32 	%r36, [retval0];
	} // callseq 7
$L__BB0_20:
	add.s32 	%r56, %r56, 8;
	add.s64 	%rd71, %rd71, 32;
	setp.eq.s32 	%p11, %r56, 0;
	mov.u32 	%r58, %r4;
	@%p11 bra 	$L__BB0_21;
	bra.uni 	$L__BB0_4;
$L__BB0_21:
	setp.eq.s32 	%p12, %r1, 0;
	@%p12 bra 	$L__BB0_42;
	setp.lt.u32 	%p13, %r2, 3;
	@%p13 bra 	$L__BB0_32;
	add.s32 	%r38, %r58, %r8;
	mul.wide.u32 	%rd35, %r38, 4;
	add.s64 	%rd36, %rd1, %rd35;
	ld.global.f32 	%f9, [%rd36];
	setp.eq.f32 	%p14, %f9, 0f00000000;
	@%p14 bra 	$L__BB0_25;
	cvt.f64.f32 	%fd9, %f9;
	st.local.f64 	[%rd2], %fd9;
	cvta.global.u64 	%rd38, %rd68;
	{ // callseq 8, 0
	.param .b64 param0;
	st.param.b64 	[param0], %rd38;
	.param .b64 param1;
	st.param.b64 	[param1], %rd9;
	.param .b32 retval0;
	call.uni (retval0), 
	vprintf, 
	(
	param0, 
	param1
	);
	ld.param.b32 	%r39, [retval0];
	} // callseq 8
$L__BB0_25:
	cvt.u64.u32 	%rd40, %r8;
	cvt.u64.u32 	%rd41, %r58;
	add.s64 	%rd42, %rd41, %rd40;
	shl.b64 	%rd43, %rd42, 2;
	add.s64 	%rd7, %rd1, %rd43;
	ld.global.f32 	%f10, [%rd7+4];
	setp.eq.f32 	%p15, %f10, 0f00000000;
	@%p15 bra 	$L__BB0_27;
	cvt.f64.f32 	%fd10, %f10;
	st.local.f64 	[%rd2], %fd10;
	cvta.global.u64 	%rd45, %rd68;
	{ // callseq 9, 0
	.param .b64 param0;
	st.param.b64 	[param0], %rd45;
	.param .b64 param1;
	st.param.b64 	[param1], %rd9;
	.param .b32 retval0;
	call.uni (retval0), 
	vprintf, 
	(
	param0, 
	param1
	);
	ld.param.b32 	%r41, [retval0];
	} // callseq 9
$L__BB0_27:
	ld.global.f32 	%f11, [%rd7+8];
	setp.eq.f32 	%p16, %f11, 0f00000000;
	@%p16 bra 	$L__BB0_29;
	cvt.f64.f32 	%fd11, %f11;
	st.local.f64 	[%rd2], %fd11;
	cvta.global.u64 	%rd48, %rd68;
	{ // callseq 10, 0
	.param .b64 param0;
	st.param.b64 	[param0], %rd48;
	.param .b64 param1;
	st.param.b64 	[param1], %rd9;
	.param .b32 retval0;
	call.uni (retval0), 
	vprintf, 
	(
	param0, 
	param1
	);
	ld.param.b32 	%r43, [retval0];
	} // callseq 10
$L__BB0_29:
	ld.global.f32 	%f12, [%rd7+12];
	setp.eq.f32 	%p17, %f12, 0f00000000;
	@%p17 bra 	$L__BB0_31;
	cvt.f64.f32 	%fd12, %f12;
	st.local.f64 	[%rd2], %fd12;
	cvta.global.u64 	%rd51, %rd68;
	{ // callseq 11, 0
	.param .b64 param0;
	st.param.b64 	[param0], %rd51;
	.param .b64 param1;
	st.param.b64 	[param1], %rd9;
	.param .b32 retval0;
	call.uni (retval0), 
	vprintf, 
	(
	param0, 
	param1
	);
	ld.param.b32 	%r45, [retval0];
	} // callseq 11
$L__BB0_31:
	add.s32 	%r58, %r58, 4;
$L__BB0_32:
	setp.eq.s32 	%p18, %r3, 0;
	@%p18 bra 	$L__BB0_42;
	setp.eq.s32 	%p19, %r3, 1;
	@%p19 bra 	$L__BB0_39;
	add.s32 	%r47, %r58, %r8;
	mul.wide.u32 	%rd53, %r47, 4;
	add.s64 	%rd54, %rd1, %rd53;
	ld.global.f32 	%f13, [%rd54];
	setp.eq.f32 	%p20, %f13, 0f00000000;
	@%p20 bra 	$L__BB0_36;
	cvt.f64.f32 	%fd13, %f13;
	st.local.f64 	[%rd2], %fd13;
	cvta.global.u64 	%rd56, %rd68;
	{ // callseq 12, 0
	.param .b64 param0;
	st.param.b64 	[param0], %rd56;
	.param .b64 param1;
	st.param.b64 	[param1], %rd9;
	.param .b32 retval0;
	call.uni (retval0), 
	vprintf, 
	(
	param0, 
	param1
	);
	ld.param.b32 	%r48, [retval0];
	} // callseq 12
$L__BB0_36:
	cvt.u64.u32 	%rd58, %r8;
	cvt.u64.u32 	%rd59, %r58;
	add.s64 	%rd60, %rd59, %rd58;
	shl.b64 	%rd61, %rd60, 2;
	add.s64 	%rd62, %rd1, %rd61;
	ld.global.f32 	%f14, [%rd62+4];
	setp.eq.f32 	%p21, %f14, 0f00000000;
	@%p21 bra 	$L__BB0_38;
	cvt.f64.f32 	%fd14, %f14;
	st.local.f64 	[%rd2], %fd14;
	cvta.global.u64 	%rd64, %rd68;
	{ // callseq 13, 0
	.param .b64 param0;
	st.param.b64 	[param0], %rd64;
	.param .b64 param1;
	st.param.b64 	[param1], %rd9;
	.param .b32 retval0;
	call.uni (retval0), 
	vprintf, 
	(
	param0, 
	param1
	);
	ld.param.b32 	%r50, [retval0];
	} // callseq 13
$L__BB0_38:
	add.s32 	%r58, %r58, 2;
$L__BB0_39:
	setp.eq.s32 	%p22, %r5, 0;
	@%p22 bra 	$L__BB0_42;
	add.s32 	%r52, %r58, %r8;
	mul.wide.u32 	%rd66, %r52, 4;
	add.s64 	%rd67, %rd1, %rd66;
	ld.global.f32 	%f15, [%rd67];
	setp.eq.f32 	%p23, %f15, 0f00000000;
	@%p23 bra 	$L__BB0_42;
	cvt.f64.f32 	%fd15, %f15;
	st.local.f64 	[%rd2], %fd15;
	cvta.global.u64 	%rd69, %rd68;
	{ // callseq 14, 0
	.param .b64 param0;
	st.param.b64 	[param0], %rd69;
	.param .b64 param1;
	st.param.b64 	[param1], %rd9;
	.param .b32 retval0;
	call.uni (retval0), 
	vprintf, 
	(
	param0, 
	param1
	);
	ld.param.b32 	%r53, [retval0];
	} // callseq 14
$L__BB0_42:
	add.s32 	%r55, %r55, 1;
	setp.ne.s32 	%p24, %r55, %r17;
	@%p24 bra 	$L__BB0_2;
$L__BB0_43:
	ret;

}
	// .globl	_Z11print_ArrayPfi
.visible .entry _Z11print_ArrayPfi(
	.param .u64 .ptr .align 1 _Z11print_ArrayPfi_param_0,
	.param .u32 _Z11print_ArrayPfi_param_1
)
{
	.local .align 8 .b8 	__local_depot1[8];
	.reg .b64 	%SP;
	.reg .b64 	%SPL;
	.reg .pred 	%p<10>;
	.reg .b32 	%r<83>;
	.reg .b32 	%f<30>;
	.reg .b64 	%rd<32>;
	.reg .b64 	%fd<30>;

	mov.u64 	%SPL, __local_depot1;
	cvta.local.u64 	%SP, %SPL;
	ld.param.u64 	%rd9, [_Z11print_ArrayPfi_param_0];
	ld.param.u32 	%r16, [_Z11print_ArrayPfi_param_1];
	cvta.to.global.u64 	%rd1, %rd9;
	add.u64 	%rd10, %SP, 0;
	add.u64 	%rd2, %SPL, 0;
	setp.lt.s32 	%p1, %r16, 1;
	@%p1 bra 	$L__BB1_13;
	and.b32  	%r1, %r16, 15;
	setp.lt.u32 	%p2, %r16, 16;
	mov.b32 	%r80, 0;
	@%p2 bra 	$L__BB1_4;
	and.b32  	%r80, %r16, 2147483632;
	neg.s32 	%r78, %r80;
	add.s64 	%rd30, %rd1, 32;
	mov.u64 	%rd11, $str$1;
$L__BB1_3:
	.pragma "nounroll";
	ld.global.f32 	%f1, [%rd30+-32];
	cvt.f64.f32 	%fd1, %f1;
	st.local.f64 	[%rd2], %fd1;
	cvta.global.u64 	%rd12, %rd11;
	{ // callseq 15, 0
	.param .b64 param0;
	st.param.b64 	[param0], %rd12;
	.param .b64 param1;
	st.param.b64 	[param1], %rd10;
	.param .b32 retval0;
	call.uni (retval0), 
	vprintf, 
	(
	param0, 
	param1
	);
	ld.param.b32 	%r18, [retval0];
	} // callseq 15
	ld.global.f32 	%f2, [%rd30+-28];
	cvt.f64.f32 	%fd2, %f2;
	st.local.f64 	[%rd2], %fd2;
	{ // callseq 16, 0
	.param .b64 param0;
	st.param.b64 	[param0], %rd12;
	.param .b64 param1;
	st.param.b64 	[param1], %rd10;
	.param .b32 retval0;
	call.uni (retval0), 
	vprintf, 
	(
	param0, 
	param1
	);
	ld.param.b32 	%r20, [retval0];
	} // callseq 16
	ld.global.f32 	%f3, [%rd30+-24];
	cvt.f64.f32 	%fd3, %f3;
	st.local.f64 	[%rd2], %fd3;
	{ // callseq 17, 0
	.param .b64 param0;
	st.param.b64 	[param0], %rd12;
	.param .b64 param1;
	st.param.b64 	[param1], %rd10;
	.param .b32 retval0;
	call.uni (retval0), 
	vprintf, 
	(
	param0, 
	param1
	);
	ld.param.b32 	%r22, [retval0];
	} // callseq 17
	ld.global.f32 	%f4, [%rd30+-20];
	cvt.f64.f32 	%fd4, %f4;
	st.local.f64 	[%rd2], %fd4;
	{ // callseq 18, 0
	.param .b64 param0;
	st.param.b64 	[param0], %rd12;
	.param .b64 param1;
	st.param.b64 	[param1], %rd10;
	.param .b32 retval0;
	call.uni (retval0), 
	vprintf, 
	(
	param0, 
	param1
	);
	ld.param.b32 	%r24, [retval0];
	} // callseq 18
	ld.global.f32 	%f5, [%rd30+-16];
	cvt.f64.f32 	%fd5, %f5;
	st.local.f64 	[%rd2], %fd5;
	{ // callseq 19, 0
	.param .b64 param0;
	st.param.b64 	[param0], %rd12;
	.param .b64 param1;
	st.param.b64 	[param1], %rd10;
	.param .b32 retval0;
	call.uni (retval0), 
	vprintf, 
	(
	param0, 
	param1
	);
	ld.param.b32 	%r26, [retval0];
	} // callseq 19
	ld.global.f32 	%f6, [%rd30+-12];
	cvt.f64.f32 	%fd6, %f6;
	st.local.f64 	[%rd2], %fd6;
	{ // callseq 20, 0
	.param .b64 param0;
	st.param.b64 	[param0], %rd12;
	.param .b64 param1;
	st.param.b64 	[param1], %rd10;
	.param .b32 retval0;
	call.uni (retval0), 
	vprintf, 
	(
	param0, 
	param1
	);
	ld.param.b32 	%r28, [retval0];
	} // callseq 20
	ld.global.f32 	%f7, [%rd30+-8];
	cvt.f64.f32 	%fd7, %f7;
	st.local.f64 	[%rd2], %fd7;
	{ // callseq 21, 0
	.param .b64 param0;
	st.param.b64 	[param0], %rd12;
	.param .b64 param1;
	st.param.b64 	[param1], %rd10;
	.param .b32 retval0;
	call.uni (retval0), 
	vprintf, 
	(
	param0, 
	param1
	);
	ld.param.b32 	%r30, [retval0];
	} // callseq 21
	ld.global.f32 	%f8, [%rd30+-4];
	cvt.f64.f32 	%fd8, %f8;
	st.local.f64 	[%rd2], %fd8;
	{ // callseq 22, 0
	.param .b64 param0;
	st.param.b64 	[param0], %rd12;
	.param .b64 param1;
	st.param.b64 	[param1], %rd10;
	.param .b32 retval0;
	call.uni (retval0), 
	vprintf, 
	(
	param0, 
	param1
	);
	ld.param.b32 	%r32, [retval0];
	} // callseq 22
	ld.global.f32 	%f9, [%rd30];
	cvt.f64.f32 	%fd9, %f9;
	st.local.f64 	[%rd2], %fd9;
	{ // callseq 23, 0
	.param .b64 param0;
	st.param.b64 	[param0], %rd12;
	.param .b64 param1;
	st.param.b64 	[param1], %rd10;
	.param .b32 retval0;
	call.uni (retval0), 
	vprintf, 
	(
	param0, 
	param1
	);
	ld.param.b32 	%r34, [retval0];
	} // callseq 23
	ld.global.f32 	%f10, [%rd30+4];
	cvt.f64.f32 	%fd10, %f10;
	st.local.f64 	[%rd2], %fd10;
	{ // callseq 24, 0
	.param .b64 param0;
	st.param.b64 	[param0], %rd12;
	.param .b64 param1;
	st.param.b64 	[param1], %rd10;
	.param .b32 retval0;
	call.uni (retval0), 
	vprintf, 
	(
	param0, 
	param1
	);
	ld.param.b32 	%r36, [retval0];
	} // callseq 24
	ld.global.f32 	%f11, [%rd30+8];
	cvt.f64.f32 	%fd11, %f11;
	st.local.f64 	[%rd2], %fd11;
	{ // callseq 25, 0
	.param .b64 param0;
	st.param.b64 	[param0], %rd12;
	.param .b64 param1;
	st.param.b64 	[param1], %rd10;
	.param .b32 retval0;
	call.uni (retval0), 
	vprintf, 
	(
	param0, 
	param1
	);
	ld.param.b32 	%r38, [retval0];
	} // callseq 25
	ld.global.f32 	%f12, [%rd30+12];
	cvt.f64.f32 	%fd12, %f12;
	st.local.f64 	[%rd2], %fd12;
	{ // callseq 26, 0
	.param .b64 param0;
	st.param.b64 	[param0], %rd12;
	.param .b64 param1;
	st.param.b64 	[param1], %rd10;
	.param .b32 retval0;
	call.uni (retval0), 
	vprintf, 
	(
	param0, 
	param1
	);
	ld.param.b32 	%r40, [retval0];
	} // callseq 26
	ld.global.f32 	%f13, [%rd30+16];
	cvt.f64.f32 	%fd13, %f13;
	st.local.f64 	[%rd2], %fd13;
	{ // callseq 27, 0
	.param .b64 param0;
	st.param.b64 	[param0], %rd12;
	.param .b64 param1;
	st.param.b64 	[param1], %rd10;
	.param .b32 retval0;
	call.uni (retval0), 
	vprintf, 
	(
	param0, 
	param1
	);
	ld.param.b32 	%r42, [retval0];
	} // callseq 27
	ld.global.f32 	%f14, [%rd30+20];
	cvt.f64.f32 	%fd14, %f14;
	st.local.f64 	[%rd2], %fd14;
	{ // callseq 28, 0
	.param .b64 param0;
	st.param.b64 	[param0], %rd12;
	.param .b64 param1;
	st.param.b64 	[param1], %rd10;
	.param .b32 retval0;
	call.uni (retval0), 
	vprintf, 
	(
	param0, 
	param1
	);
	ld.param.b32 	%r44, [retval0];
	} // callseq 28
	ld.global.f32 	%f15, [%rd30+24];
	cvt.f64.f32 	%fd15, %f15;
	st.local.f64 	[%rd2], %fd15;
	{ // callseq 29, 0
	.param .b64 param0;
	st.param.b64 	[param0], %rd12;
	.param .b64 param1;
	st.param.b64 	[param1], %rd10;
	.param .b32 retval0;
	call.uni (retval0), 
	vprintf, 
	(
	param0, 
	param1
	);
	ld.param.b32 	%r46, [retval0];
	} // callseq 29
	ld.global.f32 	%f16, [%rd30+28];
	cvt.f64.f32 	%fd16, %f16;
	st.local.f64 	[%rd2], %fd16;
	{ // callseq 30, 0
	.param .b64 param0;
	st.param.b64 	[param0], %rd12;
	.param .b64 param1;
	st.param.b64 	[param1], %rd10;
	.param .b32 retval0;
	call.uni (retval0), 
	vprintf, 
	(
	param0, 
	param1
	);
	ld.param.b32 	%r48, [retval0];
	} // callseq 30
	add.s32 	%r78, %r78, 16;
	add.s64 	%rd30, %rd30, 64;
	setp.ne.s32 	%p3, %r78, 0;
	@%p3 bra 	$L__BB1_3;
$L__BB1_4:
	setp.eq.s32 	%p4, %r1, 0;
	@%p4 bra 	$L__BB1_13;
	and.b32  	%r7, %r16, 7;
	setp.lt.u32 	%p5, %r1, 8;
	@%p5 bra 	$L__BB1_7;
	mul.wide.u32 	%rd14, %r80, 4;
	add.s64 	%rd15, %rd1, %rd14;
	ld.global.f32 	%f17, [%rd15];
	cvt.f64.f32 	%fd17, %f17;
	st.local.f64 	[%rd2], %fd17;
	mov.u64 	%rd16, $str$1;
	cvta.global.u64 	%rd17, %rd16;
	add.u64 	%rd18, %SP, 0;
	{ // callseq 31, 0
	.param .b64 param0;
	st.param.b64 	[param0], %rd17;
	.param .b64 param1;
	st.param.b64 	[param1], %rd18;
	.param .b32 retval0;
	call.uni (retval0), 
	vprintf, 
	(
	param0, 
	param1
	);
	ld.param.b32 	%r50, [retval0];
	} // callseq 31
	ld.global.f32 	%f18, [%rd15+4];
	cvt.f64.f32 	%fd18, %f18;
	st.local.f64 	[%rd2], %fd18;
	{ // callseq 32, 0
	.param .b64 param0;
	st.param.b64 	[param0], %rd17;
	.param .b64 param1;
	st.param.b64 	[param1], %rd18;
	.param .b32 retval0;
	call.uni (retval0), 
	vprintf, 
	(
	param0, 
	param1
	);
	ld.param.b32 	%r52, [retval0];
	} // callseq 32
	ld.global.f32 	%f19, [%rd15+8];
	cvt.f64.f32 	%fd19, %f19;
	st.local.f64 	[%rd2], %fd19;
	{ // callseq 33, 0
	.param .b64 param0;
	st.param.b64 	[param0], %rd17;
	.param .b64 param1;
	st.param.b64 	[param1], %rd18;
	.param .b32 retval0;
	call.uni (retval0), 
	vprintf, 
	(
	param0, 
	param1
	);
	ld.param.b32 	%r54, [retval0];
	} // callseq 33
	ld.global.f32 	%f20, [%rd15+12];
	cvt.f64.f32 	%fd20, %f20;
	st.local.f64 	[%rd2], %fd20;
	{ // callseq 34, 0
	.param .b64 param0;
	st.param.b64 	[param0], %rd17;
	.param .b64 param1;
	st.param.b64 	[param1], %rd18;
	.param .b32 retval0;
	call.uni (retval0), 
	vprintf, 
	(
	param0, 
	param1
	);
	ld.param.b32 	%r56, [retval0];
	} // callseq 34
	ld.global.f32 	%f21, [%rd15+16];
	cvt.f64.f32 	%fd21, %f21;
	st.local.f64 	[%rd2], %fd21;
	{ // callseq 35, 0
	.param .b64 param0;
	st.param.b64 	[param0], %rd17;
	.param .b64 param1;
	st.param.b64 	[param1], %rd18;
	.param .b32 retval0;
	call.uni (retval0), 
	vprintf, 
	(
	param0, 
	param1
	);
	ld.param.b32 	%r58, [retval0];
	} // callseq 35
	ld.global.f32 	%f22, [%rd15+20];
	cvt.f64.f32 	%fd22, %f22;
	st.local.f64 	[%rd2], %fd22;
	{ // callseq 36, 0
	.param .b64 param0;
	st.param.b64 	[param0], %rd17;
	.param .b64 param1;
	st.param.b64 	[param1], %rd18;
	.param .b32 retval0;
	call.uni (retval0), 
	vprintf, 
	(
	param0, 
	param1
	);
	ld.param.b32 	%r60, [retval0];
	} // callseq 36
	ld.global.f32 	%f23, [%rd15+24];
	cvt.f64.f32 	%fd23, %f23;
	st.local.f64 	[%rd2], %fd23;
	{ // callseq 37, 0
	.param .b64 param0;
	st.param.b64 	[param0], %rd17;
	.param .b64 param1;
	st.param.b64 	[param1], %rd18;
	.param .b32 retval0;
	call.uni (retval0), 
	vprintf, 
	(
	param0, 
	param1
	);
	ld.param.b32 	%r62, [retval0];
	} // callseq 37
	ld.global.f32 	%f24, [%rd15+28];
	cvt.f64.f32 	%fd24, %f24;
	st.local.f64 	[%rd2], %fd24;
	{ // callseq 38, 0
	.param .b64 param0;
	st.param.b64 	[param0], %rd17;
	.param .b64 param1;
	st.param.b64 	[param1], %rd18;
	.param .b32 retval0;
	call.uni (retval0), 
	vprintf, 
	(
	param0, 
	param1
	);
	ld.param.b32 	%r64, [retval0];
	} // callseq 38
	add.s32 	%r80, %r80, 8;
$L__BB1_7:
	setp.eq.s32 	%p6, %r7, 0;
	@%p6 bra 	$L__BB1_13;
	and.b32  	%r10, %r16, 3;
	setp.lt.u32 	%p7, %r7, 4;
	@%p7 bra 	$L__BB1_10;
	mul.wide.u32 	%rd19, %r80, 4;
	add.s64 	%rd20, %rd1, %rd19;
	ld.global.f32 	%f25, [%rd20];
	cvt.f64.f32 	%fd25, %f25;
	st.local.f64 	[%rd2], %fd25;
	mov.u64 	%rd21, $str$1;
	cvta.global.u64 	%rd22, %rd21;
	add.u64 	%rd23, %SP, 0;
	{ // callseq 39, 0
	.param .b64 param0;
	st.param.b64 	[param0], %rd22;
	.param .b64 param1;
	st.param.b64 	[param1], %rd23;
	.param .b32 retval0;
	call.uni (retval0), 
	vprintf, 
	(
	param0, 
	param1
	);
	ld.param.b32 	%r66, [retval0];
	} // callseq 39
	ld.global.f32 	%f26, [%rd20+4];
	cvt.f64.f32 	%fd26, %f26;
	st.local.f64 	[%rd2], %fd26;
	{ // callseq 40, 0
	.param .b64 param0;
	st.param.b64 	[param0], %rd22;
	.param .b64 param1;
	st.param.b64 	[param1], %rd23;
	.param .b32 retval0;
	call.uni (retval0), 
	vprintf, 
	(
	param0, 
	param1
	);
	ld.param.b32 	%r68, [retval0];
	} // callseq 40
	ld.global.f32 	%f27, [%rd20+8];
	cvt.f64.f32 	%fd27, %f27;
	st.local.f64 	[%rd2], %fd27;
	{ // callseq 41, 0
	.param .b64 param0;
	st.param.b64 	[param0], %rd22;
	.param .b64 param1;
	st.param.b64 	[param1], %rd23;
	.param .b32 retval0;
	call.uni (retval0), 
	vprintf, 
	(
	param0, 
	param1
	);
	ld.param.b32 	%r70, [retval0];
	} // callseq 41
	ld.global.f32 	%f28, [%rd20+12];
	cvt.f64.f32 	%fd28, %f28;
	st.local.f64 	[%rd2], %fd28;
	{ // callseq 42, 0
	.param .b64 param0;
	st.param.b64 	[param0], %rd22;
	.param .b64 param1;
	st.param.b64 	[param1], %rd23;
	.param .b32 retval0;
	call.uni (retval0), 
	vprintf, 
	(
	param0, 
	param1
	);
	ld.param.b32 	%r72, [retval0];
	} // callseq 42
	add.s32 	%r80, %r80, 4;
$L__BB1_10:
	setp.eq.s32 	%p8, %r10, 0;
	@%p8 bra 	$L__BB1_13;
	mul.wide.u32 	%rd24, %r80, 4;
	add.s64 	%rd31, %rd1, %rd24;
	neg.s32 	%r82, %r10;
	mov.u64 	%rd25, $str$1;
	add.u64 	%rd27, %SP, 0;
$L__BB1_12:
	.pragma "nounroll";
	ld.global.f32 	%f29, [%rd31];
	cvt.f64.f32 	%fd29, %f29;
	st.local.f64 	[%rd2], %fd29;
	cvta.global.u64 	%rd26, %rd25;
	{ // callseq 43, 0
	.param .b64 param0;
	st.param.b64 	[param0], %rd26;
	.param .b64 param1;
	st.param.b64 	[param1], %rd27;
	.param .b32 retval0;
	call.uni (retval0), 
	vprintf, 
	(
	param0, 
	param1
	);
	ld.param.b32 	%r74, [retval0];
	} // callseq 43
	add.s64 	%rd31, %rd31, 4;
	add.s32 	%r82, %r82, 1;
	setp.ne.s32 	%p9, %r82, 0;
	@%p9 bra 	$L__BB1_12;
$L__BB1_13:
	mov.u64 	%rd28, $str$2;
	cvta.global.u64 	%rd29, %rd28;
	{ // callseq 44, 0
	.param .b64 param0;
	st.param.b64 	[param0], %rd29;
	.param .b64 param1;
	st.param.b64 	[param1], 0;
	.param .b32 retval0;
	call.uni (retval0), 
	vprintf, 
	(
	param0, 
	param1
	);
	ld.param.b32 	%r76, [retval0];
	} // callseq 44
	ret;

}
	// .globl	_Z14print_ArrayNO0Pfi
.visible .entry _Z14print_ArrayNO0Pfi(
	.param .u64 .ptr .align 1 _Z14print_ArrayNO0Pfi_param_0,
	.param .u32 _Z14print_ArrayNO0Pfi_param_1
)
{
	.local .align 8 .b8 	__local_depot2[8];
	.reg .b64 	%SP;
	.reg .b64 	%SPL;
	.reg .pred 	%p<68>;
	.reg .b32 	%r<184>;
	.reg .b32 	%f<30>;
	.reg .b64 	%rd<22>;

	mov.u64 	%SPL, __local_depot2;
	cvta.local.u64 	%SP, %SPL;
	ld.param.u64 	%rd8, [_Z14print_ArrayNO0Pfi_param_0];
	ld.param.u32 	%r42, [_Z14print_ArrayNO0Pfi_param_1];
	cvta.to.global.u64 	%rd1, %rd8;
	setp.lt.s32 	%p1, %r42, 1;
	mov.b32 	%r182, 0;
	mov.u32 	%r183, %r182;
	@%p1 bra 	$L__BB2_13;
	and.b32  	%r1, %r42, 15;
	setp.lt.u32 	%p2, %r42, 16;
	mov.b32 	%r171, 0;
	mov.u32 	%r183, %r171;
	mov.u32 	%r182, %r171;
	@%p2 bra 	$L__BB2_4;
	and.b32  	%r171, %r42, 2147483632;
	neg.s32 	%r161, %r171;
	add.s64 	%rd20, %rd1, 32;
	mov.b32 	%r183, 0;
	mov.u32 	%r182, %r183;
$L__BB2_3:
	.pragma "nounroll";
	ld.global.f32 	%f1, [%rd20+-32];
	setp.neu.f32 	%p3, %f1, 0f00000000;
	setp.eq.f32 	%p4, %f1, 0f00000000;
	selp.u32 	%r47, 1, 0, %p4;
	add.s32 	%r48, %r182, %r47;
	selp.u32 	%r49, 1, 0, %p3;
	add.s32 	%r50, %r183, %r49;
	ld.global.f32 	%f2, [%rd20+-28];
	setp.neu.f32 	%p5, %f2, 0f00000000;
	setp.eq.f32 	%p6, %f2, 0f00000000;
	selp.u32 	%r51, 1, 0, %p6;
	add.s32 	%r52, %r48, %r51;
	selp.u32 	%r53, 1, 0, %p5;
	add.s32 	%r54, %r50, %r53;
	ld.global.f32 	%f3, [%rd20+-24];
	setp.neu.f32 	%p7, %f3, 0f00000000;
	setp.eq.f32 	%p8, %f3, 0f00000000;
	selp.u32 	%r55, 1, 0, %p8;
	add.s32 	%r56, %r52, %r55;
	selp.u32 	%r57, 1, 0, %p7;
	add.s32 	%r58, %r54, %r57;
	ld.global.f32 	%f4, [%rd20+-20];
	setp.neu.f32 	%p9, %f4, 0f00000000;
	setp.eq.f32 	%p10, %f4, 0f00000000;
	selp.u32 	%r59, 1, 0, %p10;
	add.s32 	%r60, %r56, %r59;
	selp.u32 	%r61, 1, 0, %p9;
	add.s32 	%r62, %r58, %r61;
	ld.global.f32 	%f5, [%rd20+-16];
	setp.neu.f32 	%p11, %f5, 0f00000000;
	setp.eq.f32 	%p12, %f5, 0f00000000;
	selp.u32 	%r63, 1, 0, %p12;
	add.s32 	%r64, %r60, %r63;
	selp.u32 	%r65, 1, 0, %p11;
	add.s32 	%r66, %r62, %r65;
	ld.global.f32 	%f6, [%rd20+-12];
	setp.neu.f32 	%p13, %f6, 0f00000000;
	setp.eq.f32 	%p14, %f6, 0f00000000;
	selp.u32 	%r67, 1, 0, %p14;
	add.s32 	%r68, %r64, %r67;
	selp.u32 	%r69, 1, 0, %p13;
	add.s32 	%r70, %r66, %r69;
	ld.global.f32 	%f7, [%rd20+-8];
	setp.neu.f32 	%p15, %f7, 0f00000000;
	setp.eq.f32 	%p16, %f7, 0f00000000;
	selp.u32 	%r71, 1, 0, %p16;
	add.s32 	%r72, %r68, %r71;
	selp.u32 	%r73, 1, 0, %p15;
	add.s32 	%r74, %r70, %r73;
	ld.global.f32 	%f8, [%rd20+-4];
	setp.neu.f32 	%p17, %f8, 0f00000000;
	setp.eq.f32 	%p18, %f8, 0f00000000;
	selp.u32 	%r75, 1, 0, %p18;
	add.s32 	%r76, %r72, %r75;
	selp.u32 	%r77, 1, 0, %p17;
	add.s32 	%r78, %r74, %r77;
	ld.global.f32 	%f9, [%rd20];
	setp.neu.f32 	%p19, %f9, 0f00000000;
	setp.eq.f32 	%p20, %f9, 0f00000000;
	selp.u32 	%r79, 1, 0, %p20;
	add.s32 	%r80, %r76, %r79;
	selp.u32 	%r81, 1, 0, %p19;
	add.s32 	%r82, %r78, %r81;
	ld.global.f32 	%f10, [%rd20+4];
	setp.neu.f32 	%p21, %f10, 0f00000000;
	setp.eq.f32 	%p22, %f10, 0f00000000;
	selp.u32 	%r83, 1, 0, %p22;
	add.s32 	%r84, %r80, %r83;
	selp.u32 	%r85, 1, 0, %p21;
	add.s32 	%r86, %r82, %r85;
	ld.global.f32 	%f11, [%rd20+8];
	setp.neu.f32 	%p23, %f11, 0f00000000;
	setp.eq.f32 	%p24, %f11, 0f00000000;
	selp.u32 	%r87, 1, 0, %p24;
	add.s32 	%r88, %r84, %r87;
	selp.u32 	%r89, 1, 0, %p23;
	add.s32 	%r90, %r86, %r89;
	ld.global.f32 	%f12, [%rd20+12];
	setp.neu.f32 	%p25, %f12, 0f00000000;
	setp.eq.f32 	%p26, %f12, 0f00000000;
	selp.u32 	%r91, 1, 0, %p26;
	add.s32 	%r92, %r88, %r91;
	selp.u32 	%r93, 1, 0, %p25;
	add.s32 	%r94, %r90, %r93;
	ld.global.f32 	%f13, [%rd20+16];
	setp.neu.f32 	%p27, %f13, 0f00000000;
	setp.eq.f32 	%p28, %f13, 0f00000000;
	selp.u32 	%r95, 1, 0, %p28;
	add.s32 	%r96, %r92, %r95;
	selp.u32 	%r97, 1, 0, %p27;
	add.s32 	%r98, %r94, %r97;
	ld.global.f32 	%f14, [%rd20+20];
	setp.neu.f32 	%p29, %f14, 0f00000000;
	setp.eq.f32 	%p30, %f14, 0f00000000;
	selp.u32 	%r99, 1, 0, %p30;
	add.s32 	%r100, %r96, %r99;
	selp.u32 	%r101, 1, 0, %p29;
	add.s32 	%r102, %r98, %r101;
	ld.global.f32 	%f15, [%rd20+24];
	setp.neu.f32 	%p31, %f15, 0f00000000;
	setp.eq.f32 	%p32, %f15, 0f00000000;
	selp.u32 	%r103, 1, 0, %p32;
	add.s32 	%r104, %r100, %r103;
	selp.u32 	%r105, 1, 0, %p31;
	add.s32 	%r106, %r102, %r105;
	ld.global.f32 	%f16, [%rd20+28];
	setp.neu.f32 	%p33, %f16, 0f00000000;
	setp.eq.f32 	%p34, %f16, 0f00000000;
	selp.u32 	%r107, 1, 0, %p34;
	add.s32 	%r182, %r104, %r107;
	selp.u32 	%r108, 1, 0, %p33;
	add.s32 	%r183, %r106, %r108;
	add.s32 	%r161, %r161, 16;
	add.s64 	%rd20, %rd20, 64;
	setp.ne.s32 	%p35, %r161, 0;
	@%p35 bra 	$L__BB2_3;
$L__BB2_4:
	setp.eq.s32 	%p36, %r1, 0;
	@%p36 bra 	$L__BB2_13;
	and.b32  	%r15, %r42, 7;
	setp.lt.u32 	%p37, %r1, 8;
	@%p37 bra 	$L__BB2_7;
	mul.wide.u32 	%rd9, %r171, 4;
	add.s64 	%rd10, %rd1, %rd9;
	ld.global.f32 	%f17, [%rd10];
	setp.neu.f32 	%p38, %f17, 0f00000000;
	setp.eq.f32 	%p39, %f17, 0f00000000;
	selp.u32 	%r110, 1, 0, %p39;
	add.s32 	%r111, %r182, %r110;
	selp.u32 	%r112, 1, 0, %p38;
	add.s32 	%r113, %r183, %r112;
	ld.global.f32 	%f18, [%rd10+4];
	setp.neu.f32 	%p40, %f18, 0f00000000;
	setp.eq.f32 	%p41, %f18, 0f00000000;
	selp.u32 	%r114, 1, 0, %p41;
	add.s32 	%r115, %r111, %r114;
	selp.u32 	%r116, 1, 0, %p40;
	add.s32 	%r117, %r113, %r116;
	ld.global.f32 	%f19, [%rd10+8];
	setp.neu.f32 	%p42, %f19, 0f00000000;
	setp.eq.f32 	%p43, %f19, 0f00000000;
	selp.u32 	%r118, 1, 0, %p43;
	add.s32 	%r119, %r115, %r118;
	selp.u32 	%r120, 1, 0, %p42;
	add.s32 	%r121, %r117, %r120;
	ld.global.f32 	%f20, [%rd10+12];
	setp.neu.f32 	%p44, %f20, 0f00000000;
	setp.eq.f32 	%p45, %f20, 0f00000000;
	selp.u32 	%r122, 1, 0, %p45;
	add.s32 	%r123, %r119, %r122;
	selp.u32 	%r124, 1, 0, %p44;
	add.s32 	%r125, %r121, %r124;
	ld.global.f32 	%f21, [%rd10+16];
	setp.neu.f32 	%p46, %f21, 0f00000000;
	setp.eq.f32 	%p47, %f21, 0f00000000;
	selp.u32 	%r126, 1, 0, %p47;
	add.s32 	%r127, %r123, %r126;
	selp.u32 	%r128, 1, 0, %p46;
	add.s32 	%r129, %r125, %r128;
	ld.global.f32 	%f22, [%rd10+20];
	setp.neu.f32 	%p48, %f22, 0f00000000;
	setp.eq.f32 	%p49, %f22, 0f00000000;
	selp.u32 	%r130, 1, 0, %p49;
	add.s32 	%r131, %r127, %r130;
	selp.u32 	%r132, 1, 0, %p48;
	add.s32 	%r133, %r129, %r132;
	ld.global.f32 	%f23, [%rd10+24];
	setp.neu.f32 	%p50, %f23, 0f00000000;
	setp.eq.f32 	%p51, %f23, 0f00000000;
	selp.u32 	%r134, 1, 0, %p51;
	add.s32 	%r135, %r131, %r134;
	selp.u32 	%r136, 1, 0, %p50;
	add.s32 	%r137, %r133, %r136;
	ld.global.f32 	%f24, [%rd10+28];
	setp.neu.f32 	%p52, %f24, 0f00000000;
	setp.eq.f32 	%p53, %f24, 0f00000000;
	selp.u32 	%r138, 1, 0, %p53;
	add.s32 	%r182, %r135, %r138;
	selp.u32 	%r139, 1, 0, %p52;
	add.s32 	%r183, %r137, %r139;
	add.s32 	%r171, %r171, 8;
$L__BB2_7:
	setp.eq.s32 	%p54, %r15, 0;
	@%p54 bra 	$L__BB2_13;
	and.b32  	%r24, %r42, 3;
	setp.lt.u32 	%p55, %r15, 4;
	@%p55 bra 	$L__BB2_10;
	mul.wide.u32 	%rd11, %r171, 4;
	add.s64 	%rd12, %rd1, %rd11;
	ld.global.f32 	%f25, [%rd12];
	setp.neu.f32 	%p56, %f25, 0f00000000;
	setp.eq.f32 	%p57, %f25, 0f00000000;
	selp.u32 	%r141, 1, 0, %p57;
	add.s32 	%r142, %r182, %r141;
	selp.u32 	%r143, 1, 0, %p56;
	add.s32 	%r144, %r183, %r143;
	ld.global.f32 	%f26, [%rd12+4];
	setp.neu.f32 	%p58, %f26, 0f00000000;
	setp.eq.f32 	%p59, %f26, 0f00000000;
	selp.u32 	%r145, 1, 0, %p59;
	add.s32 	%r146, %r142, %r145;
	selp.u32 	%r147, 1, 0, %p58;
	add.s32 	%r148, %r144, %r147;
	ld.global.f32 	%f27, [%rd12+8];
	setp.neu.f32 	%p60, %f27, 0f00000000;
	setp.eq.f32 	%p61, %f27, 0f00000000;
	selp.u32 	%r149, 1, 0, %p61;
	add.s32 	%r150, %r146, %r149;
	selp.u32 	%r151, 1, 0, %p60;
	add.s32 	%r152, %r148, %r151;
	ld.global.f32 	%f28, [%rd12+12];
	setp.neu.f32 	%p62, %f28, 0f00000000;
	setp.eq.f32 	%p63, %f28, 0f00000000;
	selp.u32 	%r153, 1, 0, %p63;
	add.s32 	%r182, %r150, %r153;
	selp.u32 	%r154, 1, 0, %p62;
	add.s32 	%r183, %r152, %r154;
	add.s32 	%r171, %r171, 4;
$L__BB2_10:
	setp.eq.s32 	%p64, %r24, 0;
	@%p64 bra 	$L__BB2_13;
	mul.wide.u32 	%rd13, %r171, 4;
	add.s64 	%rd21, %rd1, %rd13;
	neg.s32 	%r179, %r24;
$L__BB2_12:
	.pragma "nounroll";
	ld.global.f32 	%f29, [%rd21];
	setp.neu.f32 	%p65, %f29, 0f00000000;
	setp.eq.f32 	%p66, %f29, 0f00000000;
	selp.u32 	%r155, 1, 0, %p66;
	add.s32 	%r182, %r182, %r155;
	selp.u32 	%r156, 1, 0, %p65;
	add.s32 	%r183, %r183, %r156;
	add.s64 	%rd21, %rd21, 4;
	add.s32 	%r179, %r179, 1;
	setp.ne.s32 	%p67, %r179, 0;
	@%p67 bra 	$L__BB2_12;
$L__BB2_13:
	add.u64 	%rd14, %SP, 0;
	add.u64 	%rd15, %SPL, 0;
	st.local.u32 	[%rd15], %r182;
	mov.u64 	%rd16, $str$3;
	cvta.global.u64 	%rd17, %rd16;
	{ // callseq 45, 0
	.param .b64 param0;
	st.param.b64 	[param0], %rd17;
	.param .b64 param1;
	st.param.b64 	[param1], %rd14;
	.param .b32 retval0;
	call.uni (retval0), 
	vprintf, 
	(
	param0, 
	param1
	);
	ld.param.b32 	%r157, [retval0];
	} // callseq 45
	st.local.u32 	[%rd15], %r183;
	mov.u64 	%rd18, $str$4;
	cvta.global.u64 	%rd19, %rd18;
	{ // callseq 46, 0
	.param .b64 param0;
	st.param.b64 	[param0], %rd19;
	.param .b64 param1;
	st.param.b64 	[param1], %rd14;
	.param .b32 retval0;
	call.uni (retval0), 
	vprintf, 
	(
	param0, 
	param1
	);
	ld.param.b32 	%r159, [retval0];
	} // callseq 46
	ret;

}
	// .globl	_Z8printIntPii
.visible .entry _Z8printIntPii(
	.param .u64 .ptr .align 1 _Z8printIntPii_param_0,
	.param .u32 _Z8printIntPii_param_1
)
{
	.local .align 8 .b8 	__local_depot3[8];
	.reg .b64 	%SP;
	.reg .b64 	%SPL;
	.reg .pred 	%p<10>;
	.reg .b32 	%r<112>;
	.reg .b64 	%rd<32>;

	mov.u64 	%SPL, __local_depot3;
	cvta.local.u64 	%SP, %SPL;
	ld.param.u64 	%rd9, [_Z8printIntPii_param_0];
	ld.param.u32 	%r16, [_Z8printIntPii_param_1];
	cvta.to.global.u64 	%rd1, %rd9;
	add.u64 	%rd10, %SP, 0;
	add.u64 	%rd2, %SPL, 0;
	setp.lt.s32 	%p1, %r16, 1;
	@%p1 bra 	$L__BB3_13;
	and.b32  	%r1, %r16, 15;
	setp.lt.u32 	%p2, %r16, 16;
	mov.b32 	%r109, 0;
	@%p2 bra 	$L__BB3_4;
	and.b32  	%r109, %r16, 2147483632;
	neg.s32 	%r107, %r109;
	add.s64 	%rd30, %rd1, 32;
	mov.u64 	%rd11, $str$5;
$L__BB3_3:
	.pragma "nounroll";
	ld.global.u32 	%r18, [%rd30+-32];
	st.local.u32 	[%rd2], %r18;
	cvta.global.u64 	%rd12, %rd11;
	{ // callseq 47, 0
	.param .b64 param0;
	st.param.b64 	[param0], %rd12;
	.param .b64 param1;
	st.param.b64 	[param1], %rd10;
	.param .b32 retval0;
	call.uni (retval0), 
	vprintf, 
	(
	param0, 
	param1
	);
	ld.param.b32 	%r19, [retval0];
	} // callseq 47
	ld.global.u32 	%r21, [%rd30+-28];
	st.local.u32 	[%rd2], %r21;
	{ // callseq 48, 0
	.param .b64 param0;
	st.param.b64 	[param0], %rd12;
	.param .b64 param1;
	st.param.b64 	[param1], %rd10;
	.param .b32 retval0;
	call.uni (retval0), 
	vprintf, 
	(
	param0, 
	param1
	);
	ld.param.b32 	%r22, [retval0];
	} // callseq 48
	ld.global.u32 	%r24, [%rd30+-24];
	st.local.u32 	[%rd2], %r24;
	{ // callseq 49, 0
	.param .b64 param0;
	st.param.b64 	[param0], %rd12;
	.param .b64 param1;
	st.param.b64 	[param1], %rd10;
	.param .b32 retval0;
	call.uni (retval0), 
	vprintf, 
	(
	param0, 
	param1
	);
	ld.param.b32 	%r25, [retval0];
	} // callseq 49
	ld.global.u32 	%r27, [%rd30+-20];
	st.local.u32 	[%rd2], %r27;
	{ // callseq 50, 0
	.param .b64 param0;
	st.param.b64 	[param0], %rd12;
	.param .b64 param1;
	st.param.b64 	[param1], %rd10;
	.param .b32 retval0;
	call.uni (retval0), 
	vprintf, 
	(
	param0, 
	param1
	);
	ld.param.b32 	%r28, [retval0];
	} // callseq 50
	ld.global.u32 	%r30, [%rd30+-16];
	st.local.u32 	[%rd2], %r30;
	{ // callseq 51, 0
	.param .b64 param0;
	st.param.b64 	[param0], %rd12;
	.param .b64 param1;
	st.param.b64 	[param1], %rd10;
	.param .b32 retval0;
	call.uni (retval0), 
	vprintf, 
	(
	param0, 
	param1
	);
	ld.param.b32 	%r31, [retval0];
	} // callseq 51
	ld.global.u32 	%r33, [%rd30+-12];
	st.local.u32 	[%rd2], %r33;
	{ // callseq 52, 0
	.param .b64 param0;
	st.param.b64 	[param0], %rd12;
	.param .b64 param1;
	st.param.b64 	[param1], %rd10;
	.param .b32 retval0;
	call.uni (retval0), 
	vprintf, 
	(
	param0, 
	param1
	);
	ld.param.b32 	%r34, [retval0];
	} // callseq 52
	ld.global.u32 	%r36, [%rd30+-8];
	st.local.u32 	[%rd2], %r36;
	{ // callseq 53, 0
	.param .b64 param0;
	st.param.b64 	[param0], %rd12;
	.param .b64 param1;
	st.param.b64 	[param1], %rd10;
	.param .b32 retval0;
	call.uni (retval0), 
	vprintf, 
	(
	param0, 
	param1
	);
	ld.param.b32 	%r37, [retval0];
	} // callseq 53
	ld.global.u32 	%r39, [%rd30+-4];
	st.local.u32 	[%rd2], %r39;
	{ // callseq 54, 0
	.param .b64 param0;
	st.param.b64 	[param0], %rd12;
	.param .b64 param1;
	st.param.b64 	[param1], %rd10;
	.param .b32 retval0;
	call.uni (retval0), 
	vprintf, 
	(
	param0, 
	param1
	);
	ld.param.b32 	%r40, [retval0];
	} // callseq 54
	ld.global.u32 	%r42, [%rd30];
	st.local.u32 	[%rd2], %r42;
	{ // callseq 55, 0
	.param .b64 param0;
	st.param.b64 	[param0], %rd12;
	.param .b64 param1;
	st.param.b64 	[param1], %rd10;
	.param .b32 retval0;
	call.uni (retval0), 
	vprintf, 
	(
	param0, 
	param1
	);
	ld.param.b32 	%r43, [retval0];
	} // callseq 55
	ld.global.u32 	%r45, [%rd30+4];
	st.local.u32 	[%rd2], %r45;
	{ // callseq 56, 0
	.param .b64 param0;
	st.param.b64 	[param0], %rd12;
	.param .b64 param1;
	st.param.b64 	[param1], %rd10;
	.param .b32 retval0;
	call.uni (retval0), 
	vprintf, 
	(
	param0, 
	param1
	);
	ld.param.b32 	%r46, [retval0];
	} // callseq 56
	ld.global.u32 	%r48, [%rd30+8];
	st.local.u32 	[%rd2], %r48;
	{ // callseq 57, 0
	.param .b64 param0;
	st.param.b64 	[param0], %rd12;
	.param .b64 param1;
	st.param.b64 	[param1], %rd10;
	.param .b32 retval0;
	call.uni (retval0), 
	vprintf, 
	(
	param0, 
	param1
	);
	ld.param.b32 	%r49, [retval0];
	} // callseq 57
	ld.global.u32 	%r51, [%rd30+12];
	st.local.u32 	[%rd2], %r51;
	{ // callseq 58, 0
	.param .b64 param0;
	st.param.b64 	[param0], %rd12;
	.param .b64 param1;
	st.param.b64 	[param1], %rd10;
	.param .b32 retval0;
	call.uni (retval0), 
	vprintf, 
	(
	param0, 
	param1
	);
	ld.param.b32 	%r52, [retval0];
	} // callseq 58
	ld.global.u32 	%r54, [%rd30+16];
	st.local.u32 	[%rd2], %r54;
	{ // callseq 59, 0
	.param .b64 param0;
	st.param.b64 	[param0], %rd12;
	.param .b64 param1;
	st.param.b64 	[param1], %rd10;
	.param .b32 retval0;
	call.uni (retval0), 
	vprintf, 
	(
	param0, 
	param1
	);
	ld.param.b32 	%r55, [retval0];
	} // callseq 59
	ld.global.u32 	%r57, [%rd30+20];
	st.local.u32 	[%rd2], %r57;
	{ // callseq 60, 0
	.param .b64 param0;
	st.param.b64 	[param0], %rd12;
	.param .b64 param1;
	st.param.b64 	[param1], %rd10;
	.param .b32 retval0;
	call.uni (retval0), 
	vprintf, 
	(
	param0, 
	param1
	);
	ld.param.b32 	%r58, [retval0];
	} // callseq 60
	ld.global.u32 	%r60, [%rd30+24];
	st.local.u32 	[%rd2], %r60;
	{ // callseq 61, 0
	.param .b64 param0;
	st.param.b64 	[param0], %rd12;
	.param .b64 param1;
	st.param.b64 	[param1], %rd10;
	.param .b32 retval0;
	call.uni (retval0), 
	vprintf, 
	(
	param0, 
	param1
	);
	ld.param.b32 	%r61, [retval0];
	} // callseq 61
	ld.global.u32 	%r63, [%rd30+28];
	st.local.u32 	[%rd2], %r63;
	{ // callseq 62, 0
	.param .b64 param0;
	st.param.b64 	[param0], %rd12;
	.param .b64 param1;
	st.param.b64 	[param1], %rd10;
	.param .b32 retval0;
	call.uni (retval0), 
	vprintf, 
	(
	param0, 
	param1
	);
	ld.param.b32 	%r64, [retval0];
	} // callseq 62
	add.s32 	%r107, %r107, 16;
	add.s64 	%rd30, %rd30, 64;
	setp.ne.s32 	%p3, %r107, 0;
	@%p3 bra 	$L__BB3_3;
$L__BB3_4:
	setp.eq.s32 	%p4, %r1, 0;
	@%p4 bra 	$L__BB3_13;
	and.b32  	%r7, %r16, 7;
	setp.lt.u32 	%p5, %r1, 8;
	@%p5 bra 	$L__BB3_7;
	mul.wide.u32 	%rd14, %r109, 4;
	add.s64 	%rd15, %rd1, %rd14;
	ld.global.u32 	%r66, [%rd15];
	st.local.u32 	[%rd2], %r66;
	mov.u64 	%rd16, $str$5;
	cvta.global.u64 	%rd17, %rd16;
	{ // callseq 63, 0
	.param .b64 param0;
	st.param.b64 	[param0], %rd17;
	.param .b64 param1;
	st.param.b64 	[param1], %rd10;
	.param .b32 retval0;
	call.uni (retval0), 
	vprintf, 
	(
	param0, 
	param1
	);
	ld.param.b32 	%r67, [retval0];
	} // callseq 63
	ld.global.u32 	%r69, [%rd15+4];
	st.local.u32 	[%rd2], %r69;
	{ // callseq 64, 0
	.param .b64 param0;
	st.param.b64 	[param0], %rd17;
	.param .b64 param1;
	st.param.b64 	[param1], %rd10;
	.param .b32 retval0;
	call.uni (retval0), 
	vprintf, 
	(
	param0, 
	param1
	);
	ld.param.b32 	%r70, [retval0];
	} // callseq 64
	ld.global.u32 	%r72, [%rd15+8];
	st.local.u32 	[%rd2], %r72;
	{ // callseq 65, 0
	.param .b64 param0;
	st.param.b64 	[param0], %rd17;
	.param .b64 param1;
	st.param.b64 	[param1], %rd10;
	.param .b32 retval0;
	call.uni (retval0), 
	vprintf, 
	(
	param0, 
	param1
	);
	ld.param.b32 	%r73, [retval0];
	} // callseq 65
	ld.global.u32 	%r75, [%rd15+12];
	st.local.u32 	[%rd2], %r75;
	{ // callseq 66, 0
	.param .b64 param0;
	st.param.b64 	[param0], %rd17;
	.param .b64 param1;
	st.param.b64 	[param1], %rd10;
	.param .b32 retval0;
	call.uni (retval0), 
	vprintf, 
	(
	param0, 
	param1
	);
	ld.param.b32 	%r76, [retval0];
	} // callseq 66
	ld.global.u32 	%r78, [%rd15+16];
	st.local.u32 	[%rd2], %r78;
	{ // callseq 67, 0
	.param .b64 param0;
	st.param.b64 	[param0], %rd17;
	.param .b64 param1;
	st.param.b64 	[param1], %rd10;
	.param .b32 retval0;
	call.uni (retval0), 
	vprintf, 
	(
	param0, 
	param1
	);
	ld.param.b32 	%r79, [retval0];
	} // callseq 67
	ld.global.u32 	%r81, [%rd15+20];
	st.local.u32 	[%rd2], %r81;
	{ // callseq 68, 0
	.param .b64 param0;
	st.param.b64 	[param0], %rd17;
	.param .b64 param1;
	st.param.b64 	[param1], %rd10;
	.param .b32 retval0;
	call.uni (retval0), 
	vprintf, 
	(
	param0, 
	param1
	);
	ld.param.b32 	%r82, [retval0];
	} // callseq 68
	ld.global.u32 	%r84, [%rd15+24];
	st.local.u32 	[%rd2], %r84;
	{ // callseq 69, 0
	.param .b64 param0;
	st.param.b64 	[param0], %rd17;
	.param .b64 param1;
	st.param.b64 	[param1], %rd10;
	.param .b32 retval0;
	call.uni (retval0), 
	vprintf, 
	(
	param0, 
	param1
	);
	ld.param.b32 	%r85, [retval0];
	} // callseq 69
	ld.global.u32 	%r87, [%rd15+28];
	st.local.u32 	[%rd2], %r87;
	{ // callseq 70, 0
	.param .b64 param0;
	st.param.b64 	[param0], %rd17;
	.param .b64 param1;
	st.param.b64 	[param1], %rd10;
	.param .b32 retval0;
	call.uni (retval0), 
	vprintf, 
	(
	param0, 
	param1
	);
	ld.param.b32 	%r88, [retval0];
	} // callseq 70
	add.s32 	%r109, %r109, 8;
$L__BB3_7:
	setp.eq.s32 	%p6, %r7, 0;
	@%p6 bra 	$L__BB3_13;
	and.b32  	%r10, %r16, 3;
	setp.lt.u32 	%p7, %r7, 4;
	@%p7 bra 	$L__BB3_10;
	mul.wide.u32 	%rd19, %r109, 4;
	add.s64 	%rd20, %rd1, %rd19;
	ld.global.u32 	%r90, [%rd20];
	st.local.u32 	[%rd2], %r90;
	mov.u64 	%rd21, $str$5;
	cvta.global.u64 	%rd22, %rd21;
	{ // callseq 71, 0
	.param .b64 param0;
	st.param.b64 	[param0], %rd22;
	.param .b64 param1;
	st.param.b64 	[param1], %rd10;
	.param .b32 retval0;
	call.uni (retval0), 
	vprintf, 
	(
	param0, 
	param1
	);
	ld.param.b32 	%r91, [retval0];
	} // callseq 71
	ld.global.u32 	%r93, [%rd20+4];
	st.local.u32 	[%rd2], %r93;
	{ // callseq 72, 0
	.param .b64 param0;
	st.param.b64 	[param0], %rd22;
	.param .b64 param1;
	st.param.b64 	[param1], %rd10;
	.param .b32 retval0;
	call.uni (retval0), 
	vprintf, 
	(
	param0, 
	param1
	);
	ld.param.b32 	%r94, [retval0];
	} // callseq 72
	ld.global.u32 	%r96, [%rd20+8];
	st.local.u32 	[%rd2], %r96;
	{ // callseq 73, 0
	.param .b64 param0;
	st.param.b64 	[param0], %rd22;
	.param .b64 param1;
	st.param.b64 	[param1], %rd10;
	.param .b32 retval0;
	call.uni (retval0), 
	vprintf, 
	(
	param0, 
	param1
	);
	ld.param.b32 	%r97, [retval0];
	} // callseq 73
	ld.global.u32 	%r99, [%rd20+12];
	st.local.u32 	[%rd2], %r99;
	{ // callseq 74, 0
	.param .b64 param0;
	st.param.b64 	[param0], %rd22;
	.param .b64 param1;
	st.param.b64 	[param1], %rd10;
	.param .b32 retval0;
	call.uni (retval0), 
	vprintf, 
	(
	param0, 
	param1
	);
	ld.param.b32 	%r100, [retval0];
	} // callseq 74
	add.s32 	%r109, %r109, 4;
$L__BB3_10:
	setp.eq.s32 	%p8, %r10, 0;
	@%p8 bra 	$L__BB3_13;
	mul.wide.u32 	%rd24, %r109, 4;
	add.s64 	%rd31, %rd1, %rd24;
	neg.s32 	%r111, %r10;
	mov.u64 	%rd25, $str$5;
$L__BB3_12:
	.pragma "nounroll";
	ld.global.u32 	%r102, [%rd31];
	st.local.u32 	[%rd2], %r102;
	cvta.global.u64 	%rd26, %rd25;
	{ // callseq 75, 0
	.param .b64 param0;
	st.param.b64 	[param0], %rd26;
	.param .b64 param1;
	st.param.b64 	[param1], %rd10;
	.param .b32 retval0;
	call.uni (retval0), 
	vprintf, 
	(
	param0, 
	param1
	);
	ld.param.b32 	%r103, [retval0];
	} // callseq 75
	add.s64 	%rd31, %rd31, 4;
	add.s32 	%r111, %r111, 1;
	setp.ne.s32 	%p9, %r111, 0;
	@%p9 bra 	$L__BB3_12;
$L__BB3_13:
	mov.u64 	%rd28, $str$2;
	cvta.global.u64 	%rd29, %rd28;
	{ // callseq 76, 0
	.param .b64 param0;
	st.param.b64 	[param0], %rd29;
	.param .b64 param1;
	st.param.b64 	[param1], 0;
	.param .b32 retval0;
	call.uni (retval0), 
	vprintf, 
	(
	param0, 
	param1
	);
	ld.param.b32 	%r105, [retval0];
	} // callseq 76
	ret;

}
	// .globl	_Z2CPPfiii
.visible .entry _Z2CPPfiii(
	.param .u64 .ptr .align 1 _Z2CPPfiii_param_0,
	.param .u32 _Z2CPPfiii_param_1,
	.param .u32 _Z2CPPfiii_param_2,
	.param .u32 _Z2CPPfiii_param_3
)
{
	.local .align 8 .b8 	__local_depot4[8];
	.reg .b64 	%SP;
	.reg .b64 	%SPL;
	.reg .pred 	%p<10>;
	.reg .b32 	%r<94>;
	.reg .b32 	%f<30>;
	.reg .b64 	%rd<54>;
	.reg .b64 	%fd<30>;

	mov.u64 	%SPL, __local_depot4;
	cvta.local.u64 	%SP, %SPL;
	ld.param.u64 	%rd3, [_Z2CPPfiii_param_0];
	ld.param.u32 	%r21, [_Z2CPPfiii_param_1];
	ld.param.u32 	%r22, [_Z2CPPfiii_param_2];
	ld.param.u32 	%r23, [_Z2CPPfiii_param_3];
	cvta.to.global.u64 	%rd1, %rd3;
	setp.lt.s32 	%p1, %r22, 1;
	@%p1 bra 	$L__BB4_13;
	and.b32  	%r1, %r22, 15;
	setp.lt.u32 	%p2, %r22, 16;
	mov.b32 	%r90, 0;
	@%p2 bra 	$L__BB4_4;
	and.b32  	%r90, %r22, 2147483632;
	neg.s32 	%r88, %r90;
	add.u64 	%rd6, %SP, 0;
	mov.u64 	%rd8, $str;
	mul.wide.s32 	%rd10, %r21, 4;
	shl.b32 	%r58, %r21, 4;
	mov.u32 	%r87, %r23;
$L__BB4_3:
	.pragma "nounroll";
	mul.wide.s32 	%rd4, %r87, 4;
	add.s64 	%rd5, %rd1, %rd4;
	ld.global.f32 	%f1, [%rd5];
	cvt.f64.f32 	%fd1, %f1;
	cvta.to.local.u64 	%rd7, %rd6;
	st.local.f64 	[%rd7], %fd1;
	cvta.global.u64 	%rd9, %rd8;
	{ // callseq 77, 0
	.param .b64 param0;
	st.param.b64 	[param0], %rd9;
	.param .b64 param1;
	st.param.b64 	[param1], %rd6;
	.param .b32 retval0;
	call.uni (retval0), 
	vprintf, 
	(
	param0, 
	param1
	);
	ld.param.b32 	%r26, [retval0];
	} // callseq 77
	add.s64 	%rd11, %rd5, %rd10;
	ld.global.f32 	%f2, [%rd11];
	cvt.f64.f32 	%fd2, %f2;
	st.local.f64 	[%rd7], %fd2;
	{ // callseq 78, 0
	.param .b64 param0;
	st.param.b64 	[param0], %rd9;
	.param .b64 param1;
	st.param.b64 	[param1], %rd6;
	.param .b32 retval0;
	call.uni (retval0), 
	vprintf, 
	(
	param0, 
	param1
	);
	ld.param.b32 	%r28, [retval0];
	} // callseq 78
	add.s64 	%rd12, %rd11, %rd10;
	ld.global.f32 	%f3, [%rd12];
	cvt.f64.f32 	%fd3, %f3;
	st.local.f64 	[%rd7], %fd3;
	{ // callseq 79, 0
	.param .b64 param0;
	st.param.b64 	[param0], %rd9;
	.param .b64 param1;
	st.param.b64 	[param1], %rd6;
	.param .b32 retval0;
	call.uni (retval0), 
	vprintf, 
	(
	param0, 
	param1
	);
	ld.param.b32 	%r30, [retval0];
	} // callseq 79
	add.s64 	%rd13, %rd12, %rd10;
	ld.global.f32 	%f4, [%rd13];
	cvt.f64.f32 	%fd4, %f4;
	st.local.f64 	[%rd7], %fd4;
	{ // callseq 80, 0
	.param .b64 param0;
	st.param.b64 	[param0], %rd9;
	.param .b64 param1;
	st.param.b64 	[param1], %rd6;
	.param .b32 retval0;
	call.uni (retval0), 
	vprintf, 
	(
	param0, 
	param1
	);
	ld.param.b32 	%r32, [retval0];
	} // callseq 80
	add.s64 	%rd14, %rd13, %rd10;
	ld.global.f32 	%f5, [%rd14];
	cvt.f64.f32 	%fd5, %f5;
	st.local.f64 	[%rd7], %fd5;
	{ // callseq 81, 0
	.param .b64 param0;
	st.param.b64 	[param0], %rd9;
	.param .b64 param1;
	st.param.b64 	[param1], %rd6;
	.param .b32 retval0;
	call.uni (retval0), 
	vprintf, 
	(
	param0, 
	param1
	);
	ld.param.b32 	%r34, [retval0];
	} // callseq 81
	add.s64 	%rd15, %rd14, %rd10;
	ld.global.f32 	%f6, [%rd15];
	cvt.f64.f32 	%fd6, %f6;
	st.local.f64 	[%rd7], %fd6;
	{ // callseq 82, 0
	.param .b64 param0;
	st.param.b64 	[param0], %rd9;
	.param .b64 param1;
	st.param.b64 	[param1], %rd6;
	.param .b32 retval0;
	call.uni (retval0), 
	vprintf, 
	(
	param0, 
	param1
	);
	ld.param.b32 	%r36, [retval0];
	} // callseq 82
	add.s64 	%rd16, %rd15, %rd10;
	ld.global.f32 	%f7, [%rd16];
	cvt.f64.f32 	%fd7, %f7;
	st.local.f64 	[%rd7], %fd7;
	{ // callseq 83, 0
	.param .b64 param0;
	st.param.b64 	[param0], %rd9;
	.param .b64 param1;
	st.param.b64 	[param1], %rd6;
	.param .b32 retval0;
	call.uni (retval0), 
	vprintf, 
	(
	param0, 
	param1
	);
	ld.param.b32 	%r38, [retval0];
	} // callseq 83
	add.s64 	%rd17, %rd16, %rd10;
	ld.global.f32 	%f8, [%rd17];
	cvt.f64.f32 	%fd8, %f8;
	st.local.f64 	[%rd7], %fd8;
	{ // callseq 84, 0
	.param .b64 param0;
	st.param.b64 	[param0], %rd9;
	.param .b64 param1;
	st.param.b64 	[param1], %rd6;
	.param .b32 retval0;
	call.uni (retval0), 
	vprintf, 
	(
	param0, 
	param1
	);
	ld.param.b32 	%r40, [retval0];
	} // callseq 84
	add.s64 	%rd18, %rd17, %rd10;
	ld.global.f32 	%f9, [%rd18];
	cvt.f64.f32 	%fd9, %f9;
	st.local.f64 	[%rd7], %fd9;
	{ // callseq 85, 0
	.param .b64 param0;
	st.param.b64 	[param0], %rd9;
	.param .b64 param1;
	st.param.b64 	[param1], %rd6;
	.param .b32 retval0;
	call.uni (retval0), 
	vprintf, 
	(
	param0, 
	param1
	);
	ld.param.b32 	%r42, [retval0];
	} // callseq 85
	add.s64 	%rd19, %rd18, %rd10;
	ld.global.f32 	%f10, [%rd19];
	cvt.f64.f32 	%fd10, %f10;
	st.local.f64 	[%rd7], %fd10;
	{ // callseq 86, 0
	.param .b64 param0;
	st.param.b64 	[param0], %rd9;
	.param .b64 param1;
	st.param.b64 	[param1], %rd6;
	.param .b32 retval0;
	call.uni (retval0), 
	vprintf, 
	(
	param0, 
	param1
	);
	ld.param.b32 	%r44, [retval0];
	} // callseq 86
	add.s64 	%rd20, %rd19, %rd10;
	ld.global.f32 	%f11, [%rd20];
	cvt.f64.f32 	%fd11, %f11;
	st.local.f64 	[%rd7], %fd11;
	{ // callseq 87, 0
	.param .b64 param0;
	st.param.b64 	[param0], %rd9;
	.param .b64 param1;
	st.param.b64 	[param1], %rd6;
	.param .b32 retval0;
	call.uni (retval0), 
	vprintf, 
	(
	param0, 
	param1
	);
	ld.param.b32 	%r46, [retval0];
	} // callseq 87
	add.s64 	%rd21, %rd20, %rd10;
	ld.global.f32 	%f12, [%rd21];
	cvt.f64.f32 	%fd12, %f12;
	st.local.f64 	[%rd7], %fd12;
	{ // callseq 88, 0
	.param .b64 param0;
	st.param.b64 	[param0], %rd9;
	.param .b64 param1;
	st.param.b64 	[param1], %rd6;
	.param .b32 retval0;
	call.uni (retval0), 
	vprintf, 
	(
	param0, 
	param1
	);
	ld.param.b32 	%r48, [retval0];
	} // callseq 88
	add.s64 	%rd22, %rd21, %rd10;
	ld.global.f32 	%f13, [%rd22];
	cvt.f64.f32 	%fd13, %f13;
	st.local.f64 	[%rd7], %fd13;
	{ // callseq 89, 0
	.param .b64 param0;
	st.param.b64 	[param0], %rd9;
	.param .b64 param1;
	st.param.b64 	[param1], %rd6;
	.param .b32 retval0;
	call.uni (retval0), 
	vprintf, 
	(
	param0, 
	param1
	);
	ld.param.b32 	%r50, [retval0];
	} // callseq 89
	add.s64 	%rd23, %rd22, %rd10;
	ld.global.f32 	%f14, [%rd23];
	cvt.f64.f32 	%fd14, %f14;
	st.local.f64 	[%rd7], %fd14;
	{ // callseq 90, 0
	.param .b64 param0;
	st.param.b64 	[param0], %rd9;
	.param .b64 param1;
	st.param.b64 	[param1], %rd6;
	.param .b32 retval0;
	call.uni (retval0), 
	vprintf, 
	(
	param0, 
	param1
	);
	ld.param.b32 	%r52, [retval0];
	} // callseq 90
	add.s64 	%rd24, %rd23, %rd10;
	ld.global.f32 	%f15, [%rd24];
	cvt.f64.f32 	%fd15, %f15;
	st.local.f64 	[%rd7], %fd15;
	{ // callseq 91, 0
	.param .b64 param0;
	st.param.b64 	[param0], %rd9;
	.param .b64 param1;
	st.param.b64 	[param1], %rd6;
	.param .b32 retval0;
	call.uni (retval0), 
	vprintf, 
	(
	param0, 
	param1
	);
	ld.param.b32 	%r54, [retval0];
	} // callseq 91
	add.s64 	%rd25, %rd24, %rd10;
	ld.global.f32 	%f16, [%rd25];
	cvt.f64.f32 	%fd16, %f16;
	st.local.f64 	[%rd7], %fd16;
	{ // callseq 92, 0
	.param .b64 param0;
	st.param.b64 	[param0], %rd9;
	.param .b64 param1;
	st.param.b64 	[param1], %rd6;
	.param .b32 retval0;
	call.uni (retval0), 
	vprintf, 
	(
	param0, 
	param1
	);
	ld.param.b32 	%r56, [retval0];
	} // callseq 92
	add.s32 	%r88, %r88, 16;
	add.s32 	%r87, %r87, %r58;
	setp.ne.s32 	%p3, %r88, 0;
	@%p3 bra 	$L__BB4_3;
$L__BB4_4:
	setp.eq.s32 	%p4, %r1, 0;
	@%p4 bra 	$L__BB4_13;
	add.u64 	%rd26, %SP, 0;
	add.u64 	%rd2, %SPL, 0;
	and.b32  	%r9, %r22, 7;
	setp.lt.u32 	%p5, %r1, 8;
	@%p5 bra 	$L__BB4_7;
	mad.lo.s32 	%r59, %r90, %r21, %r23;
	mul.wide.s32 	%rd27, %r59, 4;
	add.s64 	%rd28, %rd1, %rd27;
	ld.global.f32 	%f17, [%rd28];
	cvt.f64.f32 	%fd17, %f17;
	st.local.f64 	[%rd2], %fd17;
	mov.u64 	%rd29, $str;
	cvta.global.u64 	%rd30, %rd29;
	{ // callseq 93, 0
	.param .b64 param0;
	st.param.b64 	[param0], %rd30;
	.param .b64 param1;
	st.param.b64 	[param1], %rd26;
	.param .b32 retval0;
	call.uni (retval0), 
	vprintf, 
	(
	param0, 
	param1
	);
	ld.param.b32 	%r60, [retval0];
	} // callseq 93
	mul.wide.s32 	%rd32, %r21, 4;
	add.s64 	%rd33, %rd28, %rd32;
	ld.global.f32 	%f18, [%rd33];
	cvt.f64.f32 	%fd18, %f18;
	st.local.f64 	[%rd2], %fd18;
	{ // callseq 94, 0
	.param .b64 param0;
	st.param.b64 	[param0], %rd30;
	.param .b64 param1;
	st.param.b64 	[param1], %rd26;
	.param .b32 retval0;
	call.uni (retval0), 
	vprintf, 
	(
	param0, 
	param1
	);
	ld.param.b32 	%r62, [retval0];
	} // callseq 94
	add.s64 	%rd34, %rd33, %rd32;
	ld.global.f32 	%f19, [%rd34];
	cvt.f64.f32 	%fd19, %f19;
	st.local.f64 	[%rd2], %fd19;
	{ // callseq 95, 0
	.param .b64 param0;
	st.param.b64 	[param0], %rd30;
	.param .b64 param1;
	st.param.b64 	[param1], %rd26;
	.param .b32 retval0;
	call.uni (retval0), 
	vprintf, 
	(
	param0, 
	param1
	);
	ld.param.b32 	%r64, [retval0];
	} // callseq 95
	add.s64 	%rd35, %rd34, %rd32;
	ld.global.f32 	%f20, [%rd35];
	cvt.f64.f32 	%fd20, %f20;
	st.local.f64 	[%rd2], %fd20;
	{ // callseq 96, 0
	.param .b64 param0;
	st.param.b64 	[param0], %rd30;
	.param .b64 param1;
	st.param.b64 	[param1], %rd26;
	.param .b32 retval0;
	call.uni (retval0), 
	vprintf, 
	(
	param0, 
	param1
	);
	ld.param.b32 	%r66, [retval0];
	} // callseq 96
	add.s64 	%rd36, %rd35, %rd32;
	ld.global.f32 	%f21, [%rd36];
	cvt.f64.f32 	%fd21, %f21;
	st.local.f64 	[%rd2], %fd21;
	{ // callseq 97, 0
	.param .b64 param0;
	st.param.b64 	[param0], %rd30;
	.param .b64 param1;
	st.param.b64 	[param1], %rd26;
	.param .b32 retval0;
	call.uni (retval0), 
	vprintf, 
	(
	param0, 
	param1
	);
	ld.param.b32 	%r68, [retval0];
	} // callseq 97
	add.s64 	%rd37, %rd36, %rd32;
	ld.global.f32 	%f22, [%rd37];
	cvt.f64.f32 	%fd22, %f22;
	st.local.f64 	[%rd2], %fd22;
	{ // callseq 98, 0
	.param .b64 param0;
	st.param.b64 	[param0], %rd30;
	.param .b64 param1;
	st.param.b64 	[param1], %rd26;
	.param .b32 retval0;
	call.uni (retval0), 
	vprintf, 
	(
	param0, 
	param1
	);
	ld.param.b32 	%r70, [retval0];
	} // callseq 98
	add.s64 	%rd38, %rd37, %rd32;
	ld.global.f32 	%f23, [%rd38];
	cvt.f64.f32 	%fd23, %f23;
	st.local.f64 	[%rd2], %fd23;
	{ // callseq 99, 0
	.param .b64 param0;
	st.param.b64 	[param0], %rd30;
	.param .b64 param1;
	st.param.b64 	[param1], %rd26;
	.param .b32 retval0;
	call.uni (retval0), 
	vprintf, 
	(
	param0, 
	param1
	);
	ld.param.b32 	%r72, [retval0];
	} // callseq 99
	add.s64 	%rd39, %rd38, %rd32;
	ld.global.f32 	%f24, [%rd39];
	cvt.f64.f32 	%fd24, %f24;
	st.local.f64 	[%rd2], %fd24;
	{ // callseq 100, 0
	.param .b64 param0;
	st.param.b64 	[param0], %rd30;
	.param .b64 param1;
	st.param.b64 	[param1], %rd26;
	.param .b32 retval0;
	call.uni (retval0), 
	vprintf, 
	(
	param0, 
	param1
	);
	ld.param.b32 	%r74, [retval0];
	} // callseq 100
	add.s32 	%r90, %r90, 8;
$L__BB4_7:
	setp.eq.s32 	%p6, %r9, 0;
	@%p6 bra 	$L__BB4_13;
	and.b32  	%r12, %r22, 3;
	setp.lt.u32 	%p7, %r9, 4;
	@%p7 bra 	$L__BB4_10;
	mad.lo.s32 	%r76, %r90, %r21, %r23;
	mul.wide.s32 	%rd40, %r76, 4;
	add.s64 	%rd41, %rd1, %rd40;
	ld.global.f32 	%f25, [%rd41];
	cvt.f64.f32 	%fd25, %f25;
	st.local.f64 	[%rd2], %fd25;
	mov.u64 	%rd42, $str;
	cvta.global.u64 	%rd43, %rd42;
	{ // callseq 101, 0
	.param .b64 param0;
	st.param.b64 	[param0], %rd43;
	.param .b64 param1;
	st.param.b64 	[param1], %rd26;
	.param .b32 retval0;
	call.uni (retval0), 
	vprintf, 
	(
	param0, 
	param1
	);
	ld.param.b32 	%r77, [retval0];
	} // callseq 101
	mul.wide.s32 	%rd45, %r21, 4;
	add.s64 	%rd46, %rd41, %rd45;
	ld.global.f32 	%f26, [%rd46];
	cvt.f64.f32 	%fd26, %f26;
	st.local.f64 	[%rd2], %fd26;
	{ // callseq 102, 0
	.param .b64 param0;
	st.param.b64 	[param0], %rd43;
	.param .b64 param1;
	st.param.b64 	[param1], %rd26;
	.param .b32 retval0;
	call.uni (retval0), 
	vprintf, 
	(
	param0, 
	param1
	);
	ld.param.b32 	%r79, [retval0];
	} // callseq 102
	add.s64 	%rd47, %rd46, %rd45;
	ld.global.f32 	%f27, [%rd47];
	cvt.f64.f32 	%fd27, %f27;
	st.local.f64 	[%rd2], %fd27;
	{ // callseq 103, 0
	.param .b64 param0;
	st.param.b64 	[param0], %rd43;
	.param .b64 param1;
	st.param.b64 	[param1], %rd26;
	.param .b32 retval0;
	call.uni (retval0), 
	vprintf, 
	(
	param0, 
	param1
	);
	ld.param.b32 	%r81, [retval0];
	} // callseq 103
	add.s64 	%rd48, %rd47, %rd45;
	ld.global.f32 	%f28, [%rd48];
	cvt.f64.f32 	%fd28, %f28;
	st.local.f64 	[%rd2], %fd28;
	{ // callseq 104, 0
	.param .b64 param0;
	st.param.b64 	[param0], %rd43;
	.param .b64 param1;
	st.param.b64 	[param1], %rd26;
	.param .b32 retval0;
	call.uni (retval0), 
	vprintf, 
	(
	param0, 
	param1
	);
	ld.param.b32 	%r83, [retval0];
	} // callseq 104
	add.s32 	%r90, %r90, 4;
$L__BB4_10:
	setp.eq.s32 	%p8, %r12, 0;
	@%p8 bra 	$L__BB4_13;
	mad.lo.s32 	%r93, %r90, %r21, %r23;
	neg.s32 	%r92, %r12;
	mov.u64 	%rd51, $str;
$L__BB4_12:
	.pragma "nounroll";
	mul.wide.s32 	%rd49, %r93, 4;
	add.s64 	%rd50, %rd1, %rd49;
	ld.global.f32 	%f29, [%rd50];
	cvt.f64.f32 	%fd29, %f29;
	st.local.f64 	[%rd2], %fd29;
	cvta.global.u64 	%rd52, %rd51;
	{ // callseq 105, 0
	.param .b64 param0;
	st.param.b64 	[param0], %rd52;
	.param .b64 param1;
	st.param.b64 	[param1], %rd26;
	.param .b32 retval0;
	call.uni (retval0), 
	vprintf, 
	(
	param0, 
	param1
	);
	ld.param.b32 	%r85, [retval0];
	} // callseq 105
	add.s32 	%r93, %r93, %r21;
	add.s32 	%r92, %r92, 1;
	setp.ne.s32 	%p9, %r92, 0;
	@%p9 bra 	$L__BB4_12;
$L__BB4_13:
	ret;

}
	// .globl	_Z19forward_propagationPfS_S_S_S_S_S_S_S_S_iiii
.visible .entry _Z19forward_propagationPfS_S_S_S_S_S_S_S_S_iiii(
	.param .u64 .ptr .align 1 _Z19forward_propagationPfS_S_S_S_S_S_S_S_S_iiii_param_0,
	.param .u64 .ptr .align 1 _Z19forward_propagationPfS_S_S_S_S_S_S_S_S_iiii_param_1,
	.param .u64 .ptr .align 1 _Z19forward_propagationPfS_S_S_S_S_S_S_S_S_iiii_param_2,
	.param .u64 .ptr .align 1 _Z19forward_propagationPfS_S_S_S_S_S_S_S_S_iiii_param_3,
	.param .u64 .ptr .align 1 _Z19forward_propagationPfS_S_S_S_S_S_S_S_S_iiii_param_4,
	.param .u64 .ptr .align 1 _Z19forward_propagationPfS_S_S_S_S_S_S_S_S_iiii_param_5,
	.param .u64 .ptr .align 1 _Z19forward_propagationPfS_S_S_S_S_S_S_S_S_iiii_param_6,
	.param .u64 .ptr .align 1 _Z19forward_propagationPfS_S_S_S_S_S_S_S_S_iiii_param_7,
	.param .u64 .ptr .align 1 _Z19forward_propagationPfS_S_S_S_S_S_S_S_S_iiii_param_8,
	.param .u64 .ptr .align 1 _Z19forward_propagationPfS_S_S_S_S_S_S_S_S_iiii_param_9,
	.param .u32 _Z19forward_propagationPfS_S_S_S_S_S_S_S_S_iiii_param_10,
	.param .u32 _Z19forward_propagationPfS_S_S_S_S_S_S_S_S_iiii_param_11,
	.param .u32 _Z19forward_propagationPfS_S_S_S_S_S_S_S_S_iiii_param_12,
	.param .u32 _Z19forward_propagationPfS_S_S_S_S_S_S_S_S_iiii_param_13
)
{
	.reg .pred 	%p<81>;
	.reg .b32 	%r<369>;
	.reg .b32 	%f<747>;
	.reg .b64 	%rd<211>;

	ld.param.u64 	%rd35, [_Z19forward_propagationPfS_S_S_S_S_S_S_S_S_iiii_param_0];
	ld.param.u64 	%rd36, [_Z19forward_propagationPfS_S_S_S_S_S_S_S_S_iiii_param_1];
	ld.param.u64 	%rd37, [_Z19forward_propagationPfS_S_S_S_S_S_S_S_S_iiii_param_2];
	ld.param.u64 	%rd38, [_Z19forward_propagationPfS_S_S_S_S_S_S_S_S_iiii_param_3];
	ld.param.u64 	%rd39, [_Z19forward_propagationPfS_S_S_S_S_S_S_S_S_iiii_param_4];
	ld.param.u64 	%rd40, [_Z19forward_propagationPfS_S_S_S_S_S_S_S_S_iiii_param_5];
	ld.param.u64 	%rd41, [_Z19forward_propagationPfS_S_S_S_S_S_S_S_S_iiii_param_6];
	ld.param.u64 	%rd42, [_Z19forward_propagationPfS_S_S_S_S_S_S_S_S_iiii_param_7];
	ld.param.u64 	%rd43, [_Z19forward_propagationPfS_S_S_S_S_S_S_S_S_iiii_param_8];
	ld.param.u64 	%rd44, [_Z19forward_propagationPfS_S_S_S_S_S_S_S_S_iiii_param_9];
	ld.param.u32 	%r174, [_Z19forward_propagationPfS_S_S_S_S_S_S_S_S_iiii_param_10];
	ld.param.u32 	%r171, [_Z19forward_propagationPfS_S_S_S_S_S_S_S_S_iiii_param_11];
	ld.param.u32 	%r172, [_Z19forward_propagationPfS_S_S_S_S_S_S_S_S_iiii_param_12];
	ld.param.u32 	%r173, [_Z19forward_propagationPfS_S_S_S_S_S_S_S_S_iiii_param_13];
	cvta.to.global.u64 	%rd1, %rd36;
	cvta.to.global.u64 	%rd2, %rd35;
	cvta.to.global.u64 	%rd3, %rd37;
	cvta.to.global.u64 	%rd4, %rd43;
	cvta.to.global.u64 	%rd5, %rd38;
	cvta.to.global.u64 	%rd6, %rd40;
	cvta.to.global.u64 	%rd7, %rd39;
	cvta.to.global.u64 	%rd8, %rd44;
	cvta.to.global.u64 	%rd9, %rd41;
	cvta.to.global.u64 	%rd10, %rd42;
	mov.u32 	%r175, %ctaid.x;
	mov.u32 	%r176, %ntid.x;
	mov.u32 	%r177, %tid.x;
	mad.lo.s32 	%r1, %r175, %r176, %r177;
	setp.ge.s32 	%p1, %r1, %r174;
	@%p1 bra 	$L__BB5_67;
	setp.lt.s32 	%p2, %r172, 1;
	@%p2 bra 	$L__BB5_40;
	mul.lo.s32 	%r2, %r172, %r1;
	setp.lt.s32 	%p3, %r171, 1;
	mul.lo.s32 	%r3, %r171, %r1;
	@%p3 bra 	$L__BB5_16;
	and.b32  	%r4, %r171, 7;
	add.s32 	%r5, %r4, -1;
	and.b32  	%r6, %r171, 3;
	and.b32  	%r7, %r171, 2147483640;
	and.b32  	%r8, %r171, 1;
	mov.b32 	%r311, 0;
$L__BB5_4:
	setp.lt.u32 	%p12, %r171, 8;
	mul.wide.u32 	%rd61, %r311, 4;
	add.s64 	%rd62, %rd3, %rd61;
	ld.global.f32 	%f723, [%rd62];
	add.s32 	%r188, %r311, %r2;
	mul.wide.s32 	%rd63, %r188, 4;
	add.s64 	%rd11, %rd4, %rd63;
	st.global.f32 	[%rd11], %f723;
	mov.b32 	%r314, 0;
	@%p12 bra 	$L__BB5_7;
	mov.b32 	%r312, 0;
$L__BB5_6:
	.pragma "nounroll";
	add.s32 	%r190, %r312, %r3;
	mul.wide.s32 	%rd64, %r190, 4;
	add.s64 	%rd65, %rd2, %rd64;
	ld.global.f32 	%f72, [%rd65];
	mad.lo.s32 	%r191, %r312, %r172, %r311;
	mul.wide.u32 	%rd66, %r191, 4;
	add.s64 	%rd67, %rd1, %rd66;
	ld.global.f32 	%f73, [%rd67];
	fma.rn.f32 	%f74, %f72, %f73, %f723;
	st.global.f32 	[%rd11], %f74;
	ld.global.f32 	%f75, [%rd65+4];
	add.s32 	%r192, %r191, %r172;
	mul.wide.u32 	%rd68, %r192, 4;
	add.s64 	%rd69, %rd1, %rd68;
	ld.global.f32 	%f76, [%rd69];
	fma.rn.f32 	%f77, %f75, %f76, %f74;
	st.global.f32 	[%rd11], %f77;
	ld.global.f32 	%f78, [%rd65+8];
	add.s32 	%r193, %r192, %r172;
	mul.wide.u32 	%rd70, %r193, 4;
	add.s64 	%rd71, %rd1, %rd70;
	ld.global.f32 	%f79, [%rd71];
	fma.rn.f32 	%f80, %f78, %f79, %f77;
	st.global.f32 	[%rd11], %f80;
	ld.global.f32 	%f81, [%rd65+12];
	add.s32 	%r194, %r193, %r172;
	mul.wide.u32 	%rd72, %r194, 4;
	add.s64 	%rd73, %rd1, %rd72;
	ld.global.f32 	%f82, [%rd73];
	fma.rn.f32 	%f83, %f81, %f82, %f80;
	st.global.f32 	[%rd11], %f83;
	ld.global.f32 	%f84, [%rd65+16];
	add.s32 	%r195, %r194, %r172;
	mul.wide.u32 	%rd74, %r195, 4;
	add.s64 	%rd75, %rd1, %rd74;
	ld.global.f32 	%f85, [%rd75];
	fma.rn.f32 	%f86, %f84, %f85, %f83;
	st.global.f32 	[%rd11], %f86;
	ld.global.f32 	%f87, [%rd65+20];
	add.s32 	%r196, %r195, %r172;
	mul.wide.u32 	%rd76, %r196, 4;
	add.s64 	%rd77, %rd1, %rd76;
	ld.global.f32 	%f88, [%rd77];
	fma.rn.f32 	%f89, %f87, %f88, %f86;
	st.global.f32 	[%rd11], %f89;
	ld.global.f32 	%f90, [%rd65+24];
	add.s32 	%r197, %r196, %r172;
	mul.wide.u32 	%rd78, %r197, 4;
	add.s64 	%rd79, %rd1, %rd78;
	ld.global.f32 	%f91, [%rd79];
	fma.rn.f32 	%f92, %f90, %f91, %f89;
	st.global.f32 	[%rd11], %f92;
	ld.global.f32 	%f93, [%rd65+28];
	add.s32 	%r198, %r197, %r172;
	mul.wide.u32 	%rd80, %r198, 4;
	add.s64 	%rd81, %rd1, %rd80;
	ld.global.f32 	%f94, [%rd81];
	fma.rn.f32 	%f723, %f93, %f94, %f92;
	st.global.f32 	[%rd11], %f723;
	add.s32 	%r312, %r312, 8;
	setp.ne.s32 	%p13, %r312, %r7;
	mov.u32 	%r314, %r7;
	@%p13 bra 	$L__BB5_6;
$L__BB5_7:
	setp.eq.s32 	%p14, %r4, 0;
	@%p14 bra 	$L__BB5_15;
	setp.lt.u32 	%p15, %r5, 3;
	@%p15 bra 	$L__BB5_10;
	add.s32 	%r199, %r314, %r3;
	mul.wide.s32 	%rd82, %r199, 4;
	add.s64 	%rd83, %rd2, %rd82;
	ld.global.f32 	%f95, [%rd83];
	mad.lo.s32 	%r200, %r314, %r172, %r311;
	mul.wide.u32 	%rd84, %r200, 4;
	add.s64 	%rd85, %rd1, %rd84;
	ld.global.f32 	%f96, [%rd85];
	fma.rn.f32 	%f97, %f95, %f96, %f723;
	st.global.f32 	[%rd11], %f97;
	ld.global.f32 	%f98, [%rd83+4];
	add.s32 	%r201, %r200, %r172;
	mul.wide.u32 	%rd86, %r201, 4;
	add.s64 	%rd87, %rd1, %rd86;
	ld.global.f32 	%f99, [%rd87];
	fma.rn.f32 	%f100, %f98, %f99, %f97;
	st.global.f32 	[%rd11], %f100;
	ld.global.f32 	%f101, [%rd83+8];
	add.s32 	%r202, %r201, %r172;
	mul.wide.u32 	%rd88, %r202, 4;
	add.s64 	%rd89, %rd1, %rd88;
	ld.global.f32 	%f102, [%rd89];
	fma.rn.f32 	%f103, %f101, %f102, %f100;
	st.global.f32 	[%rd11], %f103;
	ld.global.f32 	%f104, [%rd83+12];
	add.s32 	%r203, %r202, %r172;
	mul.wide.u32 	%rd90, %r203, 4;
	add.s64 	%rd91, %rd1, %rd90;
	ld.global.f32 	%f105, [%rd91];
	fma.rn.f32 	%f723, %f104, %f105, %f103;
	st.global.f32 	[%rd11], %f723;
	add.s32 	%r314, %r314, 4;
$L__BB5_10:
	setp.eq.s32 	%p16, %r6, 0;
	@%p16 bra 	$L__BB5_15;
	setp.eq.s32 	%p17, %r6, 1;
	@%p17 bra 	$L__BB5_13;
	add.s32 	%r204, %r314, %r3;
	mul.wide.s32 	%rd92, %r204, 4;
	add.s64 	%rd93, %rd2, %rd92;
	ld.global.f32 	%f106, [%rd93];
	mad.lo.s32 	%r205, %r314, %r172, %r311;
	mul.wide.u32 	%rd94, %r205, 4;
	add.s64 	%rd95, %rd1, %rd94;
	ld.global.f32 	%f107, [%rd95];
	fma.rn.f32 	%f108, %f106, %f107, %f723;
	st.global.f32 	[%rd11], %f108;
	ld.global.f32 	%f109, [%rd93+4];
	add.s32 	%r206, %r205, %r172;
	mul.wide.u32 	%rd96, %r206, 4;
	add.s64 	%rd97, %rd1, %rd96;
	ld.global.f32 	%f110, [%rd97];
	fma.rn.f32 	%f723, %f109, %f110, %f108;
	st.global.f32 	[%rd11], %f723;
	add.s32 	%r314, %r314, 2;
$L__BB5_13:
	setp.eq.s32 	%p18, %r8, 0;
	@%p18 bra 	$L__BB5_15;
	add.s32 	%r207, %r314, %r3;
	mul.wide.s32 	%rd98, %r207, 4;
	add.s64 	%rd99, %rd2, %rd98;
	ld.global.f32 	%f111, [%rd99];
	mad.lo.s32 	%r208, %r314, %r172, %r311;
	mul.wide.u32 	%rd100, %r208, 4;
	add.s64 	%rd101, %rd1, %rd100;
	ld.global.f32 	%f112, [%rd101];
	fma.rn.f32 	%f113, %f111, %f112, %f723;
	st.global.f32 	[%rd11], %f113;
$L__BB5_15:
	add.s32 	%r311, %r311, 1;
	setp.eq.s32 	%p19, %r311, %r172;
	@%p19 bra 	$L__BB5_28;
	bra.uni 	$L__BB5_4;
$L__BB5_16:
	add.s32 	%r179, %r172, -1;
	and.b32  	%r18, %r172, 15;
	setp.lt.u32 	%p4, %r179, 15;
	mov.b32 	%r316, 0;
	@%p4 bra 	$L__BB5_19;
	and.b32  	%r316, %r172, 2147483632;
	mov.b32 	%r321, 0;
$L__BB5_18:
	.pragma "nounroll";
	mul.wide.u32 	%rd45, %r321, 4;
	add.s64 	%rd46, %rd3, %rd45;
	ld.global.f32 	%f43, [%rd46];
	add.s32 	%r181, %r321, %r2;
	mul.wide.s32 	%rd47, %r181, 4;
	add.s64 	%rd48, %rd4, %rd47;
	st.global.f32 	[%rd48], %f43;
	ld.global.f32 	%f44, [%rd46+4];
	st.global.f32 	[%rd48+4], %f44;
	ld.global.f32 	%f45, [%rd46+8];
	st.global.f32 	[%rd48+8], %f45;
	ld.global.f32 	%f46, [%rd46+12];
	st.global.f32 	[%rd48+12], %f46;
	ld.global.f32 	%f47, [%rd46+16];
	st.global.f32 	[%rd48+16], %f47;
	ld.global.f32 	%f48, [%rd46+20];
	st.global.f32 	[%rd48+20], %f48;
	ld.global.f32 	%f49, [%rd46+24];
	st.global.f32 	[%rd48+24], %f49;
	ld.global.f32 	%f50, [%rd46+28];
	st.global.f32 	[%rd48+28], %f50;
	ld.global.f32 	%f51, [%rd46+32];
	st.global.f32 	[%rd48+32], %f51;
	ld.global.f32 	%f52, [%rd46+36];
	st.global.f32 	[%rd48+36], %f52;
	ld.global.f32 	%f53, [%rd46+40];
	st.global.f32 	[%rd48+40], %f53;
	ld.global.f32 	%f54, [%rd46+44];
	st.global.f32 	[%rd48+44], %f54;
	ld.global.f32 	%f55, [%rd46+48];
	st.global.f32 	[%rd48+48], %f55;
	ld.global.f32 	%f56, [%rd46+52];
	st.global.f32 	[%rd48+52], %f56;
	ld.global.f32 	%f57, [%rd46+56];
	st.global.f32 	[%rd48+56], %f57;
	ld.global.f32 	%f58, [%rd46+60];
	st.global.f32 	[%rd48+60], %f58;
	add.s32 	%r321, %r321, 16;
	setp.eq.s32 	%p5, %r321, %r316;
	@%p5 bra 	$L__BB5_19;
	bra.uni 	$L__BB5_18;
$L__BB5_19:
	setp.eq.s32 	%p6, %r18, 0;
	@%p6 bra 	$L__BB5_28;
	and.b32  	%r21, %r172, 7;
	setp.lt.u32 	%p7, %r18, 8;
	@%p7 bra 	$L__BB5_22;
	mul.wide.u32 	%rd49, %r316, 4;
	add.s64 	%rd50, %rd3, %rd49;
	ld.global.f32 	%f59, [%rd50];
	add.s32 	%r182, %r316, %r2;
	mul.wide.s32 	%rd51, %r182, 4;
	add.s64 	%rd52, %rd4, %rd51;
	st.global.f32 	[%rd52], %f59;
	ld.global.f32 	%f60, [%rd50+4];
	st.global.f32 	[%rd52+4], %f60;
	ld.global.f32 	%f61, [%rd50+8];
	st.global.f32 	[%rd52+8], %f61;
	ld.global.f32 	%f62, [%rd50+12];
	st.global.f32 	[%rd52+12], %f62;
	ld.global.f32 	%f63, [%rd50+16];
	st.global.f32 	[%rd52+16], %f63;
	ld.global.f32 	%f64, [%rd50+20];
	st.global.f32 	[%rd52+20], %f64;
	ld.global.f32 	%f65, [%rd50+24];
	st.global.f32 	[%rd52+24], %f65;
	ld.global.f32 	%f66, [%rd50+28];
	st.global.f32 	[%rd52+28], %f66;
	add.s32 	%r316, %r316, 8;
$L__BB5_22:
	setp.eq.s32 	%p8, %r21, 0;
	@%p8 bra 	$L__BB5_28;
	and.b32  	%r24, %r172, 3;
	setp.lt.u32 	%p9, %r21, 4;
	@%p9 bra 	$L__BB5_25;
	mul.wide.u32 	%rd53, %r316, 4;
	add.s64 	%rd54, %rd3, %rd53;
	ld.global.f32 	%f67, [%rd54];
	add.s32 	%r183, %r316, %r2;
	mul.wide.s32 	%rd55, %r183, 4;
	add.s64 	%rd56, %rd4, %rd55;
	st.global.f32 	[%rd56], %f67;
	ld.global.f32 	%f68, [%rd54+4];
	st.global.f32 	[%rd56+4], %f68;
	ld.global.f32 	%f69, [%rd54+8];
	st.global.f32 	[%rd56+8], %f69;
	ld.global.f32 	%f70, [%rd54+12];
	st.global.f32 	[%rd56+12], %f70;
	add.s32 	%r316, %r316, 4;
$L__BB5_25:
	setp.eq.s32 	%p10, %r24, 0;
	@%p10 bra 	$L__BB5_28;
	mov.b32 	%r320, 0;
$L__BB5_27:
	.pragma "nounroll";
	mul.wide.u32 	%rd57, %r316, 4;
	add.s64 	%rd58, %rd3, %rd57;
	ld.global.f32 	%f71, [%rd58];
	add.s32 	%r185, %r316, %r2;
	mul.wide.s32 	%rd59, %r185, 4;
	add.s64 	%rd60, %rd4, %rd59;
	st.global.f32 	[%rd60], %f71;
	add.s32 	%r316, %r316, 1;
	add.s32 	%r320, %r320, 1;
	setp.ne.s32 	%p11, %r320, %r24;
	@%p11 bra 	$L__BB5_27;
$L__BB5_28:
	add.s32 	%r210, %r172, -1;
	and.b32  	%r31, %r172, 15;
	setp.lt.u32 	%p20, %r210, 15;
	mov.b32 	%r322, 0;
	@%p20 bra 	$L__BB5_31;
	and.b32  	%r322, %r172, 2147483632;
	mov.b32 	%r341, 0;
$L__BB5_30:
	.pragma "nounroll";
	add.s32 	%r212, %r341, %r2;
	mul.wide.s32 	%rd102, %r212, 4;
	add.s64 	%rd103, %rd4, %rd102;
	ld.global.f32 	%f114, [%rd103];
	max.f32 	%f115, %f114, 0f00000000;
	add.s64 	%rd104, %rd6, %rd102;
	st.global.f32 	[%rd104], %f115;
	ld.global.f32 	%f116, [%rd103+4];
	max.f32 	%f117, %f116, 0f00000000;
	st.global.f32 	[%rd104+4], %f117;
	ld.global.f32 	%f118, [%rd103+8];
	max.f32 	%f119, %f118, 0f00000000;
	st.global.f32 	[%rd104+8], %f119;
	ld.global.f32 	%f120, [%rd103+12];
	max.f32 	%f121, %f120, 0f00000000;
	st.global.f32 	[%rd104+12], %f121;
	ld.global.f32 	%f122, [%rd103+16];
	max.f32 	%f123, %f122, 0f00000000;
	st.global.f32 	[%rd104+16], %f123;
	ld.global.f32 	%f124, [%rd103+20];
	max.f32 	%f125, %f124, 0f00000000;
	st.global.f32 	[%rd104+20], %f125;
	ld.global.f32 	%f126, [%rd103+24];
	max.f32 	%f127, %f126, 0f00000000;
	st.global.f32 	[%rd104+24], %f127;
	ld.global.f32 	%f128, [%rd103+28];
	max.f32 	%f129, %f128, 0f00000000;
	st.global.f32 	[%rd104+28], %f129;
	ld.global.f32 	%f130, [%rd103+32];
	max.f32 	%f131, %f130, 0f00000000;
	st.global.f32 	[%rd104+32], %f131;
	ld.global.f32 	%f132, [%rd103+36];
	max.f32 	%f133, %f132, 0f00000000;
	st.global.f32 	[%rd104+36], %f133;
	ld.global.f32 	%f134, [%rd103+40];
	max.f32 	%f135, %f134, 0f00000000;
	st.global.f32 	[%rd104+40], %f135;
	ld.global.f32 	%f136, [%rd103+44];
	max.f32 	%f137, %f136, 0f00000000;
	st.global.f32 	[%rd104+44], %f137;
	ld.global.f32 	%f138, [%rd103+48];
	max.f32 	%f139, %f138, 0f00000000;
	st.global.f32 	[%rd104+48], %f139;
	ld.global.f32 	%f140, [%rd103+52];
	max.f32 	%f141, %f140, 0f00000000;
	st.global.f32 	[%rd104+52], %f141;
	ld.global.f32 	%f142, [%rd103+56];
	max.f32 	%f143, %f142, 0f00000000;
	st.global.f32 	[%rd104+56], %f143;
	ld.global.f32 	%f144, [%rd103+60];
	max.f32 	%f145, %f144, 0f00000000;
	st.global.f32 	[%rd104+60], %f145;
	add.s32 	%r341, %r341, 16;
	setp.eq.s32 	%p21, %r341, %r322;
	@%p21 bra 	$L__BB5_31;
	bra.uni 	$L__BB5_30;
$L__BB5_31:
	setp.eq.s32 	%p22, %r31, 0;
	@%p22 bra 	$L__BB5_40;
	and.b32  	%r36, %r172, 7;
	setp.lt.u32 	%p23, %r31, 8;
	@%p23 bra 	$L__BB5_34;
	add.s32 	%r213, %r322, %r2;
	mul.wide.s32 	%rd105, %r213, 4;
	add.s64 	%rd106, %rd4, %rd105;
	ld.global.f32 	%f146, [%rd106];
	max.f32 	%f147, %f146, 0f00000000;
	add.s64 	%rd107, %rd6, %rd105;
	st.global.f32 	[%rd107], %f147;
	ld.global.f32 	%f148, [%rd106+4];
	max.f32 	%f149, %f148, 0f00000000;
	st.global.f32 	[%rd107+4], %f149;
	ld.global.f32 	%f150, [%rd106+8];
	max.f32 	%f151, %f150, 0f00000000;
	st.global.f32 	[%rd107+8], %f151;
	ld.global.f32 	%f152, [%rd106+12];
	max.f32 	%f153, %f152, 0f00000000;
	st.global.f32 	[%rd107+12], %f153;
	ld.global.f32 	%f154, [%rd106+16];
	max.f32 	%f155, %f154, 0f00000000;
	st.global.f32 	[%rd107+16], %f155;
	ld.global.f32 	%f156, [%rd106+20];
	max.f32 	%f157, %f156, 0f00000000;
	st.global.f32 	[%rd107+20], %f157;
	ld.global.f32 	%f158, [%rd106+24];
	max.f32 	%f159, %f158, 0f00000000;
	st.global.f32 	[%rd107+24], %f159;
	ld.global.f32 	%f160, [%rd106+28];
	max.f32 	%f161, %f160, 0f00000000;
	st.global.f32 	[%rd107+28], %f161;
	add.s32 	%r322, %r322, 8;
$L__BB5_34:
	setp.eq.s32 	%p24, %r36, 0;
	@%p24 bra 	$L__BB5_40;
	and.b32  	%r39, %r172, 3;
	setp.lt.u32 	%p25, %r36, 4;
	@%p25 bra 	$L__BB5_37;
	add.s32 	%r214, %r322, %r2;
	mul.wide.s32 	%rd108, %r214, 4;
	add.s64 	%rd109, %rd4, %rd108;
	ld.global.f32 	%f162, [%rd109];
	max.f32 	%f163, %f162, 0f00000000;
	add.s64 	%rd110, %rd6, %rd108;
	st.global.f32 	[%rd110], %f163;
	ld.global.f32 	%f164, [%rd109+4];
	max.f32 	%f165, %f164, 0f00000000;
	st.global.f32 	[%rd110+4], %f165;
	ld.global.f32 	%f166, [%rd109+8];
	max.f32 	%f167, %f166, 0f00000000;
	st.global.f32 	[%rd110+8], %f167;
	ld.global.f32 	%f168, [%rd109+12];
	max.f32 	%f169, %f168, 0f00000000;
	st.global.f32 	[%rd110+12], %f169;
	add.s32 	%r322, %r322, 4;
$L__BB5_37:
	setp.eq.s32 	%p26, %r39, 0;
	@%p26 bra 	$L__BB5_40;
	mov.b32 	%r326, 0;
$L__BB5_39:
	.pragma "nounroll";
	add.s32 	%r216, %r322, %r2;
	mul.wide.s32 	%rd111, %r216, 4;
	add.s64 	%rd112, %rd4, %rd111;
	ld.global.f32 	%f170, [%rd112];
	max.f32 	%f171, %f170, 0f00000000;
	add.s64 	%rd113, %rd6, %rd111;
	st.global.f32 	[%rd113], %f171;
	add.s32 	%r322, %r322, 1;
	add.s32 	%r326, %r326, 1;
	setp.ne.s32 	%p27, %r326, %r39;
	@%p27 bra 	$L__BB5_39;
$L__BB5_40:
	setp.lt.s32 	%p28, %r173, 1;
	@%p28 bra 	$L__BB5_67;
	setp.lt.s32 	%p29, %r172, 1;
	mul.lo.s32 	%r46, %r173, %r1;
	mul.lo.s32 	%r47, %r172, %r1;
	@%p29 bra 	$L__BB5_55;
	add.s32 	%r48, %r172, -1;
	and.b32  	%r49, %r172, 7;
	and.b32  	%r50, %r172, 3;
	and.b32  	%r51, %r172, 2147483640;
	and.b32  	%r52, %r172, 1;
	neg.s32 	%r53, %r51;
	shl.b32 	%r54, %r173, 3;
	shl.b32 	%r55, %r173, 1;
	mul.lo.s32 	%r56, %r173, 3;
	shl.b32 	%r57, %r173, 2;
	mul.lo.s32 	%r58, %r173, 5;
	mov.b32 	%r327, 0;
$L__BB5_43:
	setp.lt.u32 	%p38, %r48, 7;
	mul.wide.u32 	%rd130, %r327, 4;
	add.s64 	%rd131, %rd7, %rd130;
	ld.global.f32 	%f727, [%rd131];
	add.s32 	%r227, %r327, %r46;
	mul.wide.s32 	%rd132, %r227, 4;
	add.s64 	%rd12, %rd10, %rd132;
	st.global.f32 	[%rd12], %f727;
	mov.b32 	%r339, 0;
	@%p38 bra 	$L__BB5_46;
	add.s32 	%r336, %r173, %r327;
	add.s32 	%r335, %r55, %r327;
	add.s32 	%r334, %r56, %r327;
	add.s32 	%r333, %r57, %r327;
	add.s32 	%r332, %r58, %r327;
	mad.lo.s32 	%r331, %r173, 6, %r327;
	mad.lo.s32 	%r330, %r173, 7, %r327;
	mov.u32 	%r328, %r47;
	mov.u32 	%r329, %r327;
	mov.u32 	%r337, %r53;
$L__BB5_45:
	.pragma "nounroll";
	mul.wide.s32 	%rd133, %r328, 4;
	add.s64 	%rd134, %rd6, %rd133;
	ld.global.f32 	%f201, [%rd134];
	mul.wide.u32 	%rd135, %r329, 4;
	add.s64 	%rd136, %rd5, %rd135;
	ld.global.f32 	%f202, [%rd136];
	fma.rn.f32 	%f203, %f201, %f202, %f727;
	st.global.f32 	[%rd12], %f203;
	ld.global.f32 	%f204, [%rd134+4];
	mul.wide.u32 	%rd137, %r336, 4;
	add.s64 	%rd138, %rd5, %rd137;
	ld.global.f32 	%f205, [%rd138];
	fma.rn.f32 	%f206, %f204, %f205, %f203;
	st.global.f32 	[%rd12], %f206;
	ld.global.f32 	%f207, [%rd134+8];
	mul.wide.u32 	%rd139, %r335, 4;
	add.s64 	%rd140, %rd5, %rd139;
	ld.global.f32 	%f208, [%rd140];
	fma.rn.f32 	%f209, %f207, %f208, %f206;
	st.global.f32 	[%rd12], %f209;
	ld.global.f32 	%f210, [%rd134+12];
	mul.wide.u32 	%rd141, %r334, 4;
	add.s64 	%rd142, %rd5, %rd141;
	ld.global.f32 	%f211, [%rd142];
	fma.rn.f32 	%f212, %f210, %f211, %f209;
	st.global.f32 	[%rd12], %f212;
	ld.global.f32 	%f213, [%rd134+16];
	mul.wide.u32 	%rd143, %r333, 4;
	add.s64 	%rd144, %rd5, %rd143;
	ld.global.f32 	%f214, [%rd144];
	fma.rn.f32 	%f215, %f213, %f214, %f212;
	st.global.f32 	[%rd12], %f215;
	ld.global.f32 	%f216, [%rd134+20];
	mul.wide.u32 	%rd145, %r332, 4;
	add.s64 	%rd146, %rd5, %rd145;
	ld.global.f32 	%f217, [%rd146];
	fma.rn.f32 	%f218, %f216, %f217, %f215;
	st.global.f32 	[%rd12], %f218;
	ld.global.f32 	%f219, [%rd134+24];
	mul.wide.u32 	%rd147, %r331, 4;
	add.s64 	%rd148, %rd5, %rd147;
	ld.global.f32 	%f220, [%rd148];
	fma.rn.f32 	%f221, %f219, %f220, %f218;
	st.global.f32 	[%rd12], %f221;
	ld.global.f32 	%f222, [%rd134+28];
	mul.wide.u32 	%rd149, %r330, 4;
	add.s64 	%rd150, %rd5, %rd149;
	ld.global.f32 	%f223, [%rd150];
	fma.rn.f32 	%f727, %f222, %f223, %f221;
	st.global.f32 	[%rd12], %f727;
	add.s32 	%r337, %r337, 8;
	add.s32 	%r336, %r336, %r54;
	add.s32 	%r335, %r335, %r54;
	add.s32 	%r334, %r334, %r54;
	add.s32 	%r333, %r333, %r54;
	add.s32 	%r332, %r332, %r54;
	add.s32 	%r331, %r331, %r54;
	add.s32 	%r330, %r330, %r54;
	add.s32 	%r329, %r329, %r54;
	add.s32 	%r328, %r328, 8;
	setp.ne.s32 	%p39, %r337, 0;
	mov.u32 	%r339, %r51;
	@%p39 bra 	$L__BB5_45;
$L__BB5_46:
	setp.eq.s32 	%p40, %r49, 0;
	@%p40 bra 	$L__BB5_54;
	add.s32 	%r228, %r49, -1;
	setp.lt.u32 	%p41, %r228, 3;
	@%p41 bra 	$L__BB5_49;
	add.s32 	%r229, %r339, %r47;
	mul.wide.s32 	%rd151, %r229, 4;
	add.s64 	%rd152, %rd6, %rd151;
	ld.global.f32 	%f224, [%rd152];
	mad.lo.s32 	%r230, %r339, %r173, %r327;
	mul.wide.u32 	%rd153, %r230, 4;
	add.s64 	%rd154, %rd5, %rd153;
	ld.global.f32 	%f225, [%rd154];
	fma.rn.f32 	%f226, %f224, %f225, %f727;
	st.global.f32 	[%rd12], %f226;
	ld.global.f32 	%f227, [%rd152+4];
	add.s32 	%r231, %r230, %r173;
	mul.wide.u32 	%rd155, %r231, 4;
	add.s64 	%rd156, %rd5, %rd155;
	ld.global.f32 	%f228, [%rd156];
	fma.rn.f32 	%f229, %f227, %f228, %f226;
	st.global.f32 	[%rd12], %f229;
	ld.global.f32 	%f230, [%rd152+8];
	add.s32 	%r232, %r231, %r173;
	mul.wide.u32 	%rd157, %r232, 4;
	add.s64 	%rd158, %rd5, %rd157;
	ld.global.f32 	%f231, [%rd158];
	fma.rn.f32 	%f232, %f230, %f231, %f229;
	st.global.f32 	[%rd12], %f232;
	ld.global.f32 	%f233, [%rd152+12];
	add.s32 	%r233, %r232, %r173;
	mul.wide.u32 	%rd159, %r233, 4;
	add.s64 	%rd160, %rd5, %rd159;
	ld.global.f32 	%f234, [%rd160];
	fma.rn.f32 	%f727, %f233, %f234, %f232;
	st.global.f32 	[%rd12], %f727;
	add.s32 	%r339, %r339, 4;
$L__BB5_49:
	setp.eq.s32 	%p42, %r50, 0;
	@%p42 bra 	$L__BB5_54;
	setp.eq.s32 	%p43, %r50, 1;
	@%p43 bra 	$L__BB5_52;
	add.s32 	%r234, %r339, %r47;
	mul.wide.s32 	%rd161, %r234, 4;
	add.s64 	%rd162, %rd6, %rd161;
	ld.global.f32 	%f235, [%rd162];
	mad.lo.s32 	%r235, %r339, %r173, %r327;
	mul.wide.u32 	%rd163, %r235, 4;
	add.s64 	%rd164, %rd5, %rd163;
	ld.global.f32 	%f236, [%rd164];
	fma.rn.f32 	%f237, %f235, %f236, %f727;
	st.global.f32 	[%rd12], %f237;
	ld.global.f32 	%f238, [%rd162+4];
	add.s32 	%r236, %r235, %r173;
	mul.wide.u32 	%rd165, %r236, 4;
	add.s64 	%rd166, %rd5, %rd165;
	ld.global.f32 	%f239, [%rd166];
	fma.rn.f32 	%f727, %f238, %f239, %f237;
	st.global.f32 	[%rd12], %f727;
	add.s32 	%r339, %r339, 2;
$L__BB5_52:
	setp.eq.s32 	%p44, %r52, 0;
	@%p44 bra 	$L__BB5_54;
	add.s32 	%r237, %r339, %r47;
	mul.wide.s32 	%rd167, %r237, 4;
	add.s64 	%rd168, %rd6, %rd167;
	ld.global.f32 	%f240, [%rd168];
	mad.lo.s32 	%r238, %r339, %r173, %r327;
	mul.wide.u32 	%rd169, %r238, 4;
	add.s64 	%rd170, %rd5, %rd169;
	ld.global.f32 	%f241, [%rd170];
	fma.rn.f32 	%f242, %f240, %f241, %f727;
	st.global.f32 	[%rd12], %f242;
$L__BB5_54:
	add.s32 	%r327, %r327, 1;
	setp.eq.s32 	%p45, %r327, %r173;
	@%p45 bra 	$L__BB5_67;
	bra.uni 	$L__BB5_43;
$L__BB5_55:
	add.s32 	%r218, %r173, -1;
	and.b32  	%r93, %r173, 15;
	setp.lt.u32 	%p30, %r218, 15;
	mov.b32 	%r343, 0;
	@%p30 bra 	$L__BB5_58;
	and.b32  	%r343, %r173, 2147483632;
	mov.b32 	%r342, 0;
$L__BB5_57:
	.pragma "nounroll";
	mul.wide.u32 	%rd114, %r342, 4;
	add.s64 	%rd115, %rd7, %rd114;
	ld.global.f32 	%f172, [%rd115];
	add.s32 	%r220, %r342, %r46;
	mul.wide.s32 	%rd116, %r220, 4;
	add.s64 	%rd117, %rd10, %rd116;
	st.global.f32 	[%rd117], %f172;
	ld.global.f32 	%f173, [%rd115+4];
	st.global.f32 	[%rd117+4], %f173;
	ld.global.f32 	%f174, [%rd115+8];
	st.global.f32 	[%rd117+8], %f174;
	ld.global.f32 	%f175, [%rd115+12];
	st.global.f32 	[%rd117+12], %f175;
	ld.global.f32 	%f176, [%rd115+16];
	st.global.f32 	[%rd117+16], %f176;
	ld.global.f32 	%f177, [%rd115+20];
	st.global.f32 	[%rd117+20], %f177;
	ld.global.f32 	%f178, [%rd115+24];
	st.global.f32 	[%rd117+24], %f178;
	ld.global.f32 	%f179, [%rd115+28];
	st.global.f32 	[%rd117+28], %f179;
	ld.global.f32 	%f180, [%rd115+32];
	st.global.f32 	[%rd117+32], %f180;
	ld.global.f32 	%f181, [%rd115+36];
	st.global.f32 	[%rd117+36], %f181;
	ld.global.f32 	%f182, [%rd115+40];
	st.global.f32 	[%rd117+40], %f182;
	ld.global.f32 	%f183, [%rd115+44];
	st.global.f32 	[%rd117+44], %f183;
	ld.global.f32 	%f184, [%rd115+48];
	st.global.f32 	[%rd117+48], %f184;
	ld.global.f32 	%f185, [%rd115+52];
	st.global.f32 	[%rd117+52], %f185;
	ld.global.f32 	%f186, [%rd115+56];
	st.global.f32 	[%rd117+56], %f186;
	ld.global.f32 	%f187, [%rd115+60];
	st.global.f32 	[%rd117+60], %f187;
	add.s32 	%r342, %r342, 16;
	setp.ne.s32 	%p31, %r342, %r343;
	@%p31 bra 	$L__BB5_57;
$L__BB5_58:
	setp.eq.s32 	%p32, %r93, 0;
	@%p32 bra 	$L__BB5_67;
	and.b32  	%r100, %r173, 7;
	setp.lt.u32 	%p33, %r93, 8;
	@%p33 bra 	$L__BB5_61;
	mul.wide.u32 	%rd118, %r343, 4;
	add.s64 	%rd119, %rd7, %rd118;
	ld.global.f32 	%f188, [%rd119];
	add.s32 	%r221, %r343, %r46;
	mul.wide.s32 	%rd120, %r221, 4;
	add.s64 	%rd121, %rd10, %rd120;
	st.global.f32 	[%rd121], %f188;
	ld.global.f32 	%f189, [%rd119+4];
	st.global.f32 	[%rd121+4], %f189;
	ld.global.f32 	%f190, [%rd119+8];
	st.global.f32 	[%rd121+8], %f190;
	ld.global.f32 	%f191, [%rd119+12];
	st.global.f32 	[%rd121+12], %f191;
	ld.global.f32 	%f192, [%rd119+16];
	st.global.f32 	[%rd121+16], %f192;
	ld.global.f32 	%f193, [%rd119+20];
	st.global.f32 	[%rd121+20], %f193;
	ld.global.f32 	%f194, [%rd119+24];
	st.global.f32 	[%rd121+24], %f194;
	ld.global.f32 	%f195, [%rd119+28];
	st.global.f32 	[%rd121+28], %f195;
	add.s32 	%r343, %r343, 8;
$L__BB5_61:
	setp.eq.s32 	%p34, %r100, 0;
	@%p34 bra 	$L__BB5_67;
	and.b32  	%r103, %r173, 3;
	setp.lt.u32 	%p35, %r100, 4;
	@%p35 bra 	$L__BB5_64;
	mul.wide.u32 	%rd122, %r343, 4;
	add.s64 	%rd123, %rd7, %rd122;
	ld.global.f32 	%f196, [%rd123];
	add.s32 	%r222, %r343, %r46;
	mul.wide.s32 	%rd124, %r222, 4;
	add.s64 	%rd125, %rd10, %rd124;
	st.global.f32 	[%rd125], %f196;
	ld.global.f32 	%f197, [%rd123+4];
	st.global.f32 	[%rd125+4], %f197;
	ld.global.f32 	%f198, [%rd123+8];
	st.global.f32 	[%rd125+8], %f198;
	ld.global.f32 	%f199, [%rd123+12];
	st.global.f32 	[%rd125+12], %f199;
	add.s32 	%r343, %r343, 4;
$L__BB5_64:
	setp.eq.s32 	%p36, %r103, 0;
	@%p36 bra 	$L__BB5_67;
	mov.b32 	%r347, 0;
$L__BB5_66:
	.pragma "nounroll";
	mul.wide.u32 	%rd126, %r343, 4;
	add.s64 	%rd127, %rd7, %rd126;
	ld.global.f32 	%f200, [%rd127];
	add.s32 	%r224, %r343, %r46;
	mul.wide.s32 	%rd128, %r224, 4;
	add.s64 	%rd129, %rd10, %rd128;
	st.global.f32 	[%rd129], %f200;
	add.s32 	%r343, %r343, 1;
	add.s32 	%r347, %r347, 1;
	setp.ne.s32 	%p37, %r347, %r103;
	@%p37 bra 	$L__BB5_66;
$L__BB5_67:
	ld.global.f32 	%f737, [%rd10];
	setp.lt.s32 	%p46, %r173, 2;
	@%p46 bra 	$L__BB5_81;
	add.s32 	%r110, %r173, -1;
	add.s32 	%r240, %r173, -2;
	and.b32  	%r111, %r110, 15;
	setp.lt.u32 	%p47, %r240, 15;
	mov.b32 	%r349, 1;
	@%p47 bra 	$L__BB5_72;
	and.b32  	%r242, %r110, -16;
	neg.s32 	%r353, %r242;
	add.s64 	%rd205, %rd10, 32;
	mov.b32 	%r352, 0;
$L__BB5_70:
	.pragma "nounroll";
	ld.global.f32 	%f244, [%rd205+-28];
	max.f32 	%f245, %f737, %f244;
	ld.global.f32 	%f246, [%rd205+-24];
	max.f32 	%f247, %f245, %f246;
	ld.global.f32 	%f248, [%rd205+-20];
	max.f32 	%f249, %f247, %f248;
	ld.global.f32 	%f250, [%rd205+-16];
	max.f32 	%f251, %f249, %f250;
	ld.global.f32 	%f252, [%rd205+-12];
	max.f32 	%f253, %f251, %f252;
	ld.global.f32 	%f254, [%rd205+-8];
	max.f32 	%f255, %f253, %f254;
	ld.global.f32 	%f256, [%rd205+-4];
	max.f32 	%f257, %f255, %f256;
	ld.global.f32 	%f258, [%rd205];
	max.f32 	%f259, %f257, %f258;
	ld.global.f32 	%f260, [%rd205+4];
	max.f32 	%f261, %f259, %f260;
	ld.global.f32 	%f262, [%rd205+8];
	max.f32 	%f263, %f261, %f262;
	ld.global.f32 	%f264, [%rd205+12];
	max.f32 	%f265, %f263, %f264;
	ld.global.f32 	%f266, [%rd205+16];
	max.f32 	%f267, %f265, %f266;
	ld.global.f32 	%f268, [%rd205+20];
	max.f32 	%f269, %f267, %f268;
	ld.global.f32 	%f270, [%rd205+24];
	max.f32 	%f271, %f269, %f270;
	ld.global.f32 	%f272, [%rd205+28];
	max.f32 	%f273, %f271, %f272;
	ld.global.f32 	%f274, [%rd205+32];
	max.f32 	%f737, %f273, %f274;
	add.s32 	%r353, %r353, 16;
	add.s32 	%r352, %r352, 16;
	add.s64 	%rd205, %rd205, 64;
	setp.eq.s32 	%p48, %r353, 0;
	@%p48 bra 	$L__BB5_71;
	bra.uni 	$L__BB5_70;
$L__BB5_71:
	add.s32 	%r349, %r352, 1;
$L__BB5_72:
	setp.eq.s32 	%p49, %r111, 0;
	@%p49 bra 	$L__BB5_81;
	and.b32  	%r115, %r110, 7;
	setp.lt.u32 	%p50, %r111, 8;
	@%p50 bra 	$L__BB5_75;
	mul.wide.u32 	%rd171, %r349, 4;
	add.s64 	%rd172, %rd10, %rd171;
	ld.global.f32 	%f276, [%rd172];
	max.f32 	%f277, %f737, %f276;
	ld.global.f32 	%f278, [%rd172+4];
	max.f32 	%f279, %f277, %f278;
	ld.global.f32 	%f280, [%rd172+8];
	max.f32 	%f281, %f279, %f280;
	ld.global.f32 	%f282, [%rd172+12];
	max.f32 	%f283, %f281, %f282;
	ld.global.f32 	%f284, [%rd172+16];
	max.f32 	%f285, %f283, %f284;
	ld.global.f32 	%f286, [%rd172+20];
	max.f32 	%f287, %f285, %f286;
	ld.global.f32 	%f288, [%rd172+24];
	max.f32 	%f289, %f287, %f288;
	ld.global.f32 	%f290, [%rd172+28];
	max.f32 	%f737, %f289, %f290;
	add.s32 	%r349, %r349, 8;
$L__BB5_75:
	setp.eq.s32 	%p51, %r115, 0;
	@%p51 bra 	$L__BB5_81;
	and.b32  	%r118, %r110, 3;
	setp.lt.u32 	%p52, %r115, 4;
	@%p52 bra 	$L__BB5_78;
	mul.wide.u32 	%rd173, %r349, 4;
	add.s64 	%rd174, %rd10, %rd173;
	ld.global.f32 	%f292, [%rd174];
	max.f32 	%f293, %f737, %f292;
	ld.global.f32 	%f294, [%rd174+4];
	max.f32 	%f295, %f293, %f294;
	ld.global.f32 	%f296, [%rd174+8];
	max.f32 	%f297, %f295, %f296;
	ld.global.f32 	%f298, [%rd174+12];
	max.f32 	%f737, %f297, %f298;
	add.s32 	%r349, %r349, 4;
$L__BB5_78:
	setp.eq.s32 	%p53, %r118, 0;
	@%p53 bra 	$L__BB5_81;
	mul.wide.u32 	%rd175, %r349, 4;
	add.s64 	%rd204, %rd10, %rd175;
	neg.s32 	%r351, %r118;
$L__BB5_80:
	.pragma "nounroll";
	ld.global.f32 	%f299, [%rd204];
	max.f32 	%f737, %f737, %f299;
	add.s64 	%rd204, %rd204, 4;
	add.s32 	%r351, %r351, 1;
	setp.ne.s32 	%p54, %r351, 0;
	@%p54 bra 	$L__BB5_80;
$L__BB5_81:
	setp.lt.s32 	%p55, %r173, 1;
	mov.f32 	%f745, 0f00000000;
	@%p55 bra 	$L__BB5_93;
	add.s32 	%r244, %r173, -1;
	and.b32  	%r124, %r173, 7;
	setp.lt.u32 	%p56, %r244, 7;
	mov.f32 	%f745, 0f00000000;
	mov.b32 	%r354, 0;
	@%p56 bra 	$L__BB5_85;
	and.b32  	%r354, %r173, 2147483640;
	neg.s32 	%r357, %r354;
	add.s64 	%rd206, %rd10, 16;
	mov.f32 	%f745, 0f00000000;
$L__BB5_84:
	.pragma "nounroll";
	ld.global.f32 	%f304, [%rd206+-16];
	sub.f32 	%f305, %f304, %f737;
	fma.rn.f32 	%f306, %f305, 0f3BBB989D, 0f3F000000;
	cvt.sat.f32.f32 	%f307, %f306;
	mov.f32 	%f308, 0f4B400001;
	mov.f32 	%f309, 0f437C0000;
	fma.rm.f32 	%f310, %f307, %f309, %f308;
	add.f32 	%f311, %f310, 0fCB40007F;
	neg.f32 	%f312, %f311;
	fma.rn.f32 	%f313, %f305, 0f3FB8AA3B, %f312;
	fma.rn.f32 	%f314, %f305, 0f32A57060, %f313;
	mov.b32 	%r245, %f310;
	shl.b32 	%r246, %r245, 23;
	mov.b32 	%f315, %r246;
	ex2.approx.ftz.f32 	%f316, %f314;
	fma.rn.f32 	%f317, %f316, %f315, %f745;
	ld.global.f32 	%f318, [%rd206+-12];
	sub.f32 	%f319, %f318, %f737;
	fma.rn.f32 	%f320, %f319, 0f3BBB989D, 0f3F000000;
	cvt.sat.f32.f32 	%f321, %f320;
	fma.rm.f32 	%f322, %f321, %f309, %f308;
	add.f32 	%f323, %f322, 0fCB40007F;
	neg.f32 	%f324, %f323;
	fma.rn.f32 	%f325, %f319, 0f3FB8AA3B, %f324;
	fma.rn.f32 	%f326, %f319, 0f32A57060, %f325;
	mov.b32 	%r247, %f322;
	shl.b32 	%r248, %r247, 23;
	mov.b32 	%f327, %r248;
	ex2.approx.ftz.f32 	%f328, %f326;
	fma.rn.f32 	%f329, %f328, %f327, %f317;
	ld.global.f32 	%f330, [%rd206+-8];
	sub.f32 	%f331, %f330, %f737;
	fma.rn.f32 	%f332, %f331, 0f3BBB989D, 0f3F000000;
	cvt.sat.f32.f32 	%f333, %f332;
	fma.rm.f32 	%f334, %f333, %f309, %f308;
	add.f32 	%f335, %f334, 0fCB40007F;
	neg.f32 	%f336, %f335;
	fma.rn.f32 	%f337, %f331, 0f3FB8AA3B, %f336;
	fma.rn.f32 	%f338, %f331, 0f32A57060, %f337;
	mov.b32 	%r249, %f334;
	shl.b32 	%r250, %r249, 23;
	mov.b32 	%f339, %r250;
	ex2.approx.ftz.f32 	%f340, %f338;
	fma.rn.f32 	%f341, %f340, %f339, %f329;
	ld.global.f32 	%f342, [%rd206+-4];
	sub.f32 	%f343, %f342, %f737;
	fma.rn.f32 	%f344, %f343, 0f3BBB989D, 0f3F000000;
	cvt.sat.f32.f32 	%f345, %f344;
	fma.rm.f32 	%f346, %f345, %f309, %f308;
	add.f32 	%f347, %f346, 0fCB40007F;
	neg.f32 	%f348, %f347;
	fma.rn.f32 	%f349, %f343, 0f3FB8AA3B, %f348;
	fma.rn.f32 	%f350, %f343, 0f32A57060, %f349;
	mov.b32 	%r251, %f346;
	shl.b32 	%r252, %r251, 23;
	mov.b32 	%f351, %r252;
	ex2.approx.ftz.f32 	%f352, %f350;
	fma.rn.f32 	%f353, %f352, %f351, %f341;
	ld.global.f32 	%f354, [%rd206];
	sub.f32 	%f355, %f354, %f737;
	fma.rn.f32 	%f356, %f355, 0f3BBB989D, 0f3F000000;
	cvt.sat.f32.f32 	%f357, %f356;
	fma.rm.f32 	%f358, %f357, %f309, %f308;
	add.f32 	%f359, %f358, 0fCB40007F;
	neg.f32 	%f360, %f359;
	fma.rn.f32 	%f361, %f355, 0f3FB8AA3B, %f360;
	fma.rn.f32 	%f362, %f355, 0f32A57060, %f361;
	mov.b32 	%r253, %f358;
	shl.b32 	%r254, %r253, 23;
	mov.b32 	%f363, %r254;
	ex2.approx.ftz.f32 	%f364, %f362;
	fma.rn.f32 	%f365, %f364, %f363, %f353;
	ld.global.f32 	%f366, [%rd206+4];
	sub.f32 	%f367, %f366, %f737;
	fma.rn.f32 	%f368, %f367, 0f3BBB989D, 0f3F000000;
	cvt.sat.f32.f32 	%f369, %f368;
	fma.rm.f32 	%f370, %f369, %f309, %f308;
	add.f32 	%f371, %f370, 0fCB40007F;
	neg.f32 	%f372, %f371;
	fma.rn.f32 	%f373, %f367, 0f3FB8AA3B, %f372;
	fma.rn.f32 	%f374, %f367, 0f32A57060, %f373;
	mov.b32 	%r255, %f370;
	shl.b32 	%r256, %r255, 23;
	mov.b32 	%f375, %r256;
	ex2.approx.ftz.f32 	%f376, %f374;
	fma.rn.f32 	%f377, %f376, %f375, %f365;
	ld.global.f32 	%f378, [%rd206+8];
	sub.f32 	%f379, %f378, %f737;
	fma.rn.f32 	%f380, %f379, 0f3BBB989D, 0f3F000000;
	cvt.sat.f32.f32 	%f381, %f380;
	fma.rm.f32 	%f382, %f381, %f309, %f308;
	add.f32 	%f383, %f382, 0fCB40007F;
	neg.f32 	%f384, %f383;
	fma.rn.f32 	%f385, %f379, 0f3FB8AA3B, %f384;
	fma.rn.f32 	%f386, %f379, 0f32A57060, %f385;
	mov.b32 	%r257, %f382;
	shl.b32 	%r258, %r257, 23;
	mov.b32 	%f387, %r258;
	ex2.approx.ftz.f32 	%f388, %f386;
	fma.rn.f32 	%f389, %f388, %f387, %f377;
	ld.global.f32 	%f390, [%rd206+12];
	sub.f32 	%f391, %f390, %f737;
	fma.rn.f32 	%f392, %f391, 0f3BBB989D, 0f3F000000;
	cvt.sat.f32.f32 	%f393, %f392;
	fma.rm.f32 	%f394, %f393, %f309, %f308;
	add.f32 	%f395, %f394, 0fCB40007F;
	neg.f32 	%f396, %f395;
	fma.rn.f32 	%f397, %f391, 0f3FB8AA3B, %f396;
	fma.rn.f32 	%f398, %f391, 0f32A57060, %f397;
	mov.b32 	%r259, %f394;
	shl.b32 	%r260, %r259, 23;
	mov.b32 	%f399, %r260;
	ex2.approx.ftz.f32 	%f400, %f398;
	fma.rn.f32 	%f745, %f400, %f399, %f389;
	add.s32 	%r357, %r357, 8;
	add.s64 	%rd206, %rd206, 32;
	setp.eq.s32 	%p57, %r357, 0;
	@%p57 bra 	$L__BB5_85;
	bra.uni 	$L__BB5_84;
$L__BB5_85:
	setp.eq.s32 	%p58, %r124, 0;
	@%p58 bra 	$L__BB5_93;
	and.b32  	%r132, %r173, 3;
	setp.lt.u32 	%p59, %r124, 4;
	@%p59 bra 	$L__BB5_88;
	mul.wide.u32 	%rd176, %r354, 4;
	add.s64 	%rd177, %rd10, %rd176;
	ld.global.f32 	%f402, [%rd177];
	sub.f32 	%f403, %f402, %f737;
	fma.rn.f32 	%f404, %f403, 0f3BBB989D, 0f3F000000;
	cvt.sat.f32.f32 	%f405, %f404;
	mov.f32 	%f406, 0f4B400001;
	mov.f32 	%f407, 0f437C0000;
	fma.rm.f32 	%f408, %f405, %f407, %f406;
	add.f32 	%f409, %f408, 0fCB40007F;
	neg.f32 	%f410, %f409;
	fma.rn.f32 	%f411, %f403, 0f3FB8AA3B, %f410;
	fma.rn.f32 	%f412, %f403, 0f32A57060, %f411;
	mov.b32 	%r261, %f408;
	shl.b32 	%r262, %r261, 23;
	mov.b32 	%f413, %r262;
	ex2.approx.ftz.f32 	%f414, %f412;
	fma.rn.f32 	%f415, %f414, %f413, %f745;
	ld.global.f32 	%f416, [%rd177+4];
	sub.f32 	%f417, %f416, %f737;
	fma.rn.f32 	%f418, %f417, 0f3BBB989D, 0f3F000000;
	cvt.sat.f32.f32 	%f419, %f418;
	fma.rm.f32 	%f420, %f419, %f407, %f406;
	add.f32 	%f421, %f420, 0fCB40007F;
	neg.f32 	%f422, %f421;
	fma.rn.f32 	%f423, %f417, 0f3FB8AA3B, %f422;
	fma.rn.f32 	%f424, %f417, 0f32A57060, %f423;
	mov.b32 	%r263, %f420;
	shl.b32 	%r264, %r263, 23;
	mov.b32 	%f425, %r264;
	ex2.approx.ftz.f32 	%f426, %f424;
	fma.rn.f32 	%f427, %f426, %f425, %f415;
	ld.global.f32 	%f428, [%rd177+8];
	sub.f32 	%f429, %f428, %f737;
	fma.rn.f32 	%f430, %f429, 0f3BBB989D, 0f3F000000;
	cvt.sat.f32.f32 	%f431, %f430;
	fma.rm.f32 	%f432, %f431, %f407, %f406;
	add.f32 	%f433, %f432, 0fCB40007F;
	neg.f32 	%f434, %f433;
	fma.rn.f32 	%f435, %f429, 0f3FB8AA3B, %f434;
	fma.rn.f32 	%f436, %f429, 0f32A57060, %f435;
	mov.b32 	%r265, %f432;
	shl.b32 	%r266, %r265, 23;
	mov.b32 	%f437, %r266;
	ex2.approx.ftz.f32 	%f438, %f436;
	fma.rn.f32 	%f439, %f438, %f437, %f427;
	ld.global.f32 	%f440, [%rd177+12];
	sub.f32 	%f441, %f440, %f737;
	fma.rn.f32 	%f442, %f441, 0f3BBB989D, 0f3F000000;
	cvt.sat.f32.f32 	%f443, %f442;
	fma.rm.f32 	%f444, %f443, %f407, %f406;
	add.f32 	%f445, %f444, 0fCB40007F;
	neg.f32 	%f446, %f445;
	fma.rn.f32 	%f447, %f441, 0f3FB8AA3B, %f446;
	fma.rn.f32 	%f448, %f441, 0f32A57060, %f447;
	mov.b32 	%r267, %f444;
	shl.b32 	%r268, %r267, 23;
	mov.b32 	%f449, %r268;
	ex2.approx.ftz.f32 	%f450, %f448;
	fma.rn.f32 	%f745, %f450, %f449, %f439;
	add.s32 	%r354, %r354, 4;
$L__BB5_88:
	setp.eq.s32 	%p60, %r132, 0;
	@%p60 bra 	$L__BB5_93;
	setp.eq.s32 	%p61, %r132, 1;
	@%p61 bra 	$L__BB5_91;
	mul.wide.u32 	%rd178, %r354, 4;
	add.s64 	%rd179, %rd10, %rd178;
	ld.global.f32 	%f452, [%rd179];
	sub.f32 	%f453, %f452, %f737;
	fma.rn.f32 	%f454, %f453, 0f3BBB989D, 0f3F000000;
	cvt.sat.f32.f32 	%f455, %f454;
	mov.f32 	%f456, 0f4B400001;
	mov.f32 	%f457, 0f437C0000;
	fma.rm.f32 	%f458, %f455, %f457, %f456;
	add.f32 	%f459, %f458, 0fCB40007F;
	neg.f32 	%f460, %f459;
	fma.rn.f32 	%f461, %f453, 0f3FB8AA3B, %f460;
	fma.rn.f32 	%f462, %f453, 0f32A57060, %f461;
	mov.b32 	%r269, %f458;
	shl.b32 	%r270, %r269, 23;
	mov.b32 	%f463, %r270;
	ex2.approx.ftz.f32 	%f464, %f462;
	fma.rn.f32 	%f465, %f464, %f463, %f745;
	ld.global.f32 	%f466, [%rd179+4];
	sub.f32 	%f467, %f466, %f737;
	fma.rn.f32 	%f468, %f467, 0f3BBB989D, 0f3F000000;
	cvt.sat.f32.f32 	%f469, %f468;
	fma.rm.f32 	%f470, %f469, %f457, %f456;
	add.f32 	%f471, %f470, 0fCB40007F;
	neg.f32 	%f472, %f471;
	fma.rn.f32 	%f473, %f467, 0f3FB8AA3B, %f472;
	fma.rn.f32 	%f474, %f467, 0f32A57060, %f473;
	mov.b32 	%r271, %f470;
	shl.b32 	%r272, %r271, 23;
	mov.b32 	%f475, %r272;
	ex2.approx.ftz.f32 	%f476, %f474;
	fma.rn.f32 	%f745, %f476, %f475, %f465;
	add.s32 	%r354, %r354, 2;
$L__BB5_91:
	and.b32  	%r273, %r173, 1;
	setp.eq.b32 	%p62, %r273, 1;
	not.pred 	%p63, %p62;
	@%p63 bra 	$L__BB5_93;
	mul.wide.u32 	%rd180, %r354, 4;
	add.s64 	%rd181, %rd10, %rd180;
	ld.global.f32 	%f477, [%rd181];
	sub.f32 	%f478, %f477, %f737;
	fma.rn.f32 	%f479, %f478, 0f3BBB989D, 0f3F000000;
	cvt.sat.f32.f32 	%f480, %f479;
	mov.f32 	%f481, 0f4B400001;
	mov.f32 	%f482, 0f437C0000;
	fma.rm.f32 	%f483, %f480, %f482, %f481;
	add.f32 	%f484, %f483, 0fCB40007F;
	neg.f32 	%f485, %f484;
	fma.rn.f32 	%f486, %f478, 0f3FB8AA3B, %f485;
	fma.rn.f32 	%f487, %f478, 0f32A57060, %f486;
	mov.b32 	%r274, %f483;
	shl.b32 	%r275, %r274, 23;
	mov.b32 	%f488, %r275;
	ex2.approx.ftz.f32 	%f489, %f487;
	fma.rn.f32 	%f745, %f489, %f488, %f745;
$L__BB5_93:
	setp.lt.s32 	%p64, %r173, 1;
	@%p64 bra 	$L__BB5_117;
	add.s32 	%r137, %r173, -1;
	and.b32  	%r138, %r173, 7;
	setp.lt.u32 	%p65, %r137, 7;
	mov.b32 	%r358, 0;
	@%p65 bra 	$L__BB5_97;
	and.b32  	%r358, %r173, 2147483640;
	neg.s32 	%r361, %r358;
	add.s64 	%rd208, %rd10, 16;
	add.s64 	%rd207, %rd9, 16;
$L__BB5_96:
	.pragma "nounroll";
	ld.global.f32 	%f490, [%rd208+-16];
	sub.f32 	%f491, %f490, %f737;
	fma.rn.f32 	%f492, %f491, 0f3BBB989D, 0f3F000000;
	cvt.sat.f32.f32 	%f493, %f492;
	mov.f32 	%f494, 0f4B400001;
	mov.f32 	%f495, 0f437C0000;
	fma.rm.f32 	%f496, %f493, %f495, %f494;
	add.f32 	%f497, %f496, 0fCB40007F;
	neg.f32 	%f498, %f497;
	fma.rn.f32 	%f499, %f491, 0f3FB8AA3B, %f498;
	fma.rn.f32 	%f500, %f491, 0f32A57060, %f499;
	mov.b32 	%r277, %f496;
	shl.b32 	%r278, %r277, 23;
	mov.b32 	%f501, %r278;
	ex2.approx.ftz.f32 	%f502, %f500;
	mul.f32 	%f503, %f502, %f501;
	div.rn.f32 	%f504, %f503, %f745;
	st.global.f32 	[%rd207+-16], %f504;
	ld.global.f32 	%f505, [%rd208+-12];
	sub.f32 	%f506, %f505, %f737;
	fma.rn.f32 	%f507, %f506, 0f3BBB989D, 0f3F000000;
	cvt.sat.f32.f32 	%f508, %f507;
	fma.rm.f32 	%f509, %f508, %f495, %f494;
	add.f32 	%f510, %f509, 0fCB40007F;
	neg.f32 	%f511, %f510;
	fma.rn.f32 	%f512, %f506, 0f3FB8AA3B, %f511;
	fma.rn.f32 	%f513, %f506, 0f32A57060, %f512;
	mov.b32 	%r279, %f509;
	shl.b32 	%r280, %r279, 23;
	mov.b32 	%f514, %r280;
	ex2.approx.ftz.f32 	%f515, %f513;
	mul.f32 	%f516, %f515, %f514;
	div.rn.f32 	%f517, %f516, %f745;
	st.global.f32 	[%rd207+-12], %f517;
	ld.global.f32 	%f518, [%rd208+-8];
	sub.f32 	%f519, %f518, %f737;
	fma.rn.f32 	%f520, %f519, 0f3BBB989D, 0f3F000000;
	cvt.sat.f32.f32 	%f521, %f520;
	fma.rm.f32 	%f522, %f521, %f495, %f494;
	add.f32 	%f523, %f522, 0fCB40007F;
	neg.f32 	%f524, %f523;
	fma.rn.f32 	%f525, %f519, 0f3FB8AA3B, %f524;
	fma.rn.f32 	%f526, %f519, 0f32A57060, %f525;
	mov.b32 	%r281, %f522;
	shl.b32 	%r282, %r281, 23;
	mov.b32 	%f527, %r282;
	ex2.approx.ftz.f32 	%f528, %f526;
	mul.f32 	%f529, %f528, %f527;
	div.rn.f32 	%f530, %f529, %f745;
	st.global.f32 	[%rd207+-8], %f530;
	ld.global.f32 	%f531, [%rd208+-4];
	sub.f32 	%f532, %f531, %f737;
	fma.rn.f32 	%f533, %f532, 0f3BBB989D, 0f3F000000;
	cvt.sat.f32.f32 	%f534, %f533;
	fma.rm.f32 	%f535, %f534, %f495, %f494;
	add.f32 	%f536, %f535, 0fCB40007F;
	neg.f32 	%f537, %f536;
	fma.rn.f32 	%f538, %f532, 0f3FB8AA3B, %f537;
	fma.rn.f32 	%f539, %f532, 0f32A57060, %f538;
	mov.b32 	%r283, %f535;
	shl.b32 	%r284, %r283, 23;
	mov.b32 	%f540, %r284;
	ex2.approx.ftz.f32 	%f541, %f539;
	mul.f32 	%f542, %f541, %f540;
	div.rn.f32 	%f543, %f542, %f745;
	st.global.f32 	[%rd207+-4], %f543;
	ld.global.f32 	%f544, [%rd208];
	sub.f32 	%f545, %f544, %f737;
	fma.rn.f32 	%f546, %f545, 0f3BBB989D, 0f3F000000;
	cvt.sat.f32.f32 	%f547, %f546;
	fma.rm.f32 	%f548, %f547, %f495, %f494;
	add.f32 	%f549, %f548, 0fCB40007F;
	neg.f32 	%f550, %f549;
	fma.rn.f32 	%f551, %f545, 0f3FB8AA3B, %f550;
	fma.rn.f32 	%f552, %f545, 0f32A57060, %f551;
	mov.b32 	%r285, %f548;
	shl.b32 	%r286, %r285, 23;
	mov.b32 	%f553, %r286;
	ex2.approx.ftz.f32 	%f554, %f552;
	mul.f32 	%f555, %f554, %f553;
	div.rn.f32 	%f556, %f555, %f745;
	st.global.f32 	[%rd207], %f556;
	ld.global.f32 	%f557, [%rd208+4];
	sub.f32 	%f558, %f557, %f737;
	fma.rn.f32 	%f559, %f558, 0f3BBB989D, 0f3F000000;
	cvt.sat.f32.f32 	%f560, %f559;
	fma.rm.f32 	%f561, %f560, %f495, %f494;
	add.f32 	%f562, %f561, 0fCB40007F;
	neg.f32 	%f563, %f562;
	fma.rn.f32 	%f564, %f558, 0f3FB8AA3B, %f563;
	fma.rn.f32 	%f565, %f558, 0f32A57060, %f564;
	mov.b32 	%r287, %f561;
	shl.b32 	%r288, %r287, 23;
	mov.b32 	%f566, %r288;
	ex2.approx.ftz.f32 	%f567, %f565;
	mul.f32 	%f568, %f567, %f566;
	div.rn.f32 	%f569, %f568, %f745;
	st.global.f32 	[%rd207+4], %f569;
	ld.global.f32 	%f570, [%rd208+8];
	sub.f32 	%f571, %f570, %f737;
	fma.rn.f32 	%f572, %f571, 0f3BBB989D, 0f3F000000;
	cvt.sat.f32.f32 	%f573, %f572;
	fma.rm.f32 	%f574, %f573, %f495, %f494;
	add.f32 	%f575, %f574, 0fCB40007F;
	neg.f32 	%f576, %f575;
	fma.rn.f32 	%f577, %f571, 0f3FB8AA3B, %f576;
	fma.rn.f32 	%f578, %f571, 0f32A57060, %f577;
	mov.b32 	%r289, %f574;
	shl.b32 	%r290, %r289, 23;
	mov.b32 	%f579, %r290;
	ex2.approx.ftz.f32 	%f580, %f578;
	mul.f32 	%f581, %f580, %f579;
	div.rn.f32 	%f582, %f581, %f745;
	st.global.f32 	[%rd207+8], %f582;
	ld.global.f32 	%f583, [%rd208+12];
	sub.f32 	%f584, %f583, %f737;
	fma.rn.f32 	%f585, %f584, 0f3BBB989D, 0f3F000000;
	cvt.sat.f32.f32 	%f586, %f585;
	fma.rm.f32 	%f587, %f586, %f495, %f494;
	add.f32 	%f588, %f587, 0fCB40007F;
	neg.f32 	%f589, %f588;
	fma.rn.f32 	%f590, %f584, 0f3FB8AA3B, %f589;
	fma.rn.f32 	%f591, %f584, 0f32A57060, %f590;
	mov.b32 	%r291, %f587;
	shl.b32 	%r292, %r291, 23;
	mov.b32 	%f592, %r292;
	ex2.approx.ftz.f32 	%f593, %f591;
	mul.f32 	%f594, %f593, %f592;
	div.rn.f32 	%f595, %f594, %f745;
	st.global.f32 	[%rd207+12], %f595;
	add.s32 	%r361, %r361, 8;
	add.s64 	%rd208, %rd208, 32;
	add.s64 	%rd207, %rd207, 32;
	setp.eq.s32 	%p66, %r361, 0;
	@%p66 bra 	$L__BB5_97;
	bra.uni 	$L__BB5_96;
$L__BB5_97:
	setp.eq.s32 	%p67, %r138, 0;
	@%p67 bra 	$L__BB5_105;
	and.b32  	%r144, %r173, 3;
	setp.lt.u32 	%p68, %r138, 4;
	@%p68 bra 	$L__BB5_100;
	mul.wide.u32 	%rd182, %r358, 4;
	add.s64 	%rd183, %rd10, %rd182;
	ld.global.f32 	%f596, [%rd183];
	sub.f32 	%f597, %f596, %f737;
	fma.rn.f32 	%f598, %f597, 0f3BBB989D, 0f3F000000;
	cvt.sat.f32.f32 	%f599, %f598;
	mov.f32 	%f600, 0f4B400001;
	mov.f32 	%f601, 0f437C0000;
	fma.rm.f32 	%f602, %f599, %f601, %f600;
	add.f32 	%f603, %f602, 0fCB40007F;
	neg.f32 	%f604, %f603;
	fma.rn.f32 	%f605, %f597, 0f3FB8AA3B, %f604;
	fma.rn.f32 	%f606, %f597, 0f32A57060, %f605;
	mov.b32 	%r293, %f602;
	shl.b32 	%r294, %r293, 23;
	mov.b32 	%f607, %r294;
	ex2.approx.ftz.f32 	%f608, %f606;
	mul.f32 	%f609, %f608, %f607;
	div.rn.f32 	%f610, %f609, %f745;
	add.s64 	%rd184, %rd9, %rd182;
	st.global.f32 	[%rd184], %f610;
	ld.global.f32 	%f611, [%rd183+4];
	sub.f32 	%f612, %f611, %f737;
	fma.rn.f32 	%f613, %f612, 0f3BBB989D, 0f3F000000;
	cvt.sat.f32.f32 	%f614, %f613;
	fma.rm.f32 	%f615, %f614, %f601, %f600;
	add.f32 	%f616, %f615, 0fCB40007F;
	neg.f32 	%f617, %f616;
	fma.rn.f32 	%f618, %f612, 0f3FB8AA3B, %f617;
	fma.rn.f32 	%f619, %f612, 0f32A57060, %f618;
	mov.b32 	%r295, %f615;
	shl.b32 	%r296, %r295, 23;
	mov.b32 	%f620, %r296;
	ex2.approx.ftz.f32 	%f621, %f619;
	mul.f32 	%f622, %f621, %f620;
	div.rn.f32 	%f623, %f622, %f745;
	st.global.f32 	[%rd184+4], %f623;
	ld.global.f32 	%f624, [%rd183+8];
	sub.f32 	%f625, %f624, %f737;
	fma.rn.f32 	%f626, %f625, 0f3BBB989D, 0f3F000000;
	cvt.sat.f32.f32 	%f627, %f626;
	fma.rm.f32 	%f628, %f627, %f601, %f600;
	add.f32 	%f629, %f628, 0fCB40007F;
	neg.f32 	%f630, %f629;
	fma.rn.f32 	%f631, %f625, 0f3FB8AA3B, %f630;
	fma.rn.f32 	%f632, %f625, 0f32A57060, %f631;
	mov.b32 	%r297, %f628;
	shl.b32 	%r298, %r297, 23;
	mov.b32 	%f633, %r298;
	ex2.approx.ftz.f32 	%f634, %f632;
	mul.f32 	%f635, %f634, %f633;
	div.rn.f32 	%f636, %f635, %f745;
	st.global.f32 	[%rd184+8], %f636;
	ld.global.f32 	%f637, [%rd183+12];
	sub.f32 	%f638, %f637, %f737;
	fma.rn.f32 	%f639, %f638, 0f3BBB989D, 0f3F000000;
	cvt.sat.f32.f32 	%f640, %f639;
	fma.rm.f32 	%f641, %f640, %f601, %f600;
	add.f32 	%f642, %f641, 0fCB40007F;
	neg.f32 	%f643, %f642;
	fma.rn.f32 	%f644, %f638, 0f3FB8AA3B, %f643;
	fma.rn.f32 	%f645, %f638, 0f32A57060, %f644;
	mov.b32 	%r299, %f641;
	shl.b32 	%r300, %r299, 23;
	mov.b32 	%f646, %r300;
	ex2.approx.ftz.f32 	%f647, %f645;
	mul.f32 	%f648, %f647, %f646;
	div.rn.f32 	%f649, %f648, %f745;
	st.global.f32 	[%rd184+12], %f649;
	add.s32 	%r358, %r358, 4;
$L__BB5_100:
	setp.eq.s32 	%p69, %r144, 0;
	@%p69 bra 	$L__BB5_105;
	setp.eq.s32 	%p70, %r144, 1;
	@%p70 bra 	$L__BB5_103;
	mul.wide.u32 	%rd185, %r358, 4;
	add.s64 	%rd186, %rd10, %rd185;
	ld.global.f32 	%f650, [%rd186];
	sub.f32 	%f651, %f650, %f737;
	fma.rn.f32 	%f652, %f651, 0f3BBB989D, 0f3F000000;
	cvt.sat.f32.f32 	%f653, %f652;
	mov.f32 	%f654, 0f4B400001;
	mov.f32 	%f655, 0f437C0000;
	fma.rm.f32 	%f656, %f653, %f655, %f654;
	add.f32 	%f657, %f656, 0fCB40007F;
	neg.f32 	%f658, %f657;
	fma.rn.f32 	%f659, %f651, 0f3FB8AA3B, %f658;
	fma.rn.f32 	%f660, %f651, 0f32A57060, %f659;
	mov.b32 	%r301, %f656;
	shl.b32 	%r302, %r301, 23;
	mov.b32 	%f661, %r302;
	ex2.approx.ftz.f32 	%f662, %f660;
	mul.f32 	%f663, %f662, %f661;
	div.rn.f32 	%f664, %f663, %f745;
	add.s64 	%rd187, %rd9, %rd185;
	st.global.f32 	[%rd187], %f664;
	ld.global.f32 	%f665, [%rd186+4];
	sub.f32 	%f666, %f665, %f737;
	fma.rn.f32 	%f667, %f666, 0f3BBB989D, 0f3F000000;
	cvt.sat.f32.f32 	%f668, %f667;
	fma.rm.f32 	%f669, %f668, %f655, %f654;
	add.f32 	%f670, %f669, 0fCB40007F;
	neg.f32 	%f671, %f670;
	fma.rn.f32 	%f672, %f666, 0f3FB8AA3B, %f671;
	fma.rn.f32 	%f673, %f666, 0f32A57060, %f672;
	mov.b32 	%r303, %f669;
	shl.b32 	%r304, %r303, 23;
	mov.b32 	%f674, %r304;
	ex2.approx.ftz.f32 	%f675, %f673;
	mul.f32 	%f676, %f675, %f674;
	div.rn.f32 	%f677, %f676, %f745;
	st.global.f32 	[%rd187+4], %f677;
	add.s32 	%r358, %r358, 2;
$L__BB5_103:
	and.b32  	%r305, %r173, 1;
	setp.eq.b32 	%p71, %r305, 1;
	not.pred 	%p72, %p71;
	@%p72 bra 	$L__BB5_105;
	mul.wide.u32 	%rd188, %r358, 4;
	add.s64 	%rd189, %rd10, %rd188;
	ld.global.f32 	%f678, [%rd189];
	sub.f32 	%f679, %f678, %f737;
	fma.rn.f32 	%f680, %f679, 0f3BBB989D, 0f3F000000;
	cvt.sat.f32.f32 	%f681, %f680;
	mov.f32 	%f682, 0f4B400001;
	mov.f32 	%f683, 0f437C0000;
	fma.rm.f32 	%f684, %f681, %f683, %f682;
	add.f32 	%f685, %f684, 0fCB40007F;
	neg.f32 	%f686, %f685;
	fma.rn.f32 	%f687, %f679, 0f3FB8AA3B, %f686;
	fma.rn.f32 	%f688, %f679, 0f32A57060, %f687;
	mov.b32 	%r306, %f684;
	shl.b32 	%r307, %r306, 23;
	mov.b32 	%f689, %r307;
	ex2.approx.ftz.f32 	%f690, %f688;
	mul.f32 	%f691, %f690, %f689;
	div.rn.f32 	%f692, %f691, %f745;
	add.s64 	%rd190, %rd9, %rd188;
	st.global.f32 	[%rd190], %f692;
$L__BB5_105:
	mul.lo.s32 	%r149, %r173, %r1;
	and.b32  	%r150, %r173, 15;
	setp.lt.u32 	%p73, %r137, 15;
	mov.b32 	%r364, 0;
	@%p73 bra 	$L__BB5_108;
	and.b32  	%r364, %r173, 2147483632;
	neg.s32 	%r363, %r364;
	add.s64 	%rd209, %rd9, 32;
	add.s64 	%rd25, %rd8, 32;
	mov.u32 	%r362, %r149;
$L__BB5_107:
	.pragma "nounroll";
	mul.wide.s32 	%rd191, %r362, 4;
	add.s64 	%rd192, %rd25, %rd191;
	ld.global.f32 	%f693, [%rd209+-32];
	st.global.f32 	[%rd192+-32], %f693;
	ld.global.f32 	%f694, [%rd209+-28];
	st.global.f32 	[%rd192+-28], %f694;
	ld.global.f32 	%f695, [%rd209+-24];
	st.global.f32 	[%rd192+-24], %f695;
	ld.global.f32 	%f696, [%rd209+-20];
	st.global.f32 	[%rd192+-20], %f696;
	ld.global.f32 	%f697, [%rd209+-16];
	st.global.f32 	[%rd192+-16], %f697;
	ld.global.f32 	%f698, [%rd209+-12];
	st.global.f32 	[%rd192+-12], %f698;
	ld.global.f32 	%f699, [%rd209+-8];
	st.global.f32 	[%rd192+-8], %f699;
	ld.global.f32 	%f700, [%rd209+-4];
	st.global.f32 	[%rd192+-4], %f700;
	ld.global.f32 	%f701, [%rd209];
	st.global.f32 	[%rd192], %f701;
	ld.global.f32 	%f702, [%rd209+4];
	st.global.f32 	[%rd192+4], %f702;
	ld.global.f32 	%f703, [%rd209+8];
	st.global.f32 	[%rd192+8], %f703;
	ld.global.f32 	%f704, [%rd209+12];
	st.global.f32 	[%rd192+12], %f704;
	ld.global.f32 	%f705, [%rd209+16];
	st.global.f32 	[%rd192+16], %f705;
	ld.global.f32 	%f706, [%rd209+20];
	st.global.f32 	[%rd192+20], %f706;
	ld.global.f32 	%f707, [%rd209+24];
	st.global.f32 	[%rd192+24], %f707;
	ld.global.f32 	%f708, [%rd209+28];
	st.global.f32 	[%rd192+28], %f708;
	add.s32 	%r363, %r363, 16;
	add.s64 	%rd209, %rd209, 64;
	add.s32 	%r362, %r362, 16;
	setp.ne.s32 	%p74, %r363, 0;
	@%p74 bra 	$L__BB5_107;
$L__BB5_108:
	setp.eq.s32 	%p75, %r150, 0;
	@%p75 bra 	$L__BB5_117;
	setp.lt.u32 	%p76, %r150, 8;
	@%p76 bra 	$L__BB5_111;
	mul.wide.u32 	%rd193, %r364, 4;
	add.s64 	%rd194, %rd9, %rd193;
	ld.global.f32 	%f709, [%rd194];
	add.s32 	%r309, %r364, %r149;
	mul.wide.s32 	%rd195, %r309, 4;
	add.s64 	%rd196, %rd8, %rd195;
	st.global.f32 	[%rd196], %f709;
	ld.global.f32 	%f710, [%rd194+4];
	st.global.f32 	[%rd196+4], %f710;
	ld.global.f32 	%f711, [%rd194+8];
	st.global.f32 	[%rd196+8], %f711;
	ld.global.f32 	%f712, [%rd194+12];
	st.global.f32 	[%rd196+12], %f712;
	ld.global.f32 	%f713, [%rd194+16];
	st.global.f32 	[%rd196+16], %f713;
	ld.global.f32 	%f714, [%rd194+20];
	st.global.f32 	[%rd196+20], %f714;
	ld.global.f32 	%f715, [%rd194+24];
	st.global.f32 	[%rd196+24], %f715;
	ld.global.f32 	%f716, [%rd194+28];
	st.global.f32 	[%rd196+28], %f716;
	add.s32 	%r364, %r364, 8;
$L__BB5_111:
	setp.eq.s32 	%p77, %r138, 0;
	@%p77 bra 	$L__BB5_117;
	and.b32  	%r162, %r173, 3;
	setp.lt.u32 	%p78, %r138, 4;
	@%p78 bra 	$L__BB5_114;
	mul.wide.u32 	%rd197, %r364, 4;
	add.s64 	%rd198, %rd9, %rd197;
	ld.global.f32 	%f717, [%rd198];
	add.s32 	%r310, %r364, %r149;
	mul.wide.s32 	%rd199, %r310, 4;
	add.s64 	%rd200, %rd8, %rd199;
	st.global.f32 	[%rd200], %f717;
	ld.global.f32 	%f718, [%rd198+4];
	st.global.f32 	[%rd200+4], %f718;
	ld.global.f32 	%f719, [%rd198+8];
	st.global.f32 	[%rd200+8], %f719;
	ld.global.f32 	%f720, [%rd198+12];
	st.global.f32 	[%rd200+12], %f720;
	add.s32 	%r364, %r364, 4;
$L__BB5_114:
	setp.eq.s32 	%p79, %r162, 0;
	@%p79 bra 	$L__BB5_117;
	add.s32 	%r368, %r364, %r149;
	mul.wide.u32 	%rd201, %r364, 4;
	add.s64 	%rd210, %rd9, %rd201;
	neg.s32 	%r367, %r162;
$L__BB5_116:
	.pragma "nounroll";
	mul.wide.s32 	%rd202, %r368, 4;
	add.s64 	%rd203, %rd8, %rd202;
	ld.global.f32 	%f721, [%rd210];
	st.global.f32 	[%rd203], %f721;
	add.s32 	%r368, %r368, 1;
	add.s64 	%rd210, %rd210, 4;
	add.s32 	%r367, %r367, 1;
	setp.ne.s32 	%p80, %r367, 0;
	@%p80 bra 	$L__BB5_116;
$L__BB5_117:
	ret;

}
	// .globl	_Z20backward_propagationPfS_S_S_S_S_S_S_S_S_S_S_S_iiiii
.visible .entry _Z20backward_propagationPfS_S_S_S_S_S_S_S_S_S_S_S_iiiii(
	.param .u64 .ptr .align 1 _Z20backward_propagationPfS_S_S_S_S_S_S_S_S_S_S_S_iiiii_param_0,
	.param .u64 .ptr .align 1 _Z20backward_propagationPfS_S_S_S_S_S_S_S_S_S_S_S_iiiii_param_1,
	.param .u64 .ptr .align 1 _Z20backward_propagationPfS_S_S_S_S_S_S_S_S_S_S_S_iiiii_param_2,
	.param .u64 .ptr .align 1 _Z20backward_propagationPfS_S_S_S_S_S_S_S_S_S_S_S_iiiii_param_3,
	.param .u64 .ptr .align 1 _Z20backward_propagationPfS_S_S_S_S_S_S_S_S_S_S_S_iiiii_param_4,
	.param .u64 .ptr .align 1 _Z20backward_propagationPfS_S_S_S_S_S_S_S_S_S_S_S_iiiii_param_5,
	.param .u64 .ptr .align 1 _Z20backward_propagationPfS_S_S_S_S_S_S_S_S_S_S_S_iiiii_param_6,
	.param .u64 .ptr .align 1 _Z20backward_propagationPfS_S_S_S_S_S_S_S_S_S_S_S_iiiii_param_7,
	.param .u64 .ptr .align 1 _Z20backward_propagationPfS_S_S_S_S_S_S_S_S_S_S_S_iiiii_param_8,
	.param .u64 .ptr .align 1 _Z20backward_propagationPfS_S_S_S_S_S_S_S_S_S_S_S_iiiii_param_9,
	.param .u64 .ptr .align 1 _Z20backward_propagationPfS_S_S_S_S_S_S_S_S_S_S_S_iiiii_param_10,
	.param .u64 .ptr .align 1 _Z20backward_propagationPfS_S_S_S_S_S_S_S_S_S_S_S_iiiii_param_11,
	.param .u64 .ptr .align 1 _Z20backward_propagationPfS_S_S_S_S_S_S_S_S_S_S_S_iiiii_param_12,
	.param .u32 _Z20backward_propagationPfS_S_S_S_S_S_S_S_S_S_S_S_iiiii_param_13,
	.param .u32 _Z20backward_propagationPfS_S_S_S_S_S_S_S_S_S_S_S_iiiii_param_14,
	.param .u32 _Z20backward_propagationPfS_S_S_S_S_S_S_S_S_S_S_S_iiiii_param_15,
	.param .u32 _Z20backward_propagationPfS_S_S_S_S_S_S_S_S_S_S_S_iiiii_param_16,
	.param .u32 _Z20backward_propagationPfS_S_S_S_S_S_S_S_S_S_S_S_iiiii_param_17
)
{
	.reg .pred 	%p<99>;
	.reg .b32 	%r<332>;
	.reg .b32 	%f<529>;
	.reg .b64 	%rd<226>;
	.reg .b64 	%fd<15>;

	ld.param.u64 	%rd38, [_Z20backward_propagationPfS_S_S_S_S_S_S_S_S_S_S_S_iiiii_param_0];
	ld.param.u64 	%rd39, [_Z20backward_propagationPfS_S_S_S_S_S_S_S_S_S_S_S_iiiii_param_1];
	ld.param.u64 	%rd40, [_Z20backward_propagationPfS_S_S_S_S_S_S_S_S_S_S_S_iiiii_param_2];
	ld.param.u64 	%rd41, [_Z20backward_propagationPfS_S_S_S_S_S_S_S_S_S_S_S_iiiii_param_3];
	ld.param.u64 	%rd42, [_Z20backward_propagationPfS_S_S_S_S_S_S_S_S_S_S_S_iiiii_param_4];
	ld.param.u64 	%rd43, [_Z20backward_propagationPfS_S_S_S_S_S_S_S_S_S_S_S_iiiii_param_5];
	ld.param.u64 	%rd44, [_Z20backward_propagationPfS_S_S_S_S_S_S_S_S_S_S_S_iiiii_param_6];
	ld.param.u64 	%rd45, [_Z20backward_propagationPfS_S_S_S_S_S_S_S_S_S_S_S_iiiii_param_7];
	ld.param.u64 	%rd46, [_Z20backward_propagationPfS_S_S_S_S_S_S_S_S_S_S_S_iiiii_param_9];
	ld.param.u64 	%rd47, [_Z20backward_propagationPfS_S_S_S_S_S_S_S_S_S_S_S_iiiii_param_10];
	ld.param.u64 	%rd48, [_Z20backward_propagationPfS_S_S_S_S_S_S_S_S_S_S_S_iiiii_param_12];
	ld.param.u32 	%r144, [_Z20backward_propagationPfS_S_S_S_S_S_S_S_S_S_S_S_iiiii_param_17];
	cvta.to.global.u64 	%rd1, %rd48;
	cvta.to.global.u64 	%rd2, %rd38;
	cvta.to.global.u64 	%rd3, %rd41;
	cvta.to.global.u64 	%rd4, %rd42;
	cvta.to.global.u64 	%rd5, %rd43;
	cvta.to.global.u64 	%rd6, %rd40;
	cvta.to.global.u64 	%rd7, %rd44;
	cvta.to.global.u64 	%rd8, %rd46;
	cvta.to.global.u64 	%rd9, %rd39;
	cvta.to.global.u64 	%rd10, %rd45;
	cvta.to.global.u64 	%rd11, %rd47;
	mov.u32 	%r145, %ctaid.x;
	mov.u32 	%r146, %ntid.x;
	mov.u32 	%r147, %tid.x;
	mad.lo.s32 	%r1, %r145, %r146, %r147;
	setp.ge.s32 	%p1, %r1, %r144;
	@%p1 bra 	$L__BB6_150;
	ld.param.u32 	%r234, [_Z20backward_propagationPfS_S_S_S_S_S_S_S_S_S_S_S_iiiii_param_14];
	ld.param.u64 	%rd220, [_Z20backward_propagationPfS_S_S_S_S_S_S_S_S_S_S_S_iiiii_param_11];
	cvta.to.global.u64 	%rd49, %rd220;
	mul.wide.s32 	%rd50, %r1, 4;
	add.s64 	%rd51, %rd49, %rd50;
	ld.global.f32 	%f1, [%rd51];
	setp.lt.s32 	%p2, %r234, 1;
	mov.f64 	%fd13, 0d0000000000000000;
	@%p2 bra 	$L__BB6_71;
	ld.param.u32 	%r235, [_Z20backward_propagationPfS_S_S_S_S_S_S_S_S_S_S_S_iiiii_param_14];
	add.s32 	%r2, %r235, -1;
	and.b32  	%r3, %r235, 3;
	setp.lt.u32 	%p3, %r2, 3;
	mov.b32 	%r282, 0;
	@%p3 bra 	$L__BB6_6;
	ld.param.u32 	%r236, [_Z20backward_propagationPfS_S_S_S_S_S_S_S_S_S_S_S_iiiii_param_14];
	and.b32  	%r282, %r236, 2147483644;
	mov.b32 	%r283, 0;
$L__BB6_4:
	.pragma "nounroll";
	cvt.rn.f32.u32 	%f45, %r283;
	setp.neu.f32 	%p4, %f1, %f45;
	mul.wide.u32 	%rd52, %r283, 4;
	add.s64 	%rd13, %rd1, %rd52;
	@%p4 bra 	$L__BB6_46;
	mov.b32 	%r151, 1065353216;
	st.global.u32 	[%rd13], %r151;
	bra.uni 	$L__BB6_47;
$L__BB6_6:
	setp.eq.s32 	%p9, %r3, 0;
	@%p9 bra 	$L__BB6_19;
	setp.eq.s32 	%p10, %r3, 1;
	@%p10 bra 	$L__BB6_15;
	cvt.rn.f32.u32 	%f49, %r282;
	setp.eq.f32 	%p11, %f1, %f49;
	mul.wide.u32 	%rd53, %r282, 4;
	add.s64 	%rd12, %rd1, %rd53;
	@%p11 bra 	$L__BB6_10;
	mov.b32 	%r161, 0;
	st.global.u32 	[%rd12], %r161;
	bra.uni 	$L__BB6_11;
$L__BB6_10:
	mov.b32 	%r162, 1065353216;
	st.global.u32 	[%rd12], %r162;
$L__BB6_11:
	add.s32 	%r163, %r282, 1;
	cvt.rn.f32.u32 	%f50, %r163;
	setp.eq.f32 	%p12, %f1, %f50;
	@%p12 bra 	$L__BB6_13;
	mov.b32 	%r164, 0;
	st.global.u32 	[%rd12+4], %r164;
	bra.uni 	$L__BB6_14;
$L__BB6_13:
	mov.b32 	%r165, 1065353216;
	st.global.u32 	[%rd12+4], %r165;
$L__BB6_14:
	add.s32 	%r282, %r282, 2;
$L__BB6_15:
	ld.param.u32 	%r237, [_Z20backward_propagationPfS_S_S_S_S_S_S_S_S_S_S_S_iiiii_param_14];
	and.b32  	%r166, %r237, 1;
	setp.eq.b32 	%p13, %r166, 1;
	not.pred 	%p14, %p13;
	@%p14 bra 	$L__BB6_19;
	cvt.rn.f32.u32 	%f51, %r282;
	setp.eq.f32 	%p15, %f1, %f51;
	@%p15 bra 	$L__BB6_18;
	mul.wide.u32 	%rd54, %r282, 4;
	add.s64 	%rd55, %rd1, %rd54;
	mov.b32 	%r167, 0;
	st.global.u32 	[%rd55], %r167;
	bra.uni 	$L__BB6_19;
$L__BB6_18:
	mul.wide.u32 	%rd56, %r282, 4;
	add.s64 	%rd57, %rd1, %rd56;
	mov.b32 	%r168, 1065353216;
	st.global.u32 	[%rd57], %r168;
$L__BB6_19:
	ld.param.u32 	%r238, [_Z20backward_propagationPfS_S_S_S_S_S_S_S_S_S_S_S_iiiii_param_14];
	and.b32  	%r8, %r238, 15;
	setp.lt.u32 	%p16, %r2, 15;
	mov.b32 	%r284, 0;
	@%p16 bra 	$L__BB6_22;
	ld.param.u32 	%r239, [_Z20backward_propagationPfS_S_S_S_S_S_S_S_S_S_S_S_iiiii_param_14];
	and.b32  	%r284, %r239, 2147483632;
	mov.b32 	%r294, 0;
$L__BB6_21:
	.pragma "nounroll";
	mul.wide.u32 	%rd58, %r294, 4;
	add.s64 	%rd59, %rd2, %rd58;
	ld.global.f32 	%f52, [%rd59];
	add.s64 	%rd60, %rd1, %rd58;
	ld.global.f32 	%f53, [%rd60];
	sub.f32 	%f54, %f52, %f53;
	add.s64 	%rd61, %rd6, %rd58;
	st.global.f32 	[%rd61], %f54;
	ld.global.f32 	%f55, [%rd59+4];
	ld.global.f32 	%f56, [%rd60+4];
	sub.f32 	%f57, %f55, %f56;
	st.global.f32 	[%rd61+4], %f57;
	ld.global.f32 	%f58, [%rd59+8];
	ld.global.f32 	%f59, [%rd60+8];
	sub.f32 	%f60, %f58, %f59;
	st.global.f32 	[%rd61+8], %f60;
	ld.global.f32 	%f61, [%rd59+12];
	ld.global.f32 	%f62, [%rd60+12];
	sub.f32 	%f63, %f61, %f62;
	st.global.f32 	[%rd61+12], %f63;
	ld.global.f32 	%f64, [%rd59+16];
	ld.global.f32 	%f65, [%rd60+16];
	sub.f32 	%f66, %f64, %f65;
	st.global.f32 	[%rd61+16], %f66;
	ld.global.f32 	%f67, [%rd59+20];
	ld.global.f32 	%f68, [%rd60+20];
	sub.f32 	%f69, %f67, %f68;
	st.global.f32 	[%rd61+20], %f69;
	ld.global.f32 	%f70, [%rd59+24];
	ld.global.f32 	%f71, [%rd60+24];
	sub.f32 	%f72, %f70, %f71;
	st.global.f32 	[%rd61+24], %f72;
	ld.global.f32 	%f73, [%rd59+28];
	ld.global.f32 	%f74, [%rd60+28];
	sub.f32 	%f75, %f73, %f74;
	st.global.f32 	[%rd61+28], %f75;
	ld.global.f32 	%f76, [%rd59+32];
	ld.global.f32 	%f77, [%rd60+32];
	sub.f32 	%f78, %f76, %f77;
	st.global.f32 	[%rd61+32], %f78;
	ld.global.f32 	%f79, [%rd59+36];
	ld.global.f32 	%f80, [%rd60+36];
	sub.f32 	%f81, %f79, %f80;
	st.global.f32 	[%rd61+36], %f81;
	ld.global.f32 	%f82, [%rd59+40];
	ld.global.f32 	%f83, [%rd60+40];
	sub.f32 	%f84, %f82, %f83;
	st.global.f32 	[%rd61+40], %f84;
	ld.global.f32 	%f85, [%rd59+44];
	ld.global.f32 	%f86, [%rd60+44];
	sub.f32 	%f87, %f85, %f86;
	st.global.f32 	[%rd61+44], %f87;
	ld.global.f32 	%f88, [%rd59+48];
	ld.global.f32 	%f89, [%rd60+48];
	sub.f32 	%f90, %f88, %f89;
	st.global.f32 	[%rd61+48], %f90;
	ld.global.f32 	%f91, [%rd59+52];
	ld.global.f32 	%f92, [%rd60+52];
	sub.f32 	%f93, %f91, %f92;
	st.global.f32 	[%rd61+52], %f93;
	ld.global.f32 	%f94, [%rd59+56];
	ld.global.f32 	%f95, [%rd60+56];
	sub.f32 	%f96, %f94, %f95;
	st.global.f32 	[%rd61+56], %f96;
	ld.global.f32 	%f97, [%rd59+60];
	ld.global.f32 	%f98, [%rd60+60];
	sub.f32 	%f99, %f97, %f98;
	st.global.f32 	[%rd61+60], %f99;
	add.s32 	%r294, %r294, 16;
	setp.eq.s32 	%p17, %r294, %r284;
	@%p17 bra 	$L__BB6_22;
	bra.uni 	$L__BB6_21;
$L__BB6_22:
	setp.eq.s32 	%p18, %r8, 0;
	@%p18 bra 	$L__BB6_31;
	ld.param.u32 	%r240, [_Z20backward_propagationPfS_S_S_S_S_S_S_S_S_S_S_S_iiiii_param_14];
	and.b32  	%r13, %r240, 7;
	setp.lt.u32 	%p19, %r8, 8;
	@%p19 bra 	$L__BB6_25;
	mul.wide.u32 	%rd62, %r284, 4;
	add.s64 	%rd63, %rd2, %rd62;
	ld.global.f32 	%f100, [%rd63];
	add.s64 	%rd64, %rd1, %rd62;
	ld.global.f32 	%f101, [%rd64];
	sub.f32 	%f102, %f100, %f101;
	add.s64 	%rd65, %rd6, %rd62;
	st.global.f32 	[%rd65], %f102;
	ld.global.f32 	%f103, [%rd63+4];
	ld.global.f32 	%f104, [%rd64+4];
	sub.f32 	%f105, %f103, %f104;
	st.global.f32 	[%rd65+4], %f105;
	ld.global.f32 	%f106, [%rd63+8];
	ld.global.f32 	%f107, [%rd64+8];
	sub.f32 	%f108, %f106, %f107;
	st.global.f32 	[%rd65+8], %f108;
	ld.global.f32 	%f109, [%rd63+12];
	ld.global.f32 	%f110, [%rd64+12];
	sub.f32 	%f111, %f109, %f110;
	st.global.f32 	[%rd65+12], %f111;
	ld.global.f32 	%f112, [%rd63+16];
	ld.global.f32 	%f113, [%rd64+16];
	sub.f32 	%f114, %f112, %f113;
	st.global.f32 	[%rd65+16], %f114;
	ld.global.f32 	%f115, [%rd63+20];
	ld.global.f32 	%f116, [%rd64+20];
	sub.f32 	%f117, %f115, %f116;
	st.global.f32 	[%rd65+20], %f117;
	ld.global.f32 	%f118, [%rd63+24];
	ld.global.f32 	%f119, [%rd64+24];
	sub.f32 	%f120, %f118, %f119;
	st.global.f32 	[%rd65+24], %f120;
	ld.global.f32 	%f121, [%rd63+28];
	ld.global.f32 	%f122, [%rd64+28];
	sub.f32 	%f123, %f121, %f122;
	st.global.f32 	[%rd65+28], %f123;
	add.s32 	%r284, %r284, 8;
$L__BB6_25:
	setp.eq.s32 	%p20, %r13, 0;
	@%p20 bra 	$L__BB6_31;
	setp.lt.u32 	%p21, %r13, 4;
	@%p21 bra 	$L__BB6_28;
	mul.wide.u32 	%rd66, %r284, 4;
	add.s64 	%rd67, %rd2, %rd66;
	ld.global.f32 	%f124, [%rd67];
	add.s64 	%rd68, %rd1, %rd66;
	ld.global.f32 	%f125, [%rd68];
	sub.f32 	%f126, %f124, %f125;
	add.s64 	%rd69, %rd6, %rd66;
	st.global.f32 	[%rd69], %f126;
	ld.global.f32 	%f127, [%rd67+4];
	ld.global.f32 	%f128, [%rd68+4];
	sub.f32 	%f129, %f127, %f128;
	st.global.f32 	[%rd69+4], %f129;
	ld.global.f32 	%f130, [%rd67+8];
	ld.global.f32 	%f131, [%rd68+8];
	sub.f32 	%f132, %f130, %f131;
	st.global.f32 	[%rd69+8], %f132;
	ld.global.f32 	%f133, [%rd67+12];
	ld.global.f32 	%f134, [%rd68+12];
	sub.f32 	%f135, %f133, %f134;
	st.global.f32 	[%rd69+12], %f135;
	add.s32 	%r284, %r284, 4;
$L__BB6_28:
	@%p9 bra 	$L__BB6_31;
	mov.b32 	%r288, 0;
$L__BB6_30:
	.pragma "nounroll";
	mul.wide.u32 	%rd70, %r284, 4;
	add.s64 	%rd71, %rd2, %rd70;
	ld.global.f32 	%f136, [%rd71];
	add.s64 	%rd72, %rd1, %rd70;
	ld.global.f32 	%f137, [%rd72];
	sub.f32 	%f138, %f136, %f137;
	add.s64 	%rd73, %rd6, %rd70;
	st.global.f32 	[%rd73], %f138;
	add.s32 	%r284, %r284, 1;
	add.s32 	%r288, %r288, 1;
	setp.ne.s32 	%p23, %r288, %r3;
	@%p23 bra 	$L__BB6_30;
$L__BB6_31:
	ld.param.u32 	%r251, [_Z20backward_propagationPfS_S_S_S_S_S_S_S_S_S_S_S_iiiii_param_15];
	setp.lt.s32 	%p24, %r251, 1;
	add.s32 	%r172, %r144, 1;
	setp.lt.u32 	%p25, %r172, 3;
	selp.b32 	%r173, %r144, 0, %p25;
	cvt.rn.f32.s32 	%f2, %r173;
	@%p24 bra 	$L__BB6_58;
	ld.param.u32 	%r252, [_Z20backward_propagationPfS_S_S_S_S_S_S_S_S_S_S_S_iiiii_param_15];
	and.b32  	%r22, %r252, 15;
	and.b32  	%r23, %r252, 7;
	mov.b32 	%r289, 0;
$L__BB6_33:
	ld.param.u32 	%r253, [_Z20backward_propagationPfS_S_S_S_S_S_S_S_S_S_S_S_iiiii_param_15];
	add.s32 	%r176, %r253, -1;
	setp.lt.u32 	%p26, %r176, 15;
	mul.wide.u32 	%rd74, %r289, 4;
	add.s64 	%rd14, %rd6, %rd74;
	mul.lo.s32 	%r25, %r289, %r253;
	mov.b32 	%r292, 0;
	@%p26 bra 	$L__BB6_36;
	mov.b32 	%r290, 0;
$L__BB6_35:
	.pragma "nounroll";
	ld.param.u32 	%r254, [_Z20backward_propagationPfS_S_S_S_S_S_S_S_S_S_S_S_iiiii_param_15];
	ld.global.f32 	%f139, [%rd14];
	mul.f32 	%f140, %f139, %f2;
	mul.wide.u32 	%rd75, %r290, 4;
	add.s64 	%rd76, %rd4, %rd75;
	ld.global.f32 	%f141, [%rd76];
	mul.f32 	%f142, %f140, %f141;
	add.s32 	%r178, %r290, %r25;
	mul.wide.u32 	%rd77, %r178, 4;
	add.s64 	%rd78, %rd3, %rd77;
	st.global.f32 	[%rd78], %f142;
	ld.global.f32 	%f143, [%rd14];
	mul.f32 	%f144, %f143, %f2;
	ld.global.f32 	%f145, [%rd76+4];
	mul.f32 	%f146, %f144, %f145;
	st.global.f32 	[%rd78+4], %f146;
	ld.global.f32 	%f147, [%rd14];
	mul.f32 	%f148, %f147, %f2;
	ld.global.f32 	%f149, [%rd76+8];
	mul.f32 	%f150, %f148, %f149;
	st.global.f32 	[%rd78+8], %f150;
	ld.global.f32 	%f151, [%rd14];
	mul.f32 	%f152, %f151, %f2;
	ld.global.f32 	%f153, [%rd76+12];
	mul.f32 	%f154, %f152, %f153;
	st.global.f32 	[%rd78+12], %f154;
	ld.global.f32 	%f155, [%rd14];
	mul.f32 	%f156, %f155, %f2;
	ld.global.f32 	%f157, [%rd76+16];
	mul.f32 	%f158, %f156, %f157;
	st.global.f32 	[%rd78+16], %f158;
	ld.global.f32 	%f159, [%rd14];
	mul.f32 	%f160, %f159, %f2;
	ld.global.f32 	%f161, [%rd76+20];
	mul.f32 	%f162, %f160, %f161;
	st.global.f32 	[%rd78+20], %f162;
	ld.global.f32 	%f163, [%rd14];
	mul.f32 	%f164, %f163, %f2;
	ld.global.f32 	%f165, [%rd76+24];
	mul.f32 	%f166, %f164, %f165;
	st.global.f32 	[%rd78+24], %f166;
	ld.global.f32 	%f167, [%rd14];
	mul.f32 	%f168, %f167, %f2;
	ld.global.f32 	%f169, [%rd76+28];
	mul.f32 	%f170, %f168, %f169;
	st.global.f32 	[%rd78+28], %f170;
	ld.global.f32 	%f171, [%rd14];
	mul.f32 	%f172, %f171, %f2;
	ld.global.f32 	%f173, [%rd76+32];
	mul.f32 	%f174, %f172, %f173;
	st.global.f32 	[%rd78+32], %f174;
	ld.global.f32 	%f175, [%rd14];
	mul.f32 	%f176, %f175, %f2;
	ld.global.f32 	%f177, [%rd76+36];
	mul.f32 	%f178, %f176, %f177;
	st.global.f32 	[%rd78+36], %f178;
	ld.global.f32 	%f179, [%rd14];
	mul.f32 	%f180, %f179, %f2;
	ld.global.f32 	%f181, [%rd76+40];
	mul.f32 	%f182, %f180, %f181;
	st.global.f32 	[%rd78+40], %f182;
	ld.global.f32 	%f183, [%rd14];
	mul.f32 	%f184, %f183, %f2;
	ld.global.f32 	%f185, [%rd76+44];
	mul.f32 	%f186, %f184, %f185;
	st.global.f32 	[%rd78+44], %f186;
	ld.global.f32 	%f187, [%rd14];
	mul.f32 	%f188, %f187, %f2;
	ld.global.f32 	%f189, [%rd76+48];
	mul.f32 	%f190, %f188, %f189;
	st.global.f32 	[%rd78+48], %f190;
	ld.global.f32 	%f191, [%rd14];
	mul.f32 	%f192, %f191, %f2;
	ld.global.f32 	%f193, [%rd76+52];
	mul.f32 	%f194, %f192, %f193;
	st.global.f32 	[%rd78+52], %f194;
	ld.global.f32 	%f195, [%rd14];
	mul.f32 	%f196, %f195, %f2;
	ld.global.f32 	%f197, [%rd76+56];
	mul.f32 	%f198, %f196, %f197;
	st.global.f32 	[%rd78+56], %f198;
	ld.global.f32 	%f199, [%rd14];
	mul.f32 	%f200, %f199, %f2;
	ld.global.f32 	%f201, [%rd76+60];
	mul.f32 	%f202, %f200, %f201;
	st.global.f32 	[%rd78+60], %f202;
	add.s32 	%r290, %r290, 16;
	and.b32  	%r292, %r254, 2147483632;
	setp.ne.s32 	%p27, %r290, %r292;
	@%p27 bra 	$L__BB6_35;
$L__BB6_36:
	setp.eq.s32 	%p28, %r22, 0;
	@%p28 bra 	$L__BB6_57;
	add.s32 	%r179, %r22, -1;
	setp.lt.u32 	%p29, %r179, 7;
	@%p29 bra 	$L__BB6_39;
	ld.global.f32 	%f203, [%rd14];
	mul.f32 	%f204, %f203, %f2;
	cvt.u64.u32 	%rd79, %r292;
	mul.wide.u32 	%rd80, %r292, 4;
	add.s64 	%rd81, %rd4, %rd80;
	ld.global.f32 	%f205, [%rd81];
	mul.f32 	%f206, %f204, %f205;
	add.s32 	%r180, %r292, %r25;
	mul.wide.u32 	%rd82, %r180, 4;
	add.s64 	%rd83, %rd3, %rd82;
	st.global.f32 	[%rd83], %f206;
	ld.global.f32 	%f207, [%rd14];
	mul.f32 	%f208, %f207, %f2;
	ld.global.f32 	%f209, [%rd81+4];
	mul.f32 	%f210, %f208, %f209;
	cvt.u64.u32 	%rd84, %r25;
	add.s64 	%rd85, %rd79, %rd84;
	shl.b64 	%rd86, %rd85, 2;
	add.s64 	%rd87, %rd3, %rd86;
	st.global.f32 	[%rd87+4], %f210;
	ld.global.f32 	%f211, [%rd14];
	mul.f32 	%f212, %f211, %f2;
	ld.global.f32 	%f213, [%rd81+8];
	mul.f32 	%f214, %f212, %f213;
	st.global.f32 	[%rd87+8], %f214;
	ld.global.f32 	%f215, [%rd14];
	mul.f32 	%f216, %f215, %f2;
	ld.global.f32 	%f217, [%rd81+12];
	mul.f32 	%f218, %f216, %f217;
	st.global.f32 	[%rd87+12], %f218;
	ld.global.f32 	%f219, [%rd14];
	mul.f32 	%f220, %f219, %f2;
	ld.global.f32 	%f221, [%rd81+16];
	mul.f32 	%f222, %f220, %f221;
	st.global.f32 	[%rd87+16], %f222;
	ld.global.f32 	%f223, [%rd14];
	mul.f32 	%f224, %f223, %f2;
	ld.global.f32 	%f225, [%rd81+20];
	mul.f32 	%f226, %f224, %f225;
	st.global.f32 	[%rd87+20], %f226;
	ld.global.f32 	%f227, [%rd14];
	mul.f32 	%f228, %f227, %f2;
	ld.global.f32 	%f229, [%rd81+24];
	mul.f32 	%f230, %f228, %f229;
	st.global.f32 	[%rd87+24], %f230;
	ld.global.f32 	%f231, [%rd14];
	mul.f32 	%f232, %f231, %f2;
	ld.global.f32 	%f233, [%rd81+28];
	mul.f32 	%f234, %f232, %f233;
	st.global.f32 	[%rd87+28], %f234;
	add.s32 	%r292, %r292, 8;
$L__BB6_39:
	setp.eq.s32 	%p30, %r23, 0;
	@%p30 bra 	$L__BB6_57;
	add.s32 	%r181, %r23, -1;
	setp.lt.u32 	%p31, %r181, 3;
	@%p31 bra 	$L__BB6_42;
	ld.global.f32 	%f235, [%rd14];
	mul.f32 	%f236, %f235, %f2;
	cvt.u64.u32 	%rd88, %r292;
	mul.wide.u32 	%rd89, %r292, 4;
	add.s64 	%rd90, %rd4, %rd89;
	ld.global.f32 	%f237, [%rd90];
	mul.f32 	%f238, %f236, %f237;
	add.s32 	%r182, %r292, %r25;
	mul.wide.u32 	%rd91, %r182, 4;
	add.s64 	%rd92, %rd3, %rd91;
	st.global.f32 	[%rd92], %f238;
	ld.global.f32 	%f239, [%rd14];
	mul.f32 	%f240, %f239, %f2;
	ld.global.f32 	%f241, [%rd90+4];
	mul.f32 	%f242, %f240, %f241;
	cvt.u64.u32 	%rd93, %r25;
	add.s64 	%rd94, %rd88, %rd93;
	shl.b64 	%rd95, %rd94, 2;
	add.s64 	%rd96, %rd3, %rd95;
	st.global.f32 	[%rd96+4], %f242;
	ld.global.f32 	%f243, [%rd14];
	mul.f32 	%f244, %f243, %f2;
	ld.global.f32 	%f245, [%rd90+8];
	mul.f32 	%f246, %f244, %f245;
	st.global.f32 	[%rd96+8], %f246;
	ld.global.f32 	%f247, [%rd14];
	mul.f32 	%f248, %f247, %f2;
	ld.global.f32 	%f249, [%rd90+12];
	mul.f32 	%f250, %f248, %f249;
	st.global.f32 	[%rd96+12], %f250;
	add.s32 	%r292, %r292, 4;
$L__BB6_42:
	ld.param.u32 	%r255, [_Z20backward_propagationPfS_S_S_S_S_S_S_S_S_S_S_S_iiiii_param_15];
	and.b32  	%r34, %r255, 3;
	setp.eq.s32 	%p32, %r34, 0;
	@%p32 bra 	$L__BB6_57;
	setp.eq.s32 	%p33, %r34, 1;
	ld.global.f32 	%f251, [%rd14];
	mul.f32 	%f252, %f251, %f2;
	cvt.u64.u32 	%rd15, %r292;
	mul.wide.u32 	%rd97, %r292, 4;
	add.s64 	%rd16, %rd4, %rd97;
	ld.global.f32 	%f253, [%rd16];
	mul.f32 	%f254, %f252, %f253;
	add.s32 	%r183, %r292, %r25;
	mul.wide.u32 	%rd98, %r183, 4;
	add.s64 	%rd99, %rd3, %rd98;
	st.global.f32 	[%rd99], %f254;
	@%p33 bra 	$L__BB6_57;
	setp.eq.s32 	%p34, %r34, 2;
	ld.global.f32 	%f255, [%rd14];
	mul.f32 	%f256, %f255, %f2;
	ld.global.f32 	%f257, [%rd16+4];
	mul.f32 	%f258, %f256, %f257;
	cvt.u64.u32 	%rd100, %r25;
	add.s64 	%rd101, %rd15, %rd100;
	shl.b64 	%rd102, %rd101, 2;
	add.s64 	%rd17, %rd3, %rd102;
	st.global.f32 	[%rd17+4], %f258;
	@%p34 bra 	$L__BB6_57;
	ld.global.f32 	%f259, [%rd14];
	mul.f32 	%f260, %f259, %f2;
	ld.global.f32 	%f261, [%rd16+8];
	mul.f32 	%f262, %f260, %f261;
	st.global.f32 	[%rd17+8], %f262;
	bra.uni 	$L__BB6_57;
$L__BB6_46:
	mov.b32 	%r150, 0;
	st.global.u32 	[%rd13], %r150;
$L__BB6_47:
	add.s32 	%r152, %r283, 1;
	cvt.rn.f32.u32 	%f46, %r152;
	setp.eq.f32 	%p5, %f1, %f46;
	@%p5 bra 	$L__BB6_49;
	mov.b32 	%r153, 0;
	st.global.u32 	[%rd13+4], %r153;
	bra.uni 	$L__BB6_50;
$L__BB6_49:
	mov.b32 	%r154, 1065353216;
	st.global.u32 	[%rd13+4], %r154;
$L__BB6_50:
	add.s32 	%r155, %r283, 2;
	cvt.rn.f32.u32 	%f47, %r155;
	setp.eq.f32 	%p6, %f1, %f47;
	@%p6 bra 	$L__BB6_52;
	mov.b32 	%r156, 0;
	st.global.u32 	[%rd13+8], %r156;
	bra.uni 	$L__BB6_53;
$L__BB6_52:
	mov.b32 	%r157, 1065353216;
	st.global.u32 	[%rd13+8], %r157;
$L__BB6_53:
	add.s32 	%r158, %r283, 3;
	cvt.rn.f32.u32 	%f48, %r158;
	setp.eq.f32 	%p7, %f1, %f48;
	@%p7 bra 	$L__BB6_55;
	mov.b32 	%r159, 0;
	st.global.u32 	[%rd13+12], %r159;
	bra.uni 	$L__BB6_56;
$L__BB6_55:
	mov.b32 	%r160, 1065353216;
	st.global.u32 	[%rd13+12], %r160;
$L__BB6_56:
	add.s32 	%r283, %r283, 4;
	setp.eq.s32 	%p8, %r283, %r282;
	@%p8 bra 	$L__BB6_6;
	bra.uni 	$L__BB6_4;
$L__BB6_57:
	ld.param.u32 	%r241, [_Z20backward_propagationPfS_S_S_S_S_S_S_S_S_S_S_S_iiiii_param_14];
	add.s32 	%r289, %r289, 1;
	setp.eq.s32 	%p35, %r289, %r241;
	@%p35 bra 	$L__BB6_58;
	bra.uni 	$L__BB6_33;
$L__BB6_58:
	setp.lt.u32 	%p36, %r2, 15;
	mov.f32 	%f510, 0f00000000;
	mov.b32 	%r295, 0;
	@%p36 bra 	$L__BB6_61;
	ld.param.u32 	%r242, [_Z20backward_propagationPfS_S_S_S_S_S_S_S_S_S_S_S_iiiii_param_14];
	and.b32  	%r295, %r242, 2147483632;
	mov.f32 	%f510, 0f00000000;
	mov.b32 	%r300, 0;
$L__BB6_60:
	.pragma "nounroll";
	mul.wide.u32 	%rd103, %r300, 4;
	add.s64 	%rd104, %rd6, %rd103;
	ld.global.f32 	%f266, [%rd104];
	add.f32 	%f267, %f510, %f266;
	ld.global.f32 	%f268, [%rd104+4];
	add.f32 	%f269, %f267, %f268;
	ld.global.f32 	%f270, [%rd104+8];
	add.f32 	%f271, %f269, %f270;
	ld.global.f32 	%f272, [%rd104+12];
	add.f32 	%f273, %f271, %f272;
	ld.global.f32 	%f274, [%rd104+16];
	add.f32 	%f275, %f273, %f274;
	ld.global.f32 	%f276, [%rd104+20];
	add.f32 	%f277, %f275, %f276;
	ld.global.f32 	%f278, [%rd104+24];
	add.f32 	%f279, %f277, %f278;
	ld.global.f32 	%f280, [%rd104+28];
	add.f32 	%f281, %f279, %f280;
	ld.global.f32 	%f282, [%rd104+32];
	add.f32 	%f283, %f281, %f282;
	ld.global.f32 	%f284, [%rd104+36];
	add.f32 	%f285, %f283, %f284;
	ld.global.f32 	%f286, [%rd104+40];
	add.f32 	%f287, %f285, %f286;
	ld.global.f32 	%f288, [%rd104+44];
	add.f32 	%f289, %f287, %f288;
	ld.global.f32 	%f290, [%rd104+48];
	add.f32 	%f291, %f289, %f290;
	ld.global.f32 	%f292, [%rd104+52];
	add.f32 	%f293, %f291, %f292;
	ld.global.f32 	%f294, [%rd104+56];
	add.f32 	%f295, %f293, %f294;
	ld.global.f32 	%f296, [%rd104+60];
	add.f32 	%f510, %f295, %f296;
	add.s32 	%r300, %r300, 16;
	setp.eq.s32 	%p37, %r300, %r295;
	@%p37 bra 	$L__BB6_61;
	bra.uni 	$L__BB6_60;
$L__BB6_61:
	setp.eq.s32 	%p38, %r8, 0;
	@%p38 bra 	$L__BB6_70;
	ld.param.u32 	%r243, [_Z20backward_propagationPfS_S_S_S_S_S_S_S_S_S_S_S_iiiii_param_14];
	and.b32  	%r40, %r243, 7;
	setp.lt.u32 	%p39, %r8, 8;
	@%p39 bra 	$L__BB6_64;
	mul.wide.u32 	%rd105, %r295, 4;
	add.s64 	%rd106, %rd6, %rd105;
	ld.global.f32 	%f298, [%rd106];
	add.f32 	%f299, %f510, %f298;
	ld.global.f32 	%f300, [%rd106+4];
	add.f32 	%f301, %f299, %f300;
	ld.global.f32 	%f302, [%rd106+8];
	add.f32 	%f303, %f301, %f302;
	ld.global.f32 	%f304, [%rd106+12];
	add.f32 	%f305, %f303, %f304;
	ld.global.f32 	%f306, [%rd106+16];
	add.f32 	%f307, %f305, %f306;
	ld.global.f32 	%f308, [%rd106+20];
	add.f32 	%f309, %f307, %f308;
	ld.global.f32 	%f310, [%rd106+24];
	add.f32 	%f311, %f309, %f310;
	ld.global.f32 	%f312, [%rd106+28];
	add.f32 	%f510, %f311, %f312;
	add.s32 	%r295, %r295, 8;
$L__BB6_64:
	setp.eq.s32 	%p40, %r40, 0;
	@%p40 bra 	$L__BB6_70;
	setp.lt.u32 	%p41, %r40, 4;
	@%p41 bra 	$L__BB6_67;
	mul.wide.u32 	%rd107, %r295, 4;
	add.s64 	%rd108, %rd6, %rd107;
	ld.global.f32 	%f314, [%rd108];
	add.f32 	%f315, %f510, %f314;
	ld.global.f32 	%f316, [%rd108+4];
	add.f32 	%f317, %f315, %f316;
	ld.global.f32 	%f318, [%rd108+8];
	add.f32 	%f319, %f317, %f318;
	ld.global.f32 	%f320, [%rd108+12];
	add.f32 	%f510, %f319, %f320;
	add.s32 	%r295, %r295, 4;
$L__BB6_67:
	setp.eq.s32 	%p42, %r3, 0;
	@%p42 bra 	$L__BB6_70;
	mov.b32 	%r299, 0;
$L__BB6_69:
	.pragma "nounroll";
	mul.wide.u32 	%rd109, %r295, 4;
	add.s64 	%rd110, %rd6, %rd109;
	ld.global.f32 	%f321, [%rd110];
	add.f32 	%f510, %f510, %f321;
	add.s32 	%r295, %r295, 1;
	add.s32 	%r299, %r299, 1;
	setp.ne.s32 	%p43, %r299, %r3;
	@%p43 bra 	$L__BB6_69;
$L__BB6_70:
	cvt.f64.f32 	%fd13, %f510;
$L__BB6_71:
	ld.param.u32 	%r244, [_Z20backward_propagationPfS_S_S_S_S_S_S_S_S_S_S_S_iiiii_param_14];
	setp.lt.s32 	%p44, %r244, 1;
	@%p44 bra 	$L__BB6_84;
	ld.param.u32 	%r245, [_Z20backward_propagationPfS_S_S_S_S_S_S_S_S_S_S_S_iiiii_param_14];
	cvt.rn.f64.s32 	%fd6, %r144;
	rcp.rn.f64 	%fd7, %fd6;
	mul.f64 	%fd8, %fd7, %fd13;
	cvt.rn.f32.f64 	%f14, %fd8;
	add.s32 	%r188, %r245, -1;
	and.b32  	%r49, %r245, 15;
	setp.lt.u32 	%p45, %r188, 15;
	mov.b32 	%r301, 0;
	@%p45 bra 	$L__BB6_75;
	ld.param.u32 	%r246, [_Z20backward_propagationPfS_S_S_S_S_S_S_S_S_S_S_S_iiiii_param_14];
	and.b32  	%r301, %r246, 2147483632;
	mov.b32 	%r311, 0;
$L__BB6_74:
	.pragma "nounroll";
	mul.wide.u32 	%rd111, %r311, 4;
	add.s64 	%rd112, %rd5, %rd111;
	st.global.f32 	[%rd112], %f14;
	st.global.f32 	[%rd112+4], %f14;
	st.global.f32 	[%rd112+8], %f14;
	st.global.f32 	[%rd112+12], %f14;
	st.global.f32 	[%rd112+16], %f14;
	st.global.f32 	[%rd112+20], %f14;
	st.global.f32 	[%rd112+24], %f14;
	st.global.f32 	[%rd112+28], %f14;
	st.global.f32 	[%rd112+32], %f14;
	st.global.f32 	[%rd112+36], %f14;
	st.global.f32 	[%rd112+40], %f14;
	st.global.f32 	[%rd112+44], %f14;
	st.global.f32 	[%rd112+48], %f14;
	st.global.f32 	[%rd112+52], %f14;
	st.global.f32 	[%rd112+56], %f14;
	st.global.f32 	[%rd112+60], %f14;
	add.s32 	%r311, %r311, 16;
	setp.eq.s32 	%p46, %r311, %r301;
	@%p46 bra 	$L__BB6_75;
	bra.uni 	$L__BB6_74;
$L__BB6_75:
	setp.eq.s32 	%p47, %r49, 0;
	@%p47 bra 	$L__BB6_84;
	ld.param.u32 	%r247, [_Z20backward_propagationPfS_S_S_S_S_S_S_S_S_S_S_S_iiiii_param_14];
	and.b32  	%r54, %r247, 7;
	setp.lt.u32 	%p48, %r49, 8;
	@%p48 bra 	$L__BB6_78;
	mul.wide.u32 	%rd113, %r301, 4;
	add.s64 	%rd114, %rd5, %rd113;
	st.global.f32 	[%rd114], %f14;
	st.global.f32 	[%rd114+4], %f14;
	st.global.f32 	[%rd114+8], %f14;
	st.global.f32 	[%rd114+12], %f14;
	st.global.f32 	[%rd114+16], %f14;
	st.global.f32 	[%rd114+20], %f14;
	st.global.f32 	[%rd114+24], %f14;
	st.global.f32 	[%rd114+28], %f14;
	add.s32 	%r301, %r301, 8;
$L__BB6_78:
	setp.eq.s32 	%p49, %r54, 0;
	@%p49 bra 	$L__BB6_84;
	ld.param.u32 	%r248, [_Z20backward_propagationPfS_S_S_S_S_S_S_S_S_S_S_S_iiiii_param_14];
	and.b32  	%r57, %r248, 3;
	setp.lt.u32 	%p50, %r54, 4;
	@%p50 bra 	$L__BB6_81;
	mul.wide.u32 	%rd115, %r301, 4;
	add.s64 	%rd116, %rd5, %rd115;
	st.global.f32 	[%rd116], %f14;
	st.global.f32 	[%rd116+4], %f14;
	st.global.f32 	[%rd116+8], %f14;
	st.global.f32 	[%rd116+12], %f14;
	add.s32 	%r301, %r301, 4;
$L__BB6_81:
	setp.eq.s32 	%p51, %r57, 0;
	@%p51 bra 	$L__BB6_84;
	mov.b32 	%r305, 0;
$L__BB6_83:
	.pragma "nounroll";
	mul.wide.u32 	%rd117, %r301, 4;
	add.s64 	%rd118, %rd5, %rd117;
	st.global.f32 	[%rd118], %f14;
	add.s32 	%r301, %r301, 1;
	add.s32 	%r305, %r305, 1;
	setp.ne.s32 	%p52, %r305, %r57;
	@%p52 bra 	$L__BB6_83;
$L__BB6_84:
	ld.param.u32 	%r256, [_Z20backward_propagationPfS_S_S_S_S_S_S_S_S_S_S_S_iiiii_param_15];
	setp.lt.s32 	%p53, %r256, 1;
	mov.f64 	%fd14, 0d0000000000000000;
	@%p53 bra 	$L__BB6_137;
	ld.param.u32 	%r249, [_Z20backward_propagationPfS_S_S_S_S_S_S_S_S_S_S_S_iiiii_param_14];
	setp.lt.s32 	%p54, %r249, 1;
	@%p54 bra 	$L__BB6_99;
	ld.param.u32 	%r250, [_Z20backward_propagationPfS_S_S_S_S_S_S_S_S_S_S_S_iiiii_param_14];
	ld.param.u64 	%rd219, [_Z20backward_propagationPfS_S_S_S_S_S_S_S_S_S_S_S_iiiii_param_8];
	add.s32 	%r64, %r250, -1;
	and.b32  	%r65, %r250, 7;
	add.s32 	%r66, %r65, -1;
	and.b32  	%r67, %r250, 3;
	and.b32  	%r68, %r250, 2147483640;
	and.b32  	%r69, %r250, 1;
	cvta.to.global.u64 	%rd18, %rd219;
	mov.b32 	%r306, 0;
$L__BB6_87:
	setp.lt.u32 	%p63, %r64, 7;
	mul.wide.u32 	%rd127, %r306, 4;
	add.s64 	%rd128, %rd18, %rd127;
	ld.global.f32 	%f324, [%rd128];
	setp.le.f32 	%p64, %f324, 0f00000000;
	selp.f32 	%f17, 0f00000000, 0f3F800000, %p64;
	mov.f32 	%f519, 0f00000000;
	mov.b32 	%r309, 0;
	@%p63 bra 	$L__BB6_90;
	mov.f32 	%f519, 0f00000000;
	mov.b32 	%r307, 0;
$L__BB6_89:
	.pragma "nounroll";
	ld.param.u32 	%r261, [_Z20backward_propagationPfS_S_S_S_S_S_S_S_S_S_S_S_iiiii_param_15];
	mad.lo.s32 	%r202, %r307, %r261, %r306;
	mul.wide.u32 	%rd129, %r202, 4;
	add.s64 	%rd130, %rd7, %rd129;
	ld.global.f32 	%f326, [%rd130];
	mul.wide.u32 	%rd131, %r307, 4;
	add.s64 	%rd132, %rd6, %rd131;
	ld.global.f32 	%f327, [%rd132];
	mul.f32 	%f328, %f326, %f327;
	fma.rn.f32 	%f329, %f328, %f17, %f519;
	add.s32 	%r203, %r202, %r261;
	mul.wide.u32 	%rd133, %r203, 4;
	add.s64 	%rd134, %rd7, %rd133;
	ld.global.f32 	%f330, [%rd134];
	ld.global.f32 	%f331, [%rd132+4];
	mul.f32 	%f332, %f330, %f331;
	fma.rn.f32 	%f333, %f332, %f17, %f329;
	add.s32 	%r204, %r203, %r261;
	mul.wide.u32 	%rd135, %r204, 4;
	add.s64 	%rd136, %rd7, %rd135;
	ld.global.f32 	%f334, [%rd136];
	ld.global.f32 	%f335, [%rd132+8];
	mul.f32 	%f336, %f334, %f335;
	fma.rn.f32 	%f337, %f336, %f17, %f333;
	add.s32 	%r205, %r204, %r261;
	mul.wide.u32 	%rd137, %r205, 4;
	add.s64 	%rd138, %rd7, %rd137;
	ld.global.f32 	%f338, [%rd138];
	ld.global.f32 	%f339, [%rd132+12];
	mul.f32 	%f340, %f338, %f339;
	fma.rn.f32 	%f341, %f340, %f17, %f337;
	add.s32 	%r206, %r205, %r261;
	mul.wide.u32 	%rd139, %r206, 4;
	add.s64 	%rd140, %rd7, %rd139;
	ld.global.f32 	%f342, [%rd140];
	ld.global.f32 	%f343, [%rd132+16];
	mul.f32 	%f344, %f342, %f343;
	fma.rn.f32 	%f345, %f344, %f17, %f341;
	add.s32 	%r207, %r206, %r261;
	mul.wide.u32 	%rd141, %r207, 4;
	add.s64 	%rd142, %rd7, %rd141;
	ld.global.f32 	%f346, [%rd142];
	ld.global.f32 	%f347, [%rd132+20];
	mul.f32 	%f348, %f346, %f347;
	fma.rn.f32 	%f349, %f348, %f17, %f345;
	add.s32 	%r208, %r207, %r261;
	mul.wide.u32 	%rd143, %r208, 4;
	add.s64 	%rd144, %rd7, %rd143;
	ld.global.f32 	%f350, [%rd144];
	ld.global.f32 	%f351, [%rd132+24];
	mul.f32 	%f352, %f350, %f351;
	fma.rn.f32 	%f353, %f352, %f17, %f349;
	add.s32 	%r209, %r208, %r261;
	mul.wide.u32 	%rd145, %r209, 4;
	add.s64 	%rd146, %rd7, %rd145;
	ld.global.f32 	%f354, [%rd146];
	ld.global.f32 	%f355, [%rd132+28];
	mul.f32 	%f356, %f354, %f355;
	fma.rn.f32 	%f519, %f356, %f17, %f353;
	add.s32 	%r307, %r307, 8;
	setp.ne.s32 	%p65, %r307, %r68;
	mov.u32 	%r309, %r68;
	@%p65 bra 	$L__BB6_89;
$L__BB6_90:
	setp.eq.s32 	%p66, %r65, 0;
	@%p66 bra 	$L__BB6_98;
	setp.lt.u32 	%p67, %r66, 3;
	@%p67 bra 	$L__BB6_93;
	ld.param.u32 	%r262, [_Z20backward_propagationPfS_S_S_S_S_S_S_S_S_S_S_S_iiiii_param_15];
	mad.lo.s32 	%r210, %r309, %r262, %r306;
	mul.wide.u32 	%rd147, %r210, 4;
	add.s64 	%rd148, %rd7, %rd147;
	ld.global.f32 	%f358, [%rd148];
	mul.wide.u32 	%rd149, %r309, 4;
	add.s64 	%rd150, %rd6, %rd149;
	ld.global.f32 	%f359, [%rd150];
	mul.f32 	%f360, %f358, %f359;
	fma.rn.f32 	%f361, %f360, %f17, %f519;
	add.s32 	%r211, %r210, %r262;
	mul.wide.u32 	%rd151, %r211, 4;
	add.s64 	%rd152, %rd7, %rd151;
	ld.global.f32 	%f362, [%rd152];
	ld.global.f32 	%f363, [%rd150+4];
	mul.f32 	%f364, %f362, %f363;
	fma.rn.f32 	%f365, %f364, %f17, %f361;
	add.s32 	%r212, %r211, %r262;
	mul.wide.u32 	%rd153, %r212, 4;
	add.s64 	%rd154, %rd7, %rd153;
	ld.global.f32 	%f366, [%rd154];
	ld.global.f32 	%f367, [%rd150+8];
	mul.f32 	%f368, %f366, %f367;
	fma.rn.f32 	%f369, %f368, %f17, %f365;
	add.s32 	%r213, %r212, %r262;
	mul.wide.u32 	%rd155, %r213, 4;
	add.s64 	%rd156, %rd7, %rd155;
	ld.global.f32 	%f370, [%rd156];
	ld.global.f32 	%f371, [%rd150+12];
	mul.f32 	%f372, %f370, %f371;
	fma.rn.f32 	%f519, %f372, %f17, %f369;
	add.s32 	%r309, %r309, 4;
$L__BB6_93:
	setp.eq.s32 	%p68, %r67, 0;
	@%p68 bra 	$L__BB6_98;
	setp.eq.s32 	%p69, %r67, 1;
	@%p69 bra 	$L__BB6_96;
	ld.param.u32 	%r263, [_Z20backward_propagationPfS_S_S_S_S_S_S_S_S_S_S_S_iiiii_param_15];
	mad.lo.s32 	%r214, %r309, %r263, %r306;
	mul.wide.u32 	%rd157, %r214, 4;
	add.s64 	%rd158, %rd7, %rd157;
	ld.global.f32 	%f374, [%rd158];
	mul.wide.u32 	%rd159, %r309, 4;
	add.s64 	%rd160, %rd6, %rd159;
	ld.global.f32 	%f375, [%rd160];
	mul.f32 	%f376, %f374, %f375;
	fma.rn.f32 	%f377, %f376, %f17, %f519;
	add.s32 	%r215, %r214, %r263;
	mul.wide.u32 	%rd161, %r215, 4;
	add.s64 	%rd162, %rd7, %rd161;
	ld.global.f32 	%f378, [%rd162];
	ld.global.f32 	%f379, [%rd160+4];
	mul.f32 	%f380, %f378, %f379;
	fma.rn.f32 	%f519, %f380, %f17, %f377;
	add.s32 	%r309, %r309, 2;
$L__BB6_96:
	setp.eq.s32 	%p70, %r69, 0;
	@%p70 bra 	$L__BB6_98;
	ld.param.u32 	%r264, [_Z20backward_propagationPfS_S_S_S_S_S_S_S_S_S_S_S_iiiii_param_15];
	mad.lo.s32 	%r216, %r309, %r264, %r306;
	mul.wide.u32 	%rd163, %r216, 4;
	add.s64 	%rd164, %rd7, %rd163;
	ld.global.f32 	%f381, [%rd164];
	mul.wide.u32 	%rd165, %r309, 4;
	add.s64 	%rd166, %rd6, %rd165;
	ld.global.f32 	%f382, [%rd166];
	mul.f32 	%f383, %f381, %f382;
	fma.rn.f32 	%f519, %f383, %f17, %f519;
$L__BB6_98:
	ld.param.u32 	%r265, [_Z20backward_propagationPfS_S_S_S_S_S_S_S_S_S_S_S_iiiii_param_15];
	mul.wide.u32 	%rd167, %r306, 4;
	add.s64 	%rd168, %rd10, %rd167;
	st.global.f32 	[%rd168], %f519;
	add.s32 	%r306, %r306, 1;
	setp.eq.s32 	%p71, %r306, %r265;
	@%p71 bra 	$L__BB6_110;
	bra.uni 	$L__BB6_87;
$L__BB6_99:
	ld.param.u32 	%r257, [_Z20backward_propagationPfS_S_S_S_S_S_S_S_S_S_S_S_iiiii_param_15];
	add.s32 	%r192, %r257, -1;
	and.b32  	%r79, %r257, 7;
	setp.lt.u32 	%p55, %r192, 7;
	mov.b32 	%r313, 0;
	@%p55 bra 	$L__BB6_102;
	ld.param.u32 	%r258, [_Z20backward_propagationPfS_S_S_S_S_S_S_S_S_S_S_S_iiiii_param_15];
	and.b32  	%r313, %r258, 2147483640;
	mov.b32 	%r312, 0;
$L__BB6_101:
	.pragma "nounroll";
	mul.wide.u32 	%rd119, %r312, 4;
	add.s64 	%rd120, %rd10, %rd119;
	mov.b32 	%r194, 0;
	st.global.u32 	[%rd120], %r194;
	st.global.u32 	[%rd120+4], %r194;
	st.global.u32 	[%rd120+8], %r194;
	st.global.u32 	[%rd120+12], %r194;
	st.global.u32 	[%rd120+16], %r194;
	st.global.u32 	[%rd120+20], %r194;
	st.global.u32 	[%rd120+24], %r194;
	st.global.u32 	[%rd120+28], %r194;
	add.s32 	%r312, %r312, 8;
	setp.ne.s32 	%p56, %r312, %r313;
	@%p56 bra 	$L__BB6_101;
$L__BB6_102:
	setp.eq.s32 	%p57, %r79, 0;
	@%p57 bra 	$L__BB6_110;
	ld.param.u32 	%r259, [_Z20backward_propagationPfS_S_S_S_S_S_S_S_S_S_S_S_iiiii_param_15];
	and.b32  	%r86, %r259, 3;
	setp.lt.u32 	%p58, %r79, 4;
	@%p58 bra 	$L__BB6_105;
	mul.wide.u32 	%rd121, %r313, 4;
	add.s64 	%rd122, %rd10, %rd121;
	mov.b32 	%r195, 0;
	st.global.u32 	[%rd122], %r195;
	st.global.u32 	[%rd122+4], %r195;
	st.global.u32 	[%rd122+8], %r195;
	st.global.u32 	[%rd122+12], %r195;
	add.s32 	%r313, %r313, 4;
$L__BB6_105:
	setp.eq.s32 	%p59, %r86, 0;
	@%p59 bra 	$L__BB6_110;
	setp.eq.s32 	%p60, %r86, 1;
	@%p60 bra 	$L__BB6_108;
	mul.wide.u32 	%rd123, %r313, 4;
	add.s64 	%rd124, %rd10, %rd123;
	mov.b32 	%r196, 0;
	st.global.u32 	[%rd124], %r196;
	st.global.u32 	[%rd124+4], %r196;
	add.s32 	%r313, %r313, 2;
$L__BB6_108:
	ld.param.u32 	%r260, [_Z20backward_propagationPfS_S_S_S_S_S_S_S_S_S_S_S_iiiii_param_15];
	and.b32  	%r197, %r260, 1;
	setp.eq.b32 	%p61, %r197, 1;
	not.pred 	%p62, %p61;
	@%p62 bra 	$L__BB6_110;
	mul.wide.u32 	%rd125, %r313, 4;
	add.s64 	%rd126, %rd10, %rd125;
	mov.b32 	%r198, 0;
	st.global.u32 	[%rd126], %r198;
$L__BB6_110:
	ld.param.u32 	%r231, [_Z20backward_propagationPfS_S_S_S_S_S_S_S_S_S_S_S_iiiii_param_13];
	setp.lt.s32 	%p72, %r231, 1;
	add.s32 	%r217, %r144, 1;
	setp.lt.u32 	%p73, %r217, 3;
	selp.b32 	%r218, %r144, 0, %p73;
	cvt.rn.f32.s32 	%f30, %r218;
	@%p72 bra 	$L__BB6_124;
	ld.param.u32 	%r276, [_Z20backward_propagationPfS_S_S_S_S_S_S_S_S_S_S_S_iiiii_param_16];
	ld.param.u32 	%r232, [_Z20backward_propagationPfS_S_S_S_S_S_S_S_S_S_S_S_iiiii_param_13];
	and.b32  	%r91, %r232, 7;
	add.s32 	%r92, %r91, -1;
	and.b32  	%r93, %r232, 3;
	and.b32  	%r94, %r232, 2147483640;
	and.b32  	%r95, %r232, 1;
	neg.s32 	%r96, %r94;
	shl.b32 	%r97, %r276, 3;
	add.s64 	%rd19, %rd8, 16;
	mov.b32 	%r316, 0;
$L__BB6_112:
	ld.param.u32 	%r233, [_Z20backward_propagationPfS_S_S_S_S_S_S_S_S_S_S_S_iiiii_param_13];
	setp.lt.u32 	%p74, %r233, 8;
	mul.wide.u32 	%rd169, %r316, 4;
	add.s64 	%rd20, %rd10, %rd169;
	mul.lo.s32 	%r99, %r316, %r233;
	mov.b32 	%r320, 0;
	@%p74 bra 	$L__BB6_115;
	mul.wide.u32 	%rd170, %r99, 4;
	add.s64 	%rd221, %rd19, %rd170;
	mov.u32 	%r317, %r1;
	mov.u32 	%r318, %r96;
$L__BB6_114:
	.pragma "nounroll";
	ld.param.u32 	%r277, [_Z20backward_propagationPfS_S_S_S_S_S_S_S_S_S_S_S_iiiii_param_16];
	ld.global.f32 	%f384, [%rd20];
	mul.f32 	%f385, %f384, %f30;
	mul.wide.s32 	%rd171, %r317, 4;
	add.s64 	%rd172, %rd9, %rd171;
	ld.global.f32 	%f386, [%rd172];
	mul.f32 	%f387, %f385, %f386;
	st.global.f32 	[%rd221+-16], %f387;
	ld.global.f32 	%f388, [%rd20];
	mul.f32 	%f389, %f388, %f30;
	mul.wide.s32 	%rd173, %r277, 4;
	add.s64 	%rd174, %rd172, %rd173;
	ld.global.f32 	%f390, [%rd174];
	mul.f32 	%f391, %f389, %f390;
	st.global.f32 	[%rd221+-12], %f391;
	ld.global.f32 	%f392, [%rd20];
	mul.f32 	%f393, %f392, %f30;
	add.s64 	%rd175, %rd174, %rd173;
	ld.global.f32 	%f394, [%rd175];
	mul.f32 	%f395, %f393, %f394;
	st.global.f32 	[%rd221+-8], %f395;
	ld.global.f32 	%f396, [%rd20];
	mul.f32 	%f397, %f396, %f30;
	add.s64 	%rd176, %rd175, %rd173;
	ld.global.f32 	%f398, [%rd176];
	mul.f32 	%f399, %f397, %f398;
	st.global.f32 	[%rd221+-4], %f399;
	ld.global.f32 	%f400, [%rd20];
	mul.f32 	%f401, %f400, %f30;
	add.s64 	%rd177, %rd176, %rd173;
	ld.global.f32 	%f402, [%rd177];
	mul.f32 	%f403, %f401, %f402;
	st.global.f32 	[%rd221], %f403;
	ld.global.f32 	%f404, [%rd20];
	mul.f32 	%f405, %f404, %f30;
	add.s64 	%rd178, %rd177, %rd173;
	ld.global.f32 	%f406, [%rd178];
	mul.f32 	%f407, %f405, %f406;
	st.global.f32 	[%rd221+4], %f407;
	ld.global.f32 	%f408, [%rd20];
	mul.f32 	%f409, %f408, %f30;
	add.s64 	%rd179, %rd178, %rd173;
	ld.global.f32 	%f410, [%rd179];
	mul.f32 	%f411, %f409, %f410;
	st.global.f32 	[%rd221+8], %f411;
	ld.global.f32 	%f412, [%rd20];
	mul.f32 	%f413, %f412, %f30;
	add.s64 	%rd180, %rd179, %rd173;
	ld.global.f32 	%f414, [%rd180];
	mul.f32 	%f415, %f413, %f414;
	st.global.f32 	[%rd221+12], %f415;
	add.s32 	%r318, %r318, 8;
	add.s32 	%r317, %r317, %r97;
	add.s64 	%rd221, %rd221, 32;
	setp.ne.s32 	%p75, %r318, 0;
	mov.u32 	%r320, %r94;
	@%p75 bra 	$L__BB6_114;
$L__BB6_115:
	setp.eq.s32 	%p76, %r91, 0;
	@%p76 bra 	$L__BB6_123;
	setp.lt.u32 	%p77, %r92, 3;
	@%p77 bra 	$L__BB6_118;
	ld.param.u32 	%r278, [_Z20backward_propagationPfS_S_S_S_S_S_S_S_S_S_S_S_iiiii_param_16];
	ld.global.f32 	%f416, [%rd20];
	mul.f32 	%f417, %f416, %f30;
	mad.lo.s32 	%r221, %r320, %r278, %r1;
	mul.wide.s32 	%rd181, %r221, 4;
	add.s64 	%rd182, %rd9, %rd181;
	ld.global.f32 	%f418, [%rd182];
	mul.f32 	%f419, %f417, %f418;
	add.s32 	%r222, %r320, %r99;
	mul.wide.u32 	%rd183, %r222, 4;
	add.s64 	%rd184, %rd8, %rd183;
	st.global.f32 	[%rd184], %f419;
	ld.global.f32 	%f420, [%rd20];
	mul.f32 	%f421, %f420, %f30;
	mul.wide.s32 	%rd185, %r278, 4;
	add.s64 	%rd186, %rd182, %rd185;
	ld.global.f32 	%f422, [%rd186];
	mul.f32 	%f423, %f421, %f422;
	cvt.u64.u32 	%rd187, %r99;
	cvt.u64.u32 	%rd188, %r320;
	add.s64 	%rd189, %rd188, %rd187;
	shl.b64 	%rd190, %rd189, 2;
	add.s64 	%rd191, %rd8, %rd190;
	st.global.f32 	[%rd191+4], %f423;
	ld.global.f32 	%f424, [%rd20];
	mul.f32 	%f425, %f424, %f30;
	add.s64 	%rd192, %rd186, %rd185;
	ld.global.f32 	%f426, [%rd192];
	mul.f32 	%f427, %f425, %f426;
	st.global.f32 	[%rd191+8], %f427;
	ld.global.f32 	%f428, [%rd20];
	mul.f32 	%f429, %f428, %f30;
	add.s64 	%rd193, %rd192, %rd185;
	ld.global.f32 	%f430, [%rd193];
	mul.f32 	%f431, %f429, %f430;
	st.global.f32 	[%rd191+12], %f431;
	add.s32 	%r320, %r320, 4;
$L__BB6_118:
	setp.eq.s32 	%p78, %r93, 0;
	@%p78 bra 	$L__BB6_123;
	setp.eq.s32 	%p79, %r93, 1;
	@%p79 bra 	$L__BB6_121;
	ld.param.u32 	%r279, [_Z20backward_propagationPfS_S_S_S_S_S_S_S_S_S_S_S_iiiii_param_16];
	ld.global.f32 	%f432, [%rd20];
	mul.f32 	%f433, %f432, %f30;
	mad.lo.s32 	%r223, %r320, %r279, %r1;
	mul.wide.s32 	%rd194, %r223, 4;
	add.s64 	%rd195, %rd9, %rd194;
	ld.global.f32 	%f434, [%rd195];
	mul.f32 	%f435, %f433, %f434;
	add.s32 	%r224, %r320, %r99;
	mul.wide.u32 	%rd196, %r224, 4;
	add.s64 	%rd197, %rd8, %rd196;
	st.global.f32 	[%rd197], %f435;
	ld.global.f32 	%f436, [%rd20];
	mul.f32 	%f437, %f436, %f30;
	mul.wide.s32 	%rd198, %r279, 4;
	add.s64 	%rd199, %rd195, %rd198;
	ld.global.f32 	%f438, [%rd199];
	mul.f32 	%f439, %f437, %f438;
	cvt.u64.u32 	%rd200, %r99;
	cvt.u64.u32 	%rd201, %r320;
	add.s64 	%rd202, %rd201, %rd200;
	shl.b64 	%rd203, %rd202, 2;
	add.s64 	%rd204, %rd8, %rd203;
	st.global.f32 	[%rd204+4], %f439;
	add.s32 	%r320, %r320, 2;
$L__BB6_121:
	setp.eq.s32 	%p80, %r95, 0;
	@%p80 bra 	$L__BB6_123;
	ld.param.u32 	%r280, [_Z20backward_propagationPfS_S_S_S_S_S_S_S_S_S_S_S_iiiii_param_16];
	ld.global.f32 	%f440, [%rd20];
	mul.f32 	%f441, %f440, %f30;
	mad.lo.s32 	%r225, %r320, %r280, %r1;
	mul.wide.s32 	%rd205, %r225, 4;
	add.s64 	%rd206, %rd9, %rd205;
	ld.global.f32 	%f442, [%rd206];
	mul.f32 	%f443, %f441, %f442;
	add.s32 	%r226, %r320, %r99;
	mul.wide.u32 	%rd207, %r226, 4;
	add.s64 	%rd208, %rd8, %rd207;
	st.global.f32 	[%rd208], %f443;
$L__BB6_123:
	ld.param.u32 	%r266, [_Z20backward_propagationPfS_S_S_S_S_S_S_S_S_S_S_S_iiiii_param_15];
	add.s32 	%r316, %r316, 1;
	setp.ne.s32 	%p81, %r316, %r266;
	@%p81 bra 	$L__BB6_112;
$L__BB6_124:
	ld.param.u32 	%r267, [_Z20backward_propagationPfS_S_S_S_S_S_S_S_S_S_S_S_iiiii_param_15];
	add.s32 	%r228, %r267, -1;
	and.b32  	%r110, %r267, 15;
	setp.lt.u32 	%p82, %r228, 15;
	mov.f32 	%f527, 0f00000000;
	mov.b32 	%r322, 0;
	@%p82 bra 	$L__BB6_127;
	ld.param.u32 	%r268, [_Z20backward_propagationPfS_S_S_S_S_S_S_S_S_S_S_S_iiiii_param_15];
	and.b32  	%r322, %r268, 2147483632;
	neg.s32 	%r326, %r322;
	add.s64 	%rd223, %rd10, 32;
	mov.f32 	%f527, 0f00000000;
$L__BB6_126:
	.pragma "nounroll";
	ld.global.f32 	%f447, [%rd223+-32];
	add.f32 	%f448, %f527, %f447;
	ld.global.f32 	%f449, [%rd223+-28];
	add.f32 	%f450, %f448, %f449;
	ld.global.f32 	%f451, [%rd223+-24];
	add.f32 	%f452, %f450, %f451;
	ld.global.f32 	%f453, [%rd223+-20];
	add.f32 	%f454, %f452, %f453;
	ld.global.f32 	%f455, [%rd223+-16];
	add.f32 	%f456, %f454, %f455;
	ld.global.f32 	%f457, [%rd223+-12];
	add.f32 	%f458, %f456, %f457;
	ld.global.f32 	%f459, [%rd223+-8];
	add.f32 	%f460, %f458, %f459;
	ld.global.f32 	%f461, [%rd223+-4];
	add.f32 	%f462, %f460, %f461;
	ld.global.f32 	%f463, [%rd223];
	add.f32 	%f464, %f462, %f463;
	ld.global.f32 	%f465, [%rd223+4];
	add.f32 	%f466, %f464, %f465;
	ld.global.f32 	%f467, [%rd223+8];
	add.f32 	%f468, %f466, %f467;
	ld.global.f32 	%f469, [%rd223+12];
	add.f32 	%f470, %f468, %f469;
	ld.global.f32 	%f471, [%rd223+16];
	add.f32 	%f472, %f470, %f471;
	ld.global.f32 	%f473, [%rd223+20];
	add.f32 	%f474, %f472, %f473;
	ld.global.f32 	%f475, [%rd223+24];
	add.f32 	%f476, %f474, %f475;
	ld.global.f32 	%f477, [%rd223+28];
	add.f32 	%f527, %f476, %f477;
	add.s32 	%r326, %r326, 16;
	add.s64 	%rd223, %rd223, 64;
	setp.eq.s32 	%p83, %r326, 0;
	@%p83 bra 	$L__BB6_127;
	bra.uni 	$L__BB6_126;
$L__BB6_127:
	setp.eq.s32 	%p84, %r110, 0;
	@%p84 bra 	$L__BB6_136;
	ld.param.u32 	%r269, [_Z20backward_propagationPfS_S_S_S_S_S_S_S_S_S_S_S_iiiii_param_15];
	and.b32  	%r114, %r269, 7;
	setp.lt.u32 	%p85, %r110, 8;
	@%p85 bra 	$L__BB6_130;
	mul.wide.u32 	%rd209, %r322, 4;
	add.s64 	%rd210, %rd10, %rd209;
	ld.global.f32 	%f479, [%rd210];
	add.f32 	%f480, %f527, %f479;
	ld.global.f32 	%f481, [%rd210+4];
	add.f32 	%f482, %f480, %f481;
	ld.global.f32 	%f483, [%rd210+8];
	add.f32 	%f484, %f482, %f483;
	ld.global.f32 	%f485, [%rd210+12];
	add.f32 	%f486, %f484, %f485;
	ld.global.f32 	%f487, [%rd210+16];
	add.f32 	%f488, %f486, %f487;
	ld.global.f32 	%f489, [%rd210+20];
	add.f32 	%f490, %f488, %f489;
	ld.global.f32 	%f491, [%rd210+24];
	add.f32 	%f492, %f490, %f491;
	ld.global.f32 	%f493, [%rd210+28];
	add.f32 	%f527, %f492, %f493;
	add.s32 	%r322, %r322, 8;
$L__BB6_130:
	setp.eq.s32 	%p86, %r114, 0;
	@%p86 bra 	$L__BB6_136;
	ld.param.u32 	%r270, [_Z20backward_propagationPfS_S_S_S_S_S_S_S_S_S_S_S_iiiii_param_15];
	and.b32  	%r117, %r270, 3;
	setp.lt.u32 	%p87, %r114, 4;
	@%p87 bra 	$L__BB6_133;
	mul.wide.u32 	%rd211, %r322, 4;
	add.s64 	%rd212, %rd10, %rd211;
	ld.global.f32 	%f495, [%rd212];
	add.f32 	%f496, %f527, %f495;
	ld.global.f32 	%f497, [%rd212+4];
	add.f32 	%f498, %f496, %f497;
	ld.global.f32 	%f499, [%rd212+8];
	add.f32 	%f500, %f498, %f499;
	ld.global.f32 	%f501, [%rd212+12];
	add.f32 	%f527, %f500, %f501;
	add.s32 	%r322, %r322, 4;
$L__BB6_133:
	setp.eq.s32 	%p88, %r117, 0;
	@%p88 bra 	$L__BB6_136;
	mul.wide.u32 	%rd213, %r322, 4;
	add.s64 	%rd222, %rd10, %rd213;
	neg.s32 	%r325, %r117;
$L__BB6_135:
	.pragma "nounroll";
	ld.global.f32 	%f502, [%rd222];
	add.f32 	%f527, %f527, %f502;
	add.s64 	%rd222, %rd222, 4;
	add.s32 	%r325, %r325, 1;
	setp.ne.s32 	%p89, %r325, 0;
	@%p89 bra 	$L__BB6_135;
$L__BB6_136:
	cvt.f64.f32 	%fd14, %f527;
$L__BB6_137:
	ld.param.u32 	%r271, [_Z20backward_propagationPfS_S_S_S_S_S_S_S_S_S_S_S_iiiii_param_15];
	setp.lt.s32 	%p90, %r271, 1;
	@%p90 bra 	$L__BB6_150;
	ld.param.u32 	%r272, [_Z20backward_propagationPfS_S_S_S_S_S_S_S_S_S_S_S_iiiii_param_15];
	cvt.rn.f64.s32 	%fd10, %r144;
	rcp.rn.f64 	%fd11, %fd10;
	mul.f64 	%fd12, %fd11, %fd14;
	cvt.rn.f32.f64 	%f42, %fd12;
	add.s32 	%r230, %r272, -1;
	and.b32  	%r123, %r272, 15;
	setp.lt.u32 	%p91, %r230, 15;
	mov.b32 	%r328, 0;
	@%p91 bra 	$L__BB6_141;
	ld.param.u32 	%r273, [_Z20backward_propagationPfS_S_S_S_S_S_S_S_S_S_S_S_iiiii_param_15];
	and.b32  	%r328, %r273, 2147483632;
	neg.s32 	%r327, %r328;
	add.s64 	%rd224, %rd11, 32;
$L__BB6_140:
	.pragma "nounroll";
	st.global.f32 	[%rd224+-32], %f42;
	st.global.f32 	[%rd224+-28], %f42;
	st.global.f32 	[%rd224+-24], %f42;
	st.global.f32 	[%rd224+-20], %f42;
	st.global.f32 	[%rd224+-16], %f42;
	st.global.f32 	[%rd224+-12], %f42;
	st.global.f32 	[%rd224+-8], %f42;
	st.global.f32 	[%rd224+-4], %f42;
	st.global.f32 	[%rd224], %f42;
	st.global.f32 	[%rd224+4], %f42;
	st.global.f32 	[%rd224+8], %f42;
	st.global.f32 	[%rd224+12], %f42;
	st.global.f32 	[%rd224+16], %f42;
	st.global.f32 	[%rd224+20], %f42;
	st.global.f32 	[%rd224+24], %f42;
	st.global.f32 	[%rd224+28], %f42;
	add.s32 	%r327, %r327, 16;
	add.s64 	%rd224, %rd224, 64;
	setp.ne.s32 	%p92, %r327, 0;
	@%p92 bra 	$L__BB6_140;
$L__BB6_141:
	setp.eq.s32 	%p93, %r123, 0;
	@%p93 bra 	$L__BB6_150;
	ld.param.u32 	%r274, [_Z20backward_propagationPfS_S_S_S_S_S_S_S_S_S_S_S_iiiii_param_15];
	and.b32  	%r131, %r274, 7;
	setp.lt.u32 	%p94, %r123, 8;
	@%p94 bra 	$L__BB6_144;
	mul.wide.u32 	%rd214, %r328, 4;
	add.s64 	%rd215, %rd11, %rd214;
	st.global.f32 	[%rd215], %f42;
	st.global.f32 	[%rd215+4], %f42;
	st.global.f32 	[%rd215+8], %f42;
	st.global.f32 	[%rd215+12], %f42;
	st.global.f32 	[%rd215+16], %f42;
	st.global.f32 	[%rd215+20], %f42;
	st.global.f32 	[%rd215+24], %f42;
	st.global.f32 	[%rd215+28], %f42;
	add.s32 	%r328, %r328, 8;
$L__BB6_144:
	setp.eq.s32 	%p95, %r131, 0;
	@%p95 bra 	$L__BB6_150;
	ld.param.u32 	%r275, [_Z20backward_propagationPfS_S_S_S_S_S_S_S_S_S_S_S_iiiii_param_15];
	and.b32  	%r134, %r275, 3;
	setp.lt.u32 	%p96, %r131, 4;
	@%p96 bra 	$L__BB6_147;
	mul.wide.u32 	%rd216, %r328, 4;
	add.s64 	%rd217, %rd11, %rd216;
	st.global.f32 	[%rd217], %f42;
	st.global.f32 	[%rd217+4], %f42;
	st.global.f32 	[%rd217+8], %f42;
	st.global.f32 	[%rd217+12], %f42;
	add.s32 	%r328, %r328, 4;
$L__BB6_147:
	setp.eq.s32 	%p97, %r134, 0;
	@%p97 bra 	$L__BB6_150;
	mul.wide.u32 	%rd218, %r328, 4;
	add.s64 	%rd225, %rd11, %rd218;
	neg.s32 	%r331, %r134;
$L__BB6_149:
	.pragma "nounroll";
	st.global.f32 	[%rd225], %f42;
	add.s64 	%rd225, %rd225, 4;
	add.s32 	%r331, %r331, 1;
	setp.ne.s32 	%p98, %r331, 0;
	@%p98 bra 	$L__BB6_149;
$L__BB6_150:
	ret;

}
	// .globl	_Z6updatePfS_S_S_S_S_S_S_fiiii
.visible .entry _Z6updatePfS_S_S_S_S_S_S_fiiii(
	.param .u64 .ptr .align 1 _Z6updatePfS_S_S_S_S_S_S_fiiii_param_0,
	.param .u64 .ptr .align 1 _Z6updatePfS_S_S_S_S_S_S_fiiii_param_1,
	.param .u64 .ptr .align 1 _Z6updatePfS_S_S_S_S_S_S_fiiii_param_2,
	.param .u64 .ptr .align 1 _Z6updatePfS_S_S_S_S_S_S_fiiii_param_3,
	.param .u64 .ptr .align 1 _Z6updatePfS_S_S_S_S_S_S_fiiii_param_4,
	.param .u64 .ptr .align 1 _Z6updatePfS_S_S_S_S_S_S_fiiii_param_5,
	.param .u64 .ptr .align 1 _Z6updatePfS_S_S_S_S_S_S_fiiii_param_6,
	.param .u64 .ptr .align 1 _Z6updatePfS_S_S_S_S_S_S_fiiii_param_7,
	.param .f32 _Z6updatePfS_S_S_S_S_S_S_fiiii_param_8,
	.param .u32 _Z6updatePfS_S_S_S_S_S_S_fiiii_param_9,
	.param .u32 _Z6updatePfS_S_S_S_S_S_S_fiiii_param_10,
	.param .u32 _Z6updatePfS_S_S_S_S_S_S_fiiii_param_11,
	.param .u32 _Z6updatePfS_S_S_S_S_S_S_fiiii_param_12
)
{
	.reg .pred 	%p<38>;
	.reg .b32 	%r<110>;
	.reg .b32 	%f<482>;
	.reg .b64 	%rd<116>;

	ld.param.u64 	%rd57, [_Z6updatePfS_S_S_S_S_S_S_fiiii_param_0];
	ld.param.u64 	%rd59, [_Z6updatePfS_S_S_S_S_S_S_fiiii_param_1];
	ld.param.u64 	%rd60, [_Z6updatePfS_S_S_S_S_S_S_fiiii_param_2];
	ld.param.u64 	%rd61, [_Z6updatePfS_S_S_S_S_S_S_fiiii_param_3];
	ld.param.u64 	%rd62, [_Z6updatePfS_S_S_S_S_S_S_fiiii_param_4];
	ld.param.u64 	%rd63, [_Z6updatePfS_S_S_S_S_S_S_fiiii_param_5];
	ld.param.u64 	%rd64, [_Z6updatePfS_S_S_S_S_S_S_fiiii_param_6];
	ld.param.u32 	%r66, [_Z6updatePfS_S_S_S_S_S_S_fiiii_param_9];
	cvta.to.global.u64 	%rd1, %rd59;
	cvta.to.global.u64 	%rd2, %rd57;
	cvta.to.global.u64 	%rd3, %rd61;
	cvta.to.global.u64 	%rd4, %rd60;
	cvta.to.global.u64 	%rd5, %rd63;
	cvta.to.global.u64 	%rd6, %rd62;
	cvta.to.global.u64 	%rd7, %rd64;
	mov.u32 	%r67, %ctaid.x;
	mov.u32 	%r68, %ntid.x;
	mov.u32 	%r69, %tid.x;
	mad.lo.s32 	%r70, %r67, %r68, %r69;
	setp.ge.s32 	%p1, %r70, %r66;
	@%p1 bra 	$L__BB7_53;
	ld.param.u32 	%r89, [_Z6updatePfS_S_S_S_S_S_S_fiiii_param_12];
	ld.param.u32 	%r82, [_Z6updatePfS_S_S_S_S_S_S_fiiii_param_11];
	mul.lo.s32 	%r1, %r89, %r82;
	setp.lt.s32 	%p2, %r1, 1;
	@%p2 bra 	$L__BB7_14;
	setp.lt.u32 	%p3, %r1, 16;
	mov.b32 	%r90, 0;
	@%p3 bra 	$L__BB7_5;
	and.b32  	%r90, %r1, 2147483632;
	neg.s32 	%r94, %r90;
	add.s64 	%rd103, %rd2, 32;
	add.s64 	%rd102, %rd1, 32;
$L__BB7_4:
	.pragma "nounroll";
	ld.param.f32 	%f466, [_Z6updatePfS_S_S_S_S_S_S_fiiii_param_8];
	ld.global.f32 	%f2, [%rd103+-32];
	ld.global.f32 	%f3, [%rd102+-32];
	mul.f32 	%f4, %f466, %f3;
	sub.f32 	%f5, %f2, %f4;
	st.global.f32 	[%rd103+-32], %f5;
	ld.global.f32 	%f6, [%rd103+-28];
	ld.global.f32 	%f7, [%rd102+-28];
	mul.f32 	%f8, %f466, %f7;
	sub.f32 	%f9, %f6, %f8;
	st.global.f32 	[%rd103+-28], %f9;
	ld.global.f32 	%f10, [%rd103+-24];
	ld.global.f32 	%f11, [%rd102+-24];
	mul.f32 	%f12, %f466, %f11;
	sub.f32 	%f13, %f10, %f12;
	st.global.f32 	[%rd103+-24], %f13;
	ld.global.f32 	%f14, [%rd103+-20];
	ld.global.f32 	%f15, [%rd102+-20];
	mul.f32 	%f16, %f466, %f15;
	sub.f32 	%f17, %f14, %f16;
	st.global.f32 	[%rd103+-20], %f17;
	ld.global.f32 	%f18, [%rd103+-16];
	ld.global.f32 	%f19, [%rd102+-16];
	mul.f32 	%f20, %f466, %f19;
	sub.f32 	%f21, %f18, %f20;
	st.global.f32 	[%rd103+-16], %f21;
	ld.global.f32 	%f22, [%rd103+-12];
	ld.global.f32 	%f23, [%rd102+-12];
	mul.f32 	%f24, %f466, %f23;
	sub.f32 	%f25, %f22, %f24;
	st.global.f32 	[%rd103+-12], %f25;
	ld.global.f32 	%f26, [%rd103+-8];
	ld.global.f32 	%f27, [%rd102+-8];
	mul.f32 	%f28, %f466, %f27;
	sub.f32 	%f29, %f26, %f28;
	st.global.f32 	[%rd103+-8], %f29;
	ld.global.f32 	%f30, [%rd103+-4];
	ld.global.f32 	%f31, [%rd102+-4];
	mul.f32 	%f32, %f466, %f31;
	sub.f32 	%f33, %f30, %f32;
	st.global.f32 	[%rd103+-4], %f33;
	ld.global.f32 	%f34, [%rd103];
	ld.global.f32 	%f35, [%rd102];
	mul.f32 	%f36, %f466, %f35;
	sub.f32 	%f37, %f34, %f36;
	st.global.f32 	[%rd103], %f37;
	ld.global.f32 	%f38, [%rd103+4];
	ld.global.f32 	%f39, [%rd102+4];
	mul.f32 	%f40, %f466, %f39;
	sub.f32 	%f41, %f38, %f40;
	st.global.f32 	[%rd103+4], %f41;
	ld.global.f32 	%f42, [%rd103+8];
	ld.global.f32 	%f43, [%rd102+8];
	mul.f32 	%f44, %f466, %f43;
	sub.f32 	%f45, %f42, %f44;
	st.global.f32 	[%rd103+8], %f45;
	ld.global.f32 	%f46, [%rd103+12];
	ld.global.f32 	%f47, [%rd102+12];
	mul.f32 	%f48, %f466, %f47;
	sub.f32 	%f49, %f46, %f48;
	st.global.f32 	[%rd103+12], %f49;
	ld.global.f32 	%f50, [%rd103+16];
	ld.global.f32 	%f51, [%rd102+16];
	mul.f32 	%f52, %f466, %f51;
	sub.f32 	%f53, %f50, %f52;
	st.global.f32 	[%rd103+16], %f53;
	ld.global.f32 	%f54, [%rd103+20];
	ld.global.f32 	%f55, [%rd102+20];
	mul.f32 	%f56, %f466, %f55;
	sub.f32 	%f57, %f54, %f56;
	st.global.f32 	[%rd103+20], %f57;
	ld.global.f32 	%f58, [%rd103+24];
	ld.global.f32 	%f59, [%rd102+24];
	mul.f32 	%f60, %f466, %f59;
	sub.f32 	%f61, %f58, %f60;
	st.global.f32 	[%rd103+24], %f61;
	ld.global.f32 	%f62, [%rd103+28];
	ld.global.f32 	%f63, [%rd102+28];
	mul.f32 	%f64, %f466, %f63;
	sub.f32 	%f65, %f62, %f64;
	st.global.f32 	[%rd103+28], %f65;
	add.s32 	%r94, %r94, 16;
	add.s64 	%rd103, %rd103, 64;
	add.s64 	%rd102, %rd102, 64;
	setp.eq.s32 	%p4, %r94, 0;
	@%p4 bra 	$L__BB7_5;
	bra.uni 	$L__BB7_4;
$L__BB7_5:
	and.b32  	%r4, %r1, 15;
	setp.eq.s32 	%p5, %r4, 0;
	@%p5 bra 	$L__BB7_14;
	and.b32  	%r5, %r1, 7;
	setp.lt.u32 	%p6, %r4, 8;
	@%p6 bra 	$L__BB7_8;
	ld.param.f32 	%f467, [_Z6updatePfS_S_S_S_S_S_S_fiiii_param_8];
	ld.param.u64 	%rd96, [_Z6updatePfS_S_S_S_S_S_S_fiiii_param_0];
	cvta.to.global.u64 	%rd65, %rd96;
	mul.wide.u32 	%rd66, %r90, 4;
	add.s64 	%rd67, %rd65, %rd66;
	ld.global.f32 	%f66, [%rd67];
	add.s64 	%rd68, %rd1, %rd66;
	ld.global.f32 	%f67, [%rd68];
	mul.f32 	%f68, %f467, %f67;
	sub.f32 	%f69, %f66, %f68;
	st.global.f32 	[%rd67], %f69;
	ld.global.f32 	%f70, [%rd67+4];
	ld.global.f32 	%f71, [%rd68+4];
	mul.f32 	%f72, %f467, %f71;
	sub.f32 	%f73, %f70, %f72;
	st.global.f32 	[%rd67+4], %f73;
	ld.global.f32 	%f74, [%rd67+8];
	ld.global.f32 	%f75, [%rd68+8];
	mul.f32 	%f76, %f467, %f75;
	sub.f32 	%f77, %f74, %f76;
	st.global.f32 	[%rd67+8], %f77;
	ld.global.f32 	%f78, [%rd67+12];
	ld.global.f32 	%f79, [%rd68+12];
	mul.f32 	%f80, %f467, %f79;
	sub.f32 	%f81, %f78, %f80;
	st.global.f32 	[%rd67+12], %f81;
	ld.global.f32 	%f82, [%rd67+16];
	ld.global.f32 	%f83, [%rd68+16];
	mul.f32 	%f84, %f467, %f83;
	sub.f32 	%f85, %f82, %f84;
	st.global.f32 	[%rd67+16], %f85;
	ld.global.f32 	%f86, [%rd67+20];
	ld.global.f32 	%f87, [%rd68+20];
	mul.f32 	%f88, %f467, %f87;
	sub.f32 	%f89, %f86, %f88;
	st.global.f32 	[%rd67+20], %f89;
	ld.global.f32 	%f90, [%rd67+24];
	ld.global.f32 	%f91, [%rd68+24];
	mul.f32 	%f92, %f467, %f91;
	sub.f32 	%f93, %f90, %f92;
	st.global.f32 	[%rd67+24], %f93;
	ld.global.f32 	%f94, [%rd67+28];
	ld.global.f32 	%f95, [%rd68+28];
	mul.f32 	%f96, %f467, %f95;
	sub.f32 	%f97, %f94, %f96;
	st.global.f32 	[%rd67+28], %f97;
	add.s32 	%r90, %r90, 8;
$L__BB7_8:
	setp.eq.s32 	%p7, %r5, 0;
	@%p7 bra 	$L__BB7_14;
	and.b32  	%r8, %r1, 3;
	setp.lt.u32 	%p8, %r5, 4;
	@%p8 bra 	$L__BB7_11;
	ld.param.f32 	%f468, [_Z6updatePfS_S_S_S_S_S_S_fiiii_param_8];
	ld.param.u64 	%rd97, [_Z6updatePfS_S_S_S_S_S_S_fiiii_param_0];
	cvta.to.global.u64 	%rd69, %rd97;
	mul.wide.u32 	%rd70, %r90, 4;
	add.s64 	%rd71, %rd69, %rd70;
	ld.global.f32 	%f98, [%rd71];
	add.s64 	%rd72, %rd1, %rd70;
	ld.global.f32 	%f99, [%rd72];
	mul.f32 	%f100, %f468, %f99;
	sub.f32 	%f101, %f98, %f100;
	st.global.f32 	[%rd71], %f101;
	ld.global.f32 	%f102, [%rd71+4];
	ld.global.f32 	%f103, [%rd72+4];
	mul.f32 	%f104, %f468, %f103;
	sub.f32 	%f105, %f102, %f104;
	st.global.f32 	[%rd71+4], %f105;
	ld.global.f32 	%f106, [%rd71+8];
	ld.global.f32 	%f107, [%rd72+8];
	mul.f32 	%f108, %f468, %f107;
	sub.f32 	%f109, %f106, %f108;
	st.global.f32 	[%rd71+8], %f109;
	ld.global.f32 	%f110, [%rd71+12];
	ld.global.f32 	%f111, [%rd72+12];
	mul.f32 	%f112, %f468, %f111;
	sub.f32 	%f113, %f110, %f112;
	st.global.f32 	[%rd71+12], %f113;
	add.s32 	%r90, %r90, 4;
$L__BB7_11:
	setp.eq.s32 	%p9, %r8, 0;
	@%p9 bra 	$L__BB7_14;
	ld.param.u64 	%rd98, [_Z6updatePfS_S_S_S_S_S_S_fiiii_param_0];
	mul.wide.u32 	%rd73, %r90, 4;
	add.s64 	%rd101, %rd1, %rd73;
	cvta.to.global.u64 	%rd74, %rd98;
	add.s64 	%rd100, %rd74, %rd73;
	neg.s32 	%r93, %r8;
$L__BB7_13:
	.pragma "nounroll";
	ld.param.f32 	%f469, [_Z6updatePfS_S_S_S_S_S_S_fiiii_param_8];
	ld.global.f32 	%f114, [%rd100];
	ld.global.f32 	%f115, [%rd101];
	mul.f32 	%f116, %f469, %f115;
	sub.f32 	%f117, %f114, %f116;
	st.global.f32 	[%rd100], %f117;
	add.s64 	%rd101, %rd101, 4;
	add.s64 	%rd100, %rd100, 4;
	add.s32 	%r93, %r93, 1;
	setp.ne.s32 	%p10, %r93, 0;
	@%p10 bra 	$L__BB7_13;
$L__BB7_14:
	ld.param.u32 	%r83, [_Z6updatePfS_S_S_S_S_S_S_fiiii_param_11];
	setp.lt.s32 	%p11, %r83, 1;
	@%p11 bra 	$L__BB7_27;
	ld.param.u32 	%r84, [_Z6updatePfS_S_S_S_S_S_S_fiiii_param_11];
	and.b32  	%r14, %r84, 15;
	setp.lt.u32 	%p12, %r84, 16;
	mov.b32 	%r95, 0;
	@%p12 bra 	$L__BB7_18;
	ld.param.u32 	%r85, [_Z6updatePfS_S_S_S_S_S_S_fiiii_param_11];
	and.b32  	%r95, %r85, 2147483632;
	neg.s32 	%r99, %r95;
	add.s64 	%rd107, %rd4, 32;
	add.s64 	%rd106, %rd3, 32;
$L__BB7_17:
	.pragma "nounroll";
	ld.param.f32 	%f470, [_Z6updatePfS_S_S_S_S_S_S_fiiii_param_8];
	ld.global.f32 	%f118, [%rd107+-32];
	ld.global.f32 	%f119, [%rd106+-32];
	mul.f32 	%f120, %f470, %f119;
	sub.f32 	%f121, %f118, %f120;
	st.global.f32 	[%rd107+-32], %f121;
	ld.global.f32 	%f122, [%rd107+-28];
	ld.global.f32 	%f123, [%rd106+-28];
	mul.f32 	%f124, %f470, %f123;
	sub.f32 	%f125, %f122, %f124;
	st.global.f32 	[%rd107+-28], %f125;
	ld.global.f32 	%f126, [%rd107+-24];
	ld.global.f32 	%f127, [%rd106+-24];
	mul.f32 	%f128, %f470, %f127;
	sub.f32 	%f129, %f126, %f128;
	st.global.f32 	[%rd107+-24], %f129;
	ld.global.f32 	%f130, [%rd107+-20];
	ld.global.f32 	%f131, [%rd106+-20];
	mul.f32 	%f132, %f470, %f131;
	sub.f32 	%f133, %f130, %f132;
	st.global.f32 	[%rd107+-20], %f133;
	ld.global.f32 	%f134, [%rd107+-16];
	ld.global.f32 	%f135, [%rd106+-16];
	mul.f32 	%f136, %f470, %f135;
	sub.f32 	%f137, %f134, %f136;
	st.global.f32 	[%rd107+-16], %f137;
	ld.global.f32 	%f138, [%rd107+-12];
	ld.global.f32 	%f139, [%rd106+-12];
	mul.f32 	%f140, %f470, %f139;
	sub.f32 	%f141, %f138, %f140;
	st.global.f32 	[%rd107+-12], %f141;
	ld.global.f32 	%f142, [%rd107+-8];
	ld.global.f32 	%f143, [%rd106+-8];
	mul.f32 	%f144, %f470, %f143;
	sub.f32 	%f145, %f142, %f144;
	st.global.f32 	[%rd107+-8], %f145;
	ld.global.f32 	%f146, [%rd107+-4];
	ld.global.f32 	%f147, [%rd106+-4];
	mul.f32 	%f148, %f470, %f147;
	sub.f32 	%f149, %f146, %f148;
	st.global.f32 	[%rd107+-4], %f149;
	ld.global.f32 	%f150, [%rd107];
	ld.global.f32 	%f151, [%rd106];
	mul.f32 	%f152, %f470, %f151;
	sub.f32 	%f153, %f150, %f152;
	st.global.f32 	[%rd107], %f153;
	ld.global.f32 	%f154, [%rd107+4];
	ld.global.f32 	%f155, [%rd106+4];
	mul.f32 	%f156, %f470, %f155;
	sub.f32 	%f157, %f154, %f156;
	st.global.f32 	[%rd107+4], %f157;
	ld.global.f32 	%f158, [%rd107+8];
	ld.global.f32 	%f159, [%rd106+8];
	mul.f32 	%f160, %f470, %f159;
	sub.f32 	%f161, %f158, %f160;
	st.global.f32 	[%rd107+8], %f161;
	ld.global.f32 	%f162, [%rd107+12];
	ld.global.f32 	%f163, [%rd106+12];
	mul.f32 	%f164, %f470, %f163;
	sub.f32 	%f165, %f162, %f164;
	st.global.f32 	[%rd107+12], %f165;
	ld.global.f32 	%f166, [%rd107+16];
	ld.global.f32 	%f167, [%rd106+16];
	mul.f32 	%f168, %f470, %f167;
	sub.f32 	%f169, %f166, %f168;
	st.global.f32 	[%rd107+16], %f169;
	ld.global.f32 	%f170, [%rd107+20];
	ld.global.f32 	%f171, [%rd106+20];
	mul.f32 	%f172, %f470, %f171;
	sub.f32 	%f173, %f170, %f172;
	st.global.f32 	[%rd107+20], %f173;
	ld.global.f32 	%f174, [%rd107+24];
	ld.global.f32 	%f175, [%rd106+24];
	mul.f32 	%f176, %f470, %f175;
	sub.f32 	%f177, %f174, %f176;
	st.global.f32 	[%rd107+24], %f177;
	ld.global.f32 	%f178, [%rd107+28];
	ld.global.f32 	%f179, [%rd106+28];
	mul.f32 	%f180, %f470, %f179;
	sub.f32 	%f181, %f178, %f180;
	st.global.f32 	[%rd107+28], %f181;
	add.s32 	%r99, %r99, 16;
	add.s64 	%rd107, %rd107, 64;
	add.s64 	%rd106, %rd106, 64;
	setp.eq.s32 	%p13, %r99, 0;
	@%p13 bra 	$L__BB7_18;
	bra.uni 	$L__BB7_17;
$L__BB7_18:
	setp.eq.s32 	%p14, %r14, 0;
	@%p14 bra 	$L__BB7_27;
	ld.param.u32 	%r86, [_Z6updatePfS_S_S_S_S_S_S_fiiii_param_11];
	and.b32  	%r21, %r86, 7;
	setp.lt.u32 	%p15, %r14, 8;
	@%p15 bra 	$L__BB7_21;
	ld.param.f32 	%f471, [_Z6updatePfS_S_S_S_S_S_S_fiiii_param_8];
	mul.wide.u32 	%rd75, %r95, 4;
	add.s64 	%rd76, %rd4, %rd75;
	ld.global.f32 	%f182, [%rd76];
	add.s64 	%rd77, %rd3, %rd75;
	ld.global.f32 	%f183, [%rd77];
	mul.f32 	%f184, %f471, %f183;
	sub.f32 	%f185, %f182, %f184;
	st.global.f32 	[%rd76], %f185;
	ld.global.f32 	%f186, [%rd76+4];
	ld.global.f32 	%f187, [%rd77+4];
	mul.f32 	%f188, %f471, %f187;
	sub.f32 	%f189, %f186, %f188;
	st.global.f32 	[%rd76+4], %f189;
	ld.global.f32 	%f190, [%rd76+8];
	ld.global.f32 	%f191, [%rd77+8];
	mul.f32 	%f192, %f471, %f191;
	sub.f32 	%f193, %f190, %f192;
	st.global.f32 	[%rd76+8], %f193;
	ld.global.f32 	%f194, [%rd76+12];
	ld.global.f32 	%f195, [%rd77+12];
	mul.f32 	%f196, %f471, %f195;
	sub.f32 	%f197, %f194, %f196;
	st.global.f32 	[%rd76+12], %f197;
	ld.global.f32 	%f198, [%rd76+16];
	ld.global.f32 	%f199, [%rd77+16];
	mul.f32 	%f200, %f471, %f199;
	sub.f32 	%f201, %f198, %f200;
	st.global.f32 	[%rd76+16], %f201;
	ld.global.f32 	%f202, [%rd76+20];
	ld.global.f32 	%f203, [%rd77+20];
	mul.f32 	%f204, %f471, %f203;
	sub.f32 	%f205, %f202, %f204;
	st.global.f32 	[%rd76+20], %f205;
	ld.global.f32 	%f206, [%rd76+24];
	ld.global.f32 	%f207, [%rd77+24];
	mul.f32 	%f208, %f471, %f207;
	sub.f32 	%f209, %f206, %f208;
	st.global.f32 	[%rd76+24], %f209;
	ld.global.f32 	%f210, [%rd76+28];
	ld.global.f32 	%f211, [%rd77+28];
	mul.f32 	%f212, %f471, %f211;
	sub.f32 	%f213, %f210, %f212;
	st.global.f32 	[%rd76+28], %f213;
	add.s32 	%r95, %r95, 8;
$L__BB7_21:
	setp.eq.s32 	%p16, %r21, 0;
	@%p16 bra 	$L__BB7_27;
	ld.param.u32 	%r87, [_Z6updatePfS_S_S_S_S_S_S_fiiii_param_11];
	and.b32  	%r24, %r87, 3;
	setp.lt.u32 	%p17, %r21, 4;
	@%p17 bra 	$L__BB7_24;
	ld.param.f32 	%f472, [_Z6updatePfS_S_S_S_S_S_S_fiiii_param_8];
	mul.wide.u32 	%rd78, %r95, 4;
	add.s64 	%rd79, %rd4, %rd78;
	ld.global.f32 	%f214, [%rd79];
	add.s64 	%rd80, %rd3, %rd78;
	ld.global.f32 	%f215, [%rd80];
	mul.f32 	%f216, %f472, %f215;
	sub.f32 	%f217, %f214, %f216;
	st.global.f32 	[%rd79], %f217;
	ld.global.f32 	%f218, [%rd79+4];
	ld.global.f32 	%f219, [%rd80+4];
	mul.f32 	%f220, %f472, %f219;
	sub.f32 	%f221, %f218, %f220;
	st.global.f32 	[%rd79+4], %f221;
	ld.global.f32 	%f222, [%rd79+8];
	ld.global.f32 	%f223, [%rd80+8];
	mul.f32 	%f224, %f472, %f223;
	sub.f32 	%f225, %f222, %f224;
	st.global.f32 	[%rd79+8], %f225;
	ld.global.f32 	%f226, [%rd79+12];
	ld.global.f32 	%f227, [%rd80+12];
	mul.f32 	%f228, %f472, %f227;
	sub.f32 	%f229, %f226, %f228;
	st.global.f32 	[%rd79+12], %f229;
	add.s32 	%r95, %r95, 4;
$L__BB7_24:
	setp.eq.s32 	%p18, %r24, 0;
	@%p18 bra 	$L__BB7_27;
	mul.wide.u32 	%rd81, %r95, 4;
	add.s64 	%rd105, %rd3, %rd81;
	add.s64 	%rd104, %rd4, %rd81;
	neg.s32 	%r98, %r24;
$L__BB7_26:
	.pragma "nounroll";
	ld.param.f32 	%f473, [_Z6updatePfS_S_S_S_S_S_S_fiiii_param_8];
	ld.global.f32 	%f230, [%rd104];
	ld.global.f32 	%f231, [%rd105];
	mul.f32 	%f232, %f473, %f231;
	sub.f32 	%f233, %f230, %f232;
	st.global.f32 	[%rd104], %f233;
	add.s64 	%rd105, %rd105, 4;
	add.s64 	%rd104, %rd104, 4;
	add.s32 	%r98, %r98, 1;
	setp.ne.s32 	%p19, %r98, 0;
	@%p19 bra 	$L__BB7_26;
$L__BB7_27:
	ld.param.u32 	%r88, [_Z6updatePfS_S_S_S_S_S_S_fiiii_param_11];
	ld.param.u32 	%r76, [_Z6updatePfS_S_S_S_S_S_S_fiiii_param_10];
	mul.lo.s32 	%r30, %r88, %r76;
	setp.lt.s32 	%p20, %r30, 1;
	@%p20 bra 	$L__BB7_40;
	and.b32  	%r31, %r30, 15;
	setp.lt.u32 	%p21, %r30, 16;
	mov.b32 	%r100, 0;
	@%p21 bra 	$L__BB7_31;
	and.b32  	%r100, %r30, 2147483632;
	neg.s32 	%r104, %r100;
	add.s64 	%rd111, %rd6, 32;
	add.s64 	%rd110, %rd5, 32;
$L__BB7_30:
	.pragma "nounroll";
	ld.param.f32 	%f474, [_Z6updatePfS_S_S_S_S_S_S_fiiii_param_8];
	ld.global.f32 	%f234, [%rd111+-32];
	ld.global.f32 	%f235, [%rd110+-32];
	mul.f32 	%f236, %f474, %f235;
	sub.f32 	%f237, %f234, %f236;
	st.global.f32 	[%rd111+-32], %f237;
	ld.global.f32 	%f238, [%rd111+-28];
	ld.global.f32 	%f239, [%rd110+-28];
	mul.f32 	%f240, %f474, %f239;
	sub.f32 	%f241, %f238, %f240;
	st.global.f32 	[%rd111+-28], %f241;
	ld.global.f32 	%f242, [%rd111+-24];
	ld.global.f32 	%f243, [%rd110+-24];
	mul.f32 	%f244, %f474, %f243;
	sub.f32 	%f245, %f242, %f244;
	st.global.f32 	[%rd111+-24], %f245;
	ld.global.f32 	%f246, [%rd111+-20];
	ld.global.f32 	%f247, [%rd110+-20];
	mul.f32 	%f248, %f474, %f247;
	sub.f32 	%f249, %f246, %f248;
	st.global.f32 	[%rd111+-20], %f249;
	ld.global.f32 	%f250, [%rd111+-16];
	ld.global.f32 	%f251, [%rd110+-16];
	mul.f32 	%f252, %f474, %f251;
	sub.f32 	%f253, %f250, %f252;
	st.global.f32 	[%rd111+-16], %f253;
	ld.global.f32 	%f254, [%rd111+-12];
	ld.global.f32 	%f255, [%rd110+-12];
	mul.f32 	%f256, %f474, %f255;
	sub.f32 	%f257, %f254, %f256;
	st.global.f32 	[%rd111+-12], %f257;
	ld.global.f32 	%f258, [%rd111+-8];
	ld.global.f32 	%f259, [%rd110+-8];
	mul.f32 	%f260, %f474, %f259;
	sub.f32 	%f261, %f258, %f260;
	st.global.f32 	[%rd111+-8], %f261;
	ld.global.f32 	%f262, [%rd111+-4];
	ld.global.f32 	%f263, [%rd110+-4];
	mul.f32 	%f264, %f474, %f263;
	sub.f32 	%f265, %f262, %f264;
	st.global.f32 	[%rd111+-4], %f265;
	ld.global.f32 	%f266, [%rd111];
	ld.global.f32 	%f267, [%rd110];
	mul.f32 	%f268, %f474, %f267;
	sub.f32 	%f269, %f266, %f268;
	st.global.f32 	[%rd111], %f269;
	ld.global.f32 	%f270, [%rd111+4];
	ld.global.f32 	%f271, [%rd110+4];
	mul.f32 	%f272, %f474, %f271;
	sub.f32 	%f273, %f270, %f272;
	st.global.f32 	[%rd111+4], %f273;
	ld.global.f32 	%f274, [%rd111+8];
	ld.global.f32 	%f275, [%rd110+8];
	mul.f32 	%f276, %f474, %f275;
	sub.f32 	%f277, %f274, %f276;
	st.global.f32 	[%rd111+8], %f277;
	ld.global.f32 	%f278, [%rd111+12];
	ld.global.f32 	%f279, [%rd110+12];
	mul.f32 	%f280, %f474, %f279;
	sub.f32 	%f281, %f278, %f280;
	st.global.f32 	[%rd111+12], %f281;
	ld.global.f32 	%f282, [%rd111+16];
	ld.global.f32 	%f283, [%rd110+16];
	mul.f32 	%f284, %f474, %f283;
	sub.f32 	%f285, %f282, %f284;
	st.global.f32 	[%rd111+16], %f285;
	ld.global.f32 	%f286, [%rd111+20];
	ld.global.f32 	%f287, [%rd110+20];
	mul.f32 	%f288, %f474, %f287;
	sub.f32 	%f289, %f286, %f288;
	st.global.f32 	[%rd111+20], %f289;
	ld.global.f32 	%f290, [%rd111+24];
	ld.global.f32 	%f291, [%rd110+24];
	mul.f32 	%f292, %f474, %f291;
	sub.f32 	%f293, %f290, %f292;
	st.global.f32 	[%rd111+24], %f293;
	ld.global.f32 	%f294, [%rd111+28];
	ld.global.f32 	%f295, [%rd110+28];
	mul.f32 	%f296, %f474, %f295;
	sub.f32 	%f297, %f294, %f296;
	st.global.f32 	[%rd111+28], %f297;
	add.s32 	%r104, %r104, 16;
	add.s64 	%rd111, %rd111, 64;
	add.s64 	%rd110, %rd110, 64;
	setp.eq.s32 	%p22, %r104, 0;
	@%p22 bra 	$L__BB7_31;
	bra.uni 	$L__BB7_30;
$L__BB7_31:
	setp.eq.s32 	%p23, %r31, 0;
	@%p23 bra 	$L__BB7_40;
	and.b32  	%r37, %r30, 7;
	setp.lt.u32 	%p24, %r31, 8;
	@%p24 bra 	$L__BB7_34;
	ld.param.f32 	%f475, [_Z6updatePfS_S_S_S_S_S_S_fiiii_param_8];
	mul.wide.u32 	%rd82, %r100, 4;
	add.s64 	%rd83, %rd6, %rd82;
	ld.global.f32 	%f298, [%rd83];
	add.s64 	%rd84, %rd5, %rd82;
	ld.global.f32 	%f299, [%rd84];
	mul.f32 	%f300, %f475, %f299;
	sub.f32 	%f301, %f298, %f300;
	st.global.f32 	[%rd83], %f301;
	ld.global.f32 	%f302, [%rd83+4];
	ld.global.f32 	%f303, [%rd84+4];
	mul.f32 	%f304, %f475, %f303;
	sub.f32 	%f305, %f302, %f304;
	st.global.f32 	[%rd83+4], %f305;
	ld.global.f32 	%f306, [%rd83+8];
	ld.global.f32 	%f307, [%rd84+8];
	mul.f32 	%f308, %f475, %f307;
	sub.f32 	%f309, %f306, %f308;
	st.global.f32 	[%rd83+8], %f309;
	ld.global.f32 	%f310, [%rd83+12];
	ld.global.f32 	%f311, [%rd84+12];
	mul.f32 	%f312, %f475, %f311;
	sub.f32 	%f313, %f310, %f312;
	st.global.f32 	[%rd83+12], %f313;
	ld.global.f32 	%f314, [%rd83+16];
	ld.global.f32 	%f315, [%rd84+16];
	mul.f32 	%f316, %f475, %f315;
	sub.f32 	%f317, %f314, %f316;
	st.global.f32 	[%rd83+16], %f317;
	ld.global.f32 	%f318, [%rd83+20];
	ld.global.f32 	%f319, [%rd84+20];
	mul.f32 	%f320, %f475, %f319;
	sub.f32 	%f321, %f318, %f320;
	st.global.f32 	[%rd83+20], %f321;
	ld.global.f32 	%f322, [%rd83+24];
	ld.global.f32 	%f323, [%rd84+24];
	mul.f32 	%f324, %f475, %f323;
	sub.f32 	%f325, %f322, %f324;
	st.global.f32 	[%rd83+24], %f325;
	ld.global.f32 	%f326, [%rd83+28];
	ld.global.f32 	%f327, [%rd84+28];
	mul.f32 	%f328, %f475, %f327;
	sub.f32 	%f329, %f326, %f328;
	st.global.f32 	[%rd83+28], %f329;
	add.s32 	%r100, %r100, 8;
$L__BB7_34:
	setp.eq.s32 	%p25, %r37, 0;
	@%p25 bra 	$L__BB7_40;
	and.b32  	%r40, %r30, 3;
	setp.lt.u32 	%p26, %r37, 4;
	@%p26 bra 	$L__BB7_37;
	ld.param.f32 	%f476, [_Z6updatePfS_S_S_S_S_S_S_fiiii_param_8];
	mul.wide.u32 	%rd85, %r100, 4;
	add.s64 	%rd86, %rd6, %rd85;
	ld.global.f32 	%f330, [%rd86];
	add.s64 	%rd87, %rd5, %rd85;
	ld.global.f32 	%f331, [%rd87];
	mul.f32 	%f332, %f476, %f331;
	sub.f32 	%f333, %f330, %f332;
	st.global.f32 	[%rd86], %f333;
	ld.global.f32 	%f334, [%rd86+4];
	ld.global.f32 	%f335, [%rd87+4];
	mul.f32 	%f336, %f476, %f335;
	sub.f32 	%f337, %f334, %f336;
	st.global.f32 	[%rd86+4], %f337;
	ld.global.f32 	%f338, [%rd86+8];
	ld.global.f32 	%f339, [%rd87+8];
	mul.f32 	%f340, %f476, %f339;
	sub.f32 	%f341, %f338, %f340;
	st.global.f32 	[%rd86+8], %f341;
	ld.global.f32 	%f342, [%rd86+12];
	ld.global.f32 	%f343, [%rd87+12];
	mul.f32 	%f344, %f476, %f343;
	sub.f32 	%f345, %f342, %f344;
	st.global.f32 	[%rd86+12], %f345;
	add.s32 	%r100, %r100, 4;
$L__BB7_37:
	setp.eq.s32 	%p27, %r40, 0;
	@%p27 bra 	$L__BB7_40;
	mul.wide.u32 	%rd88, %r100, 4;
	add.s64 	%rd109, %rd5, %rd88;
	add.s64 	%rd108, %rd6, %rd88;
	neg.s32 	%r103, %r40;
$L__BB7_39:
	.pragma "nounroll";
	ld.param.f32 	%f477, [_Z6updatePfS_S_S_S_S_S_S_fiiii_param_8];
	ld.global.f32 	%f346, [%rd108];
	ld.global.f32 	%f347, [%rd109];
	mul.f32 	%f348, %f477, %f347;
	sub.f32 	%f349, %f346, %f348;
	st.global.f32 	[%rd108], %f349;
	add.s64 	%rd109, %rd109, 4;
	add.s64 	%rd108, %rd108, 4;
	add.s32 	%r103, %r103, 1;
	setp.ne.s32 	%p28, %r103, 0;
	@%p28 bra 	$L__BB7_39;
$L__BB7_40:
	ld.param.u32 	%r77, [_Z6updatePfS_S_S_S_S_S_S_fiiii_param_10];
	setp.lt.s32 	%p29, %r77, 1;
	@%p29 bra 	$L__BB7_53;
	ld.param.u32 	%r78, [_Z6updatePfS_S_S_S_S_S_S_fiiii_param_10];
	ld.param.u64 	%rd99, [_Z6updatePfS_S_S_S_S_S_S_fiiii_param_7];
	cvta.to.global.u64 	%rd40, %rd99;
	and.b32  	%r46, %r78, 15;
	setp.lt.u32 	%p30, %r78, 16;
	mov.b32 	%r106, 0;
	@%p30 bra 	$L__BB7_44;
	ld.param.u32 	%r79, [_Z6updatePfS_S_S_S_S_S_S_fiiii_param_10];
	and.b32  	%r106, %r79, 2147483632;
	neg.s32 	%r105, %r106;
	add.s64 	%rd113, %rd7, 32;
	add.s64 	%rd112, %rd40, 32;
$L__BB7_43:
	.pragma "nounroll";
	ld.param.f32 	%f478, [_Z6updatePfS_S_S_S_S_S_S_fiiii_param_8];
	ld.global.f32 	%f350, [%rd113+-32];
	ld.global.f32 	%f351, [%rd112+-32];
	mul.f32 	%f352, %f478, %f351;
	sub.f32 	%f353, %f350, %f352;
	st.global.f32 	[%rd113+-32], %f353;
	ld.global.f32 	%f354, [%rd113+-28];
	ld.global.f32 	%f355, [%rd112+-28];
	mul.f32 	%f356, %f478, %f355;
	sub.f32 	%f357, %f354, %f356;
	st.global.f32 	[%rd113+-28], %f357;
	ld.global.f32 	%f358, [%rd113+-24];
	ld.global.f32 	%f359, [%rd112+-24];
	mul.f32 	%f360, %f478, %f359;
	sub.f32 	%f361, %f358, %f360;
	st.global.f32 	[%rd113+-24], %f361;
	ld.global.f32 	%f362, [%rd113+-20];
	ld.global.f32 	%f363, [%rd112+-20];
	mul.f32 	%f364, %f478, %f363;
	sub.f32 	%f365, %f362, %f364;
	st.global.f32 	[%rd113+-20], %f365;
	ld.global.f32 	%f366, [%rd113+-16];
	ld.global.f32 	%f367, [%rd112+-16];
	mul.f32 	%f368, %f478, %f367;
	sub.f32 	%f369, %f366, %f368;
	st.global.f32 	[%rd113+-16], %f369;
	ld.global.f32 	%f370, [%rd113+-12];
	ld.global.f32 	%f371, [%rd112+-12];
	mul.f32 	%f372, %f478, %f371;
	sub.f32 	%f373, %f370, %f372;
	st.global.f32 	[%rd113+-12], %f373;
	ld.global.f32 	%f374, [%rd113+-8];
	ld.global.f32 	%f375, [%rd112+-8];
	mul.f32 	%f376, %f478, %f375;
	sub.f32 	%f377, %f374, %f376;
	st.global.f32 	[%rd113+-8], %f377;
	ld.global.f32 	%f378, [%rd113+-4];
	ld.global.f32 	%f379, [%rd112+-4];
	mul.f32 	%f380, %f478, %f379;
	sub.f32 	%f381, %f378, %f380;
	st.global.f32 	[%rd113+-4], %f381;
	ld.global.f32 	%f382, [%rd113];
	ld.global.f32 	%f383, [%rd112];
	mul.f32 	%f384, %f478, %f383;
	sub.f32 	%f385, %f382, %f384;
	st.global.f32 	[%rd113], %f385;
	ld.global.f32 	%f386, [%rd113+4];
	ld.global.f32 	%f387, [%rd112+4];
	mul.f32 	%f388, %f478, %f387;
	sub.f32 	%f389, %f386, %f388;
	st.global.f32 	[%rd113+4], %f389;
	ld.global.f32 	%f390, [%rd113+8];
	ld.global.f32 	%f391, [%rd112+8];
	mul.f32 	%f392, %f478, %f391;
	sub.f32 	%f393, %f390, %f392;
	st.global.f32 	[%rd113+8], %f393;
	ld.global.f32 	%f394, [%rd113+12];
	ld.global.f32 	%f395, [%rd112+12];
	mul.f32 	%f396, %f478, %f395;
	sub.f32 	%f397, %f394, %f396;
	st.global.f32 	[%rd113+12], %f397;
	ld.global.f32 	%f398, [%rd113+16];
	ld.global.f32 	%f399, [%rd112+16];
	mul.f32 	%f400, %f478, %f399;
	sub.f32 	%f401, %f398, %f400;
	st.global.f32 	[%rd113+16], %f401;
	ld.global.f32 	%f402, [%rd113+20];
	ld.global.f32 	%f403, [%rd112+20];
	mul.f32 	%f404, %f478, %f403;
	sub.f32 	%f405, %f402, %f404;
	st.global.f32 	[%rd113+20], %f405;
	ld.global.f32 	%f406, [%rd113+24];
	ld.global.f32 	%f407, [%rd112+24];
	mul.f32 	%f408, %f478, %f407;
	sub.f32 	%f409, %f406, %f408;
	st.global.f32 	[%rd113+24], %f409;
	ld.global.f32 	%f410, [%rd113+28];
	ld.global.f32 	%f411, [%rd112+28];
	mul.f32 	%f412, %f478, %f411;
	sub.f32 	%f413, %f410, %f412;
	st.global.f32 	[%rd113+28], %f413;
	add.s32 	%r105, %r105, 16;
	add.s64 	%rd113, %rd113, 64;
	add.s64 	%rd112, %rd112, 64;
	setp.ne.s32 	%p31, %r105, 0;
	@%p31 bra 	$L__BB7_43;
$L__BB7_44:
	setp.eq.s32 	%p32, %r46, 0;
	@%p32 bra 	$L__BB7_53;
	ld.param.u32 	%r80, [_Z6updatePfS_S_S_S_S_S_S_fiiii_param_10];
	and.b32  	%r54, %r80, 7;
	setp.lt.u32 	%p33, %r46, 8;
	@%p33 bra 	$L__BB7_47;
	ld.param.f32 	%f479, [_Z6updatePfS_S_S_S_S_S_S_fiiii_param_8];
	mul.wide.u32 	%rd89, %r106, 4;
	add.s64 	%rd90, %rd7, %rd89;
	ld.global.f32 	%f414, [%rd90];
	add.s64 	%rd91, %rd40, %rd89;
	ld.global.f32 	%f415, [%rd91];
	mul.f32 	%f416, %f479, %f415;
	sub.f32 	%f417, %f414, %f416;
	st.global.f32 	[%rd90], %f417;
	ld.global.f32 	%f418, [%rd90+4];
	ld.global.f32 	%f419, [%rd91+4];
	mul.f32 	%f420, %f479, %f419;
	sub.f32 	%f421, %f418, %f420;
	st.global.f32 	[%rd90+4], %f421;
	ld.global.f32 	%f422, [%rd90+8];
	ld.global.f32 	%f423, [%rd91+8];
	mul.f32 	%f424, %f479, %f423;
	sub.f32 	%f425, %f422, %f424;
	st.global.f32 	[%rd90+8], %f425;
	ld.global.f32 	%f426, [%rd90+12];
	ld.global.f32 	%f427, [%rd91+12];
	mul.f32 	%f428, %f479, %f427;
	sub.f32 	%f429, %f426, %f428;
	st.global.f32 	[%rd90+12], %f429;
	ld.global.f32 	%f430, [%rd90+16];
	ld.global.f32 	%f431, [%rd91+16];
	mul.f32 	%f432, %f479, %f431;
	sub.f32 	%f433, %f430, %f432;
	st.global.f32 	[%rd90+16], %f433;
	ld.global.f32 	%f434, [%rd90+20];
	ld.global.f32 	%f435, [%rd91+20];
	mul.f32 	%f436, %f479, %f435;
	sub.f32 	%f437, %f434, %f436;
	st.global.f32 	[%rd90+20], %f437;
	ld.global.f32 	%f438, [%rd90+24];
	ld.global.f32 	%f439, [%rd91+24];
	mul.f32 	%f440, %f479, %f439;
	sub.f32 	%f441, %f438, %f440;
	st.global.f32 	[%rd90+24], %f441;
	ld.global.f32 	%f442, [%rd90+28];
	ld.global.f32 	%f443, [%rd91+28];
	mul.f32 	%f444, %f479, %f443;
	sub.f32 	%f445, %f442, %f444;
	st.global.f32 	[%rd90+28], %f445;
	add.s32 	%r106, %r106, 8;
$L__BB7_47:
	setp.eq.s32 	%p34, %r54, 0;
	@%p34 bra 	$L__BB7_53;
	ld.param.u32 	%r81, [_Z6updatePfS_S_S_S_S_S_S_fiiii_param_10];
	and.b32  	%r57, %r81, 3;
	setp.lt.u32 	%p35, %r54, 4;
	@%p35 bra 	$L__BB7_50;
	ld.param.f32 	%f480, [_Z6updatePfS_S_S_S_S_S_S_fiiii_param_8];
	mul.wide.u32 	%rd92, %r106, 4;
	add.s64 	%rd93, %rd7, %rd92;
	ld.global.f32 	%f446, [%rd93];
	add.s64 	%rd94, %rd40, %rd92;
	ld.global.f32 	%f447, [%rd94];
	mul.f32 	%f448, %f480, %f447;
	sub.f32 	%f449, %f446, %f448;
	st.global.f32 	[%rd93], %f449;
	ld.global.f32 	%f450, [%rd93+4];
	ld.global.f32 	%f451, [%rd94+4];
	mul.f32 	%f452, %f480, %f451;
	sub.f32 	%f453, %f450, %f452;
	st.global.f32 	[%rd93+4], %f453;
	ld.global.f32 	%f454, [%rd93+8];
	ld.global.f32 	%f455, [%rd94+8];
	mul.f32 	%f456, %f480, %f455;
	sub.f32 	%f457, %f454, %f456;
	st.global.f32 	[%rd93+8], %f457;
	ld.global.f32 	%f458, [%rd93+12];
	ld.global.f32 	%f459, [%rd94+12];
	mul.f32 	%f460, %f480, %f459;
	sub.f32 	%f461, %f458, %f460;
	st.global.f32 	[%rd93+12], %f461;
	add.s32 	%r106, %r106, 4;
$L__BB7_50:
	setp.eq.s32 	%p36, %r57, 0;
	@%p36 bra 	$L__BB7_53;
	mul.wide.u32 	%rd95, %r106, 4;
	add.s64 	%rd115, %rd40, %rd95;
	add.s64 	%rd114, %rd7, %rd95;
	neg.s32 	%r109, %r57;
$L__BB7_52:
	.pragma "nounroll";
	ld.param.f32 	%f481, [_Z6updatePfS_S_S_S_S_S_S_fiiii_param_8];
	ld.global.f32 	%f462, [%rd114];
	ld.global.f32 	%f463, [%rd115];
	mul.f32 	%f464, %f481, %f463;
	sub.f32 	%f465, %f462, %f464;
	st.global.f32 	[%rd114], %f465;
	add.s64 	%rd115, %rd115, 4;
	add.s64 	%rd114, %rd114, 4;
	add.s32 	%r109, %r109, 1;
	setp.ne.s32 	%p37, %r109, 0;
	@%p37 bra 	$L__BB7_52;
$L__BB7_53:
	ret;

}


// ===== COMPILED SASS (sm_100) =====

	.target	sm_100

	.elftype	@"ET_EXEC"


//--------------------- .note.nv.tkinfo           --------------------------
	.section	.note.nv.tkinfo,"",@"SHT_NOTE"
	.sectionflags	@"SHF_NOTE_NV_TKINFO"
	.tkinfo
        /*0018*/ 	.word	0x00000002
        /*0030*/ 	.string	""
        /*0030*/ 	.string	"ptxas"
        /*0030*/ 	.string	"Cuda compilation tools, release 13.0, V13.0.88"
        /*0030*/ 	.string	"Build cuda_13.0.r13.0/compiler.36424714_0"
        /*0030*/ 	.string	"-arch sm_100 -m 64 "



//--------------------- .note.nv.cuinfo           --------------------------
	.section	.note.nv.cuinfo,"",@"SHT_NOTE"
	.sectionflags	@"SHF_NOTE_NV_CUINFO"
        /*0018*/ 	.short	0x0002
        /*001a*/ 	.short	0x0064
        /*001c*/ 	.short	0x0082
	.zero		2


//--------------------- .nv.info                  --------------------------
	.section	.nv.info,"",@"SHT_CUDA_INFO"
	.align	4


	//----- nvinfo : EIATTR_REGCOUNT
	.align		4
        /*0000*/ 	.byte	0x04, 0x2f
        /*0002*/ 	.short	(.L_7 - .L_6)
	.align		4
.L_6:
        /*0004*/ 	.word	index@(_Z12print2DArrayPfii)
        /*0008*/ 	.word	0x0000001d


	//----- nvinfo : EIATTR_FRAME_SIZE
	.align		4
.L_7:
        /*000c*/ 	.byte	0x04, 0x11
        /*000e*/ 	.short	(.L_9 - .L_8)
	.align		4
.L_8:
        /*0010*/ 	.word	index@(_Z12print2DArrayPfii)
        /*0014*/ 	.word	0x00000008


	//----- nvinfo : EIATTR_REGCOUNT
	.align		4
.L_9:
        /*0018*/ 	.byte	0x04, 0x2f
        /*001a*/ 	.short	(.L_11 - .L_10)
	.align		4
.L_10:
        /*001c*/ 	.word	index@(_Z11print_ArrayPfi)
        /*0020*/ 	.word	0x0000001b


	//----- nvinfo : EIATTR_FRAME_SIZE
	.align		4
.L_11:
        /*0024*/ 	.byte	0x04, 0x11
        /*0026*/ 	.short	(.L_13 - .L_12)
	.align		4
.L_12:
        /*0028*/ 	.word	index@(_Z11print_ArrayPfi)
        /*002c*/ 	.word	0x00000008


	//----- nvinfo : EIATTR_REGCOUNT
	.align		4
.L_13:
        /*0030*/ 	.byte	0x04, 0x2f
        /*0032*/ 	.short	(.L_15 - .L_14)
	.align		4
.L_14:
        /*0034*/ 	.word	index@(_Z14print_ArrayNO0Pfi)
        /*0038*/ 	.word	0x0000001a


	//----- nvinfo : EIATTR_FRAME_SIZE
	.align		4
.L_15:
        /*003c*/ 	.byte	0x04, 0x11
        /*003e*/ 	.short	(.L_17 - .L_16)
	.align		4
.L_16:
        /*0040*/ 	.word	index@(_Z14print_ArrayNO0Pfi)
        /*0044*/ 	.word	0x00000008


	//----- nvinfo : EIATTR_REGCOUNT
	.align		4
.L_17:
        /*0048*/ 	.byte	0x04, 0x2f
        /*004a*/ 	.short	(.L_19 - .L_18)
	.align		4
.L_18:
        /*004c*/ 	.word	index@(_Z8printIntPii)
        /*0050*/ 	.word	0x0000001b


	//----- nvinfo : EIATTR_FRAME_SIZE
	.align		4
.L_19:
        /*0054*/ 	.byte	0x04, 0x11
        /*0056*/ 	.short	(.L_21 - .L_20)
	.align		4
.L_20:
        /*0058*/ 	.word	index@(_Z8printIntPii)
        /*005c*/ 	.word	0x00000008


	//----- nvinfo : EIATTR_REGCOUNT
	.align		4
.L_21:
        /*0060*/ 	.byte	0x04, 0x2f
        /*0062*/ 	.short	(.L_23 - .L_22)
	.align		4
.L_22:
        /*0064*/ 	.word	index@(_Z2CPPfiii)
        /*0068*/ 	.word	0x0000001e


	//----- nvinfo : EIATTR_FRAME_SIZE
	.align		4
.L_23:
        /*006c*/ 	.byte	0x04, 0x11
        /*006e*/ 	.short	(.L_25 - .L_24)
	.align		4
.L_24:
        /*0070*/ 	.word	index@(_Z2CPPfiii)
        /*0074*/ 	.word	0x00000008


	//----- nvinfo : EIATTR_REGCOUNT
	.align		4
.L_25:
        /*0078*/ 	.byte	0x04, 0x2f
        /*007a*/ 	.short	(.L_27 - .L_26)
	.align		4
.L_26:
        /*007c*/ 	.word	index@(_Z19forward_propagationPfS_S_S_S_S_S_S_S_S_iiii)
        /*0080*/ 	.word	0x0000001d


	//----- nvinfo : EIATTR_FRAME_SIZE
	.align		4
.L_27:
        /*0084*/ 	.byte	0x04, 0x11
        /*0086*/ 	.short	(.L_29 - .L_28)
	.align		4
.L_28:
        /*0088*/ 	.word	index@($__internal_1_$__cuda_sm3x_div_rn_noftz_f32_slowpath)
        /*008c*/ 	.word	0x00000000


	//----- nvinfo : EIATTR_FRAME_SIZE
	.align		4
.L_29:
        /*0090*/ 	.byte	0x04, 0x11
        /*0092*/ 	.short	(.L_31 - .L_30)
	.align		4
.L_30:
        /*0094*/ 	.word	index@(_Z19forward_propagationPfS_S_S_S_S_S_S_S_S_iiii)
        /*0098*/ 	.word	0x00000000


	//----- nvinfo : EIATTR_REGCOUNT
	.align		4
.L_31:
        /*009c*/ 	.byte	0x04, 0x2f
        /*009e*/ 	.short	(.L_33 - .L_32)
	.align		4
.L_32:
        /*00a0*/ 	.word	index@(_Z20backward_propagationPfS_S_S_S_S_S_S_S_S_S_S_S_iiiii)
        /*00a4*/ 	.word	0x00000020


	//----- nvinfo : EIATTR_FRAME_SIZE
	.align		4
.L_33:
        /*00a8*/ 	.byte	0x04, 0x11
        /*00aa*/ 	.short	(.L_35 - .L_34)
	.align		4
.L_34:
        /*00ac*/ 	.word	index@($__internal_0_$__cuda_sm20_dblrcp_rn_slowpath_v3)
        /*00b0*/ 	.word	0x00000000


	//----- nvinfo : EIATTR_FRAME_SIZE
	.align		4
.L_35:
        /*00b4*/ 	.byte	0x04, 0x11
        /*00b6*/ 	.short	(.L_37 - .L_36)
	.align		4
.L_36:
        /*00b8*/ 	.word	index@(_Z20backward_propagationPfS_S_S_S_S_S_S_S_S_S_S_S_iiiii)
        /*00bc*/ 	.word	0x00000000


	//----- nvinfo : EIATTR_REGCOUNT
	.align		4
.L_37:
        /*00c0*/ 	.byte	0x04, 0x2f
        /*00c2*/ 	.short	(.L_39 - .L_38)
	.align		4
.L_38:
        /*00c4*/ 	.word	index@(_Z6updatePfS_S_S_S_S_S_S_fiiii)
        /*00c8*/ 	.word	0x00000012


	//----- nvinfo : EIATTR_FRAME_SIZE
	.align		4
.L_39:
        /*00cc*/ 	.byte	0x04, 0x11
        /*00ce*/ 	.short	(.L_41 - .L_40)
	.align		4
.L_40:
        /*00d0*/ 	.word	index@(_Z6updatePfS_S_S_S_S_S_S_fiiii)
        /*00d4*/ 	.word	0x00000000


	//----- nvinfo : EIATTR_MIN_STACK_SIZE
	.align		4
.L_41:
        /*00d8*/ 	.byte	0x04, 0x12
        /*00da*/ 	.short	(.L_43 - .L_42)
	.align		4
.L_42:
        /*00dc*/ 	.word	index@(_Z6updatePfS_S_S_S_S_S_S_fiiii)
        /*00e0*/ 	.word	0x00000000


	//----- nvinfo : EIATTR_MIN_STACK_SIZE
	.align		4
.L_43:
        /*00e4*/ 	.byte	0x04, 0x12
        /*00e6*/ 	.short	(.L_45 - .L_44)
	.align		4
.L_44:
        /*00e8*/ 	.word	index@(_Z20backward_propagationPfS_S_S_S_S_S_S_S_S_S_S_S_iiiii)
        /*00ec*/ 	.word	0x00000000


	//----- nvinfo : EIATTR_MIN_STACK_SIZE
	.align		4
.L_45:
        /*00f0*/ 	.byte	0x04, 0x12
        /*00f2*/ 	.short	(.L_47 - .L_46)
	.align		4
.L_46:
        /*00f4*/ 	.word	index@(_Z19forward_propagationPfS_S_S_S_S_S_S_S_S_iiii)
        /*00f8*/ 	.word	0x00000000


	//----- nvinfo : EIATTR_MIN_STACK_SIZE
	.align		4
.L_47:
        /*00fc*/ 	.byte	0x04, 0x12
        /*00fe*/ 	.short	(.L_49 - .L_48)
	.align		4
.L_48:
        /*0100*/ 	.word	index@(_Z2CPPfiii)
        /*0104*/ 	.word	0x00000008


	//----- nvinfo : EIATTR_MIN_STACK_SIZE
	.align		4
.L_49:
        /*0108*/ 	.byte	0x04, 0x12
        /*010a*/ 	.short	(.L_51 - .L_50)
	.align		4
.L_50:
        /*010c*/ 	.word	index@(_Z8printIntPii)
        /*0110*/ 	.word	0x00000008


	//----- nvinfo : EIATTR_MIN_STACK_SIZE
	.align		4
.L_51:
        /*0114*/ 	.byte	0x04, 0x12
        /*0116*/ 	.short	(.L_53 - .L_52)
	.align		4
.L_52:
        /*0118*/ 	.word	index@(_Z14print_ArrayNO0Pfi)
        /*011c*/ 	.word	0x00000008


	//----- nvinfo : EIATTR_MIN_STACK_SIZE
	.align		4
.L_53:
        /*0120*/ 	.byte	0x04, 0x12
        /*0122*/ 	.short	(.L_55 - .L_54)
	.align		4
.L_54:
        /*0124*/ 	.word	index@(_Z11print_ArrayPfi)
        /*0128*/ 	.word	0x00000008


	//----- nvinfo : EIATTR_MIN_STACK_SIZE
	.align		4
.L_55:
        /*012c*/ 	.byte	0x04, 0x12
        /*012e*/ 	.short	(.L_57 - .L_56)
	.align		4
.L_56:
        /*0130*/ 	.word	index@(_Z12print2DArrayPfii)
        /*0134*/ 	.word	0x00000008
.L_57:


//--------------------- .nv.compat                --------------------------
	.section	.nv.compat,"",@"SHT_CUDA_COMPAT_INFO"
	.align	4
        /*0000*/ 	.byte	0x02, 0x09, 0x00, 0x00, 0x02, 0x02, 0x01, 0x00, 0x02, 0x05, 0x05, 0x00, 0x03, 0x07, 0x01, 0x01
        /*0010*/ 	.byte	0x02, 0x03, 0x00, 0x00, 0x02, 0x06, 0x01, 0x00, 0x04, 0x0b, 0x08, 0x00, 0x01, 0x00, 0x00, 0x00
        /*0020*/ 	.byte	0x00, 0x00, 0x00, 0x00


//--------------------- .nv.info._Z6updatePfS_S_S_S_S_S_S_fiiii --------------------------
	.section	.nv.info._Z6updatePfS_S_S_S_S_S_S_fiiii,"",@"SHT_CUDA_INFO"
	.sectionflags	@""
	.align	4


	//----- nvinfo : EIATTR_CUDA_API_VERSION
	.align		4
        /*0000*/ 	.byte	0x04, 0x37
        /*0002*/ 	.short	(.L_59 - .L_58)
.L_58:
        /*0004*/ 	.word	0x00000082


	//----- nvinfo : EIATTR_KPARAM_INFO
	.align		4
.L_59:
        /*0008*/ 	.byte	0x04, 0x17
        /*000a*/ 	.short	(.L_61 - .L_60)
.L_60:
        /*000c*/ 	.word	0x00000000
        /*0010*/ 	.short	0x000c
        /*0012*/ 	.short	0x0050
        /*0014*/ 	.byte	0x00, 0xf0, 0x11, 0x00


	//----- nvinfo : EIATTR_KPARAM_INFO
	.align		4
.L_61:
        /*0018*/ 	.byte	0x04, 0x17
        /*001a*/ 	.short	(.L_63 - .L_62)
.L_62:
        /*001c*/ 	.word	0x00000000
        /*0020*/ 	.short	0x000b
        /*0022*/ 	.short	0x004c
        /*0024*/ 	.byte	0x00, 0xf0, 0x11, 0x00


	//----- nvinfo : EIATTR_KPARAM_INFO
	.align		4
.L_63:
        /*0028*/ 	.byte	0x04, 0x17
        /*002a*/ 	.short	(.L_65 - .L_64)
.L_64:
        /*002c*/ 	.word	0x00000000
        /*0030*/ 	.short	0x000a
        /*0032*/ 	.short	0x0048
        /*0034*/ 	.byte	0x00, 0xf0, 0x11, 0x00


	//----- nvinfo : EIATTR_KPARAM_INFO
	.align		4
.L_65:
        /*0038*/ 	.byte	0x04, 0x17
        /*003a*/ 	.short	(.L_67 - .L_66)
.L_66:
        /*003c*/ 	.word	0x00000000
        /*0040*/ 	.short	0x0009
        /*0042*/ 	.short	0x0044
        /*0044*/ 	.byte	0x00, 0xf0, 0x11, 0x00


	//----- nvinfo : EIATTR_KPARAM_INFO
	.align		4
.L_67:
        /*0048*/ 	.byte	0x04, 0x17
        /*004a*/ 	.short	(.L_69 - .L_68)
.L_68:
        /*004c*/ 	.word	0x00000000
        /*0050*/ 	.short	0x0008
        /*0052*/ 	.short	0x0040
        /*0054*/ 	.byte	0x00, 0xf0, 0x11, 0x00


	//----- nvinfo : EIATTR_KPARAM_INFO
	.align		4
.L_69:
        /*0058*/ 	.byte	0x04, 0x17
        /*005a*/ 	.short	(.L_71 - .L_70)
.L_70:
        /*005c*/ 	.word	0x00000000
        /*0060*/ 	.short	0x0007
        /*0062*/ 	.short	0x0038
        /*0064*/ 	.byte	0x00, 0xf5, 0x21, 0x00


	//----- nvinfo : EIATTR_KPARAM_INFO
	.align		4
.L_71:
        /*0068*/ 	.byte	0x04, 0x17
        /*006a*/ 	.short	(.L_73 - .L_72)
.L_72:
        /*006c*/ 	.word	0x00000000
        /*0070*/ 	.short	0x0006
        /*0072*/ 	.short	0x0030
        /*0074*/ 	.byte	0x00, 0xf5, 0x21, 0x00


	//----- nvinfo : EIATTR_KPARAM_INFO
	.align		4
.L_73:
        /*0078*/ 	.byte	0x04, 0x17
        /*007a*/ 	.short	(.L_75 - .L_74)
.L_74:
        /*007c*/ 	.word	0x00000000
        /*0080*/ 	.short	0x0005
        /*0082*/ 	.short	0x0028
        /*0084*/ 	.byte	0x00, 0xf5, 0x21, 0x00


	//----- nvinfo : EIATTR_KPARAM_INFO
	.align		4
.L_75:
        /*0088*/ 	.byte	0x04, 0x17
        /*008a*/ 	.short	(.L_77 - .L_76)
.L_76:
        /*008c*/ 	.word	0x00000000
        /*0090*/ 	.short	0x0004
        /*0092*/ 	.short	0x0020
        /*0094*/ 	.byte	0x00, 0xf5, 0x21, 0x00


	//----- nvinfo : EIATTR_KPARAM_INFO
	.align		4
.L_77:
        /*0098*/ 	.byte	0x04, 0x17
        /*009a*/ 	.short	(.L_79 - .L_78)
.L_78:
        /*009c*/ 	.word	0x00000000
        /*00a0*/ 	.short	0x0003
        /*00a2*/ 	.short	0x0018
        /*00a4*/ 	.byte	0x00, 0xf5, 0x21, 0x00


	//----- nvinfo : EIATTR_KPARAM_INFO
	.align		4
.L_79:
        /*00a8*/ 	.byte	0x04, 0x17
        /*00aa*/ 	.short	(.L_81 - .L_80)
.L_80:
        /*00ac*/ 	.word	0x00000000
        /*00b0*/ 	.short	0x0002
        /*00b2*/ 	.short	0x0010
        /*00b4*/ 	.byte	0x00, 0xf5, 0x21, 0x00


	//----- nvinfo : EIATTR_KPARAM_INFO
	.align		4
.L_81:
        /*00b8*/ 	.byte	0x04, 0x17
        /*00ba*/ 	.short	(.L_83 - .L_82)
.L_82:
        /*00bc*/ 	.word	0x00000000
        /*00c0*/ 	.short	0x0001
        /*00c2*/ 	.short	0x0008
        /*00c4*/ 	.byte	0x00, 0xf5, 0x21, 0x00


	//----- nvinfo : EIATTR_KPARAM_INFO
	.align		4
.L_83:
        /*00c8*/ 	.byte	0x04, 0x17
        /*00ca*/ 	.short	(.L_85 - .L_84)
.L_84:
        /*00cc*/ 	.word	0x00000000
        /*00d0*/ 	.short	0x0000
        /*00d2*/ 	.short	0x0000
        /*00d4*/ 	.byte	0x00, 0xf5, 0x21, 0x00


	//----- nvinfo : EIATTR_SPARSE_MMA_MASK
	.align		4
.L_85:
        /*00d8*/ 	.byte	0x03, 0x50
        /*00da*/ 	.short	0x0000


	//----- nvinfo : EIATTR_MAXREG_COUNT
	.align		4
        /*00dc*/ 	.byte	0x03, 0x1b
        /*00de*/ 	.short	0x00ff


	//----- nvinfo : EIATTR_MERCURY_ISA_VERSION
	.align		4
        /*00e0*/ 	.byte	0x03, 0x5f
        /*00e2*/ 	.short	0x0101


	//----- nvinfo : EIATTR_VRC_CTA_INIT_COUNT
	.align		4
        /*00e4*/ 	.byte	0x02, 0x4a
	.zero		1
	.zero		1


	//----- nvinfo : EIATTR_EXIT_INSTR_OFFSETS
	.align		4
        /*00e8*/ 	.byte	0x04, 0x1c
        /*00ea*/ 	.short	(.L_87 - .L_86)


	//   ....[0]....
.L_86:
        /*00ec*/ 	.word	0x00000070


	//   ....[1]....
        /*00f0*/ 	.word	0x000024b0


	//   ....[2]....
        /*00f4*/ 	.word	0x00002a80


	//   ....[3]....
        /*00f8*/ 	.word	0x00002d30


	//   ....[4]....
        /*00fc*/ 	.word	0x00002ee0


	//   ....[5]....
        /*0100*/ 	.word	0x00003070


	//----- nvinfo : EIATTR_CBANK_PARAM_SIZE
	.align		4
.L_87:
        /*0104*/ 	.byte	0x03, 0x19
        /*0106*/ 	.short	0x0054


	//----- nvinfo : EIATTR_PARAM_CBANK
	.align		4
        /*0108*/ 	.byte	0x04, 0x0a
        /*010a*/ 	.short	(.L_89 - .L_88)
	.align		4
.L_88:
        /*010c*/ 	.word	index@(.nv.constant0._Z6updatePfS_S_S_S_S_S_S_fiiii)
        /*0110*/ 	.short	0x0380
        /*0112*/ 	.short	0x0054


	//----- nvinfo : EIATTR_SW_WAR
	.align		4
.L_89:
        /*0114*/ 	.byte	0x04, 0x36
        /*0116*/ 	.short	(.L_91 - .L_90)
.L_90:
        /*0118*/ 	.word	0x00000008
.L_91:


//--------------------- .nv.info._Z20backward_propagationPfS_S_S_S_S_S_S_S_S_S_S_S_iiiii --------------------------
	.section	.nv.info._Z20backward_propagationPfS_S_S_S_S_S_S_S_S_S_S_S_iiiii,"",@"SHT_CUDA_INFO"
	.sectionflags	@""
	.align	4


	//----- nvinfo : EIATTR_CUDA_API_VERSION
	.align		4
        /*0000*/ 	.byte	0x04, 0x37
        /*0002*/ 	.short	(.L_93 - .L_92)
.L_92:
        /*0004*/ 	.word	0x00000082


	//----- nvinfo : EIATTR_KPARAM_INFO
	.align		4
.L_93:
        /*0008*/ 	.byte	0x04, 0x17
        /*000a*/ 	.short	(.L_95 - .L_94)
.L_94:
        /*000c*/ 	.word	0x00000000
        /*0010*/ 	.short	0x0011
        /*0012*/ 	.short	0x0078
        /*0014*/ 	.byte	0x00, 0xf0, 0x11, 0x00


	//----- nvinfo : EIATTR_KPARAM_INFO
	.align		4
.L_95:
        /*0018*/ 	.byte	0x04, 0x17
        /*001a*/ 	.short	(.L_97 - .L_96)
.L_96:
        /*001c*/ 	.word	0x00000000
        /*0020*/ 	.short	0x0010
        /*0022*/ 	.short	0x0074
        /*0024*/ 	.byte	0x00, 0xf0, 0x11, 0x00


	//----- nvinfo : EIATTR_KPARAM_INFO
	.align		4
.L_97:
        /*0028*/ 	.byte	0x04, 0x17
        /*002a*/ 	.short	(.L_99 - .L_98)
.L_98:
        /*002c*/ 	.word	0x00000000
        /*0030*/ 	.short	0x000f
        /*0032*/ 	.short	0x0070
        /*0034*/ 	.byte	0x00, 0xf0, 0x11, 0x00


	//----- nvinfo : EIATTR_KPARAM_INFO
	.align		4
.L_99:
        /*0038*/ 	.byte	0x04, 0x17
        /*003a*/ 	.short	(.L_101 - .L_100)
.L_100:
        /*003c*/ 	.word	0x00000000
        /*0040*/ 	.short	0x000e
        /*0042*/ 	.short	0x006c
        /*0044*/ 	.byte	0x00, 0xf0, 0x11, 0x00


	//----- nvinfo : EIATTR_KPARAM_INFO
	.align		4
.L_101:
        /*0048*/ 	.byte	0x04, 0x17
        /*004a*/ 	.short	(.L_103 - .L_102)
.L_102:
        /*004c*/ 	.word	0x00000000
        /*0050*/ 	.short	0x000d
        /*0052*/ 	.short	0x0068
        /*0054*/ 	.byte	0x00, 0xf0, 0x11, 0x00


	//----- nvinfo : EIATTR_KPARAM_INFO
	.align		4
.L_103:
        /*0058*/ 	.byte	0x04, 0x17
        /*005a*/ 	.short	(.L_105 - .L_104)
.L_104:
        /*005c*/ 	.word	0x00000000
        /*0060*/ 	.short	0x000c
        /*0062*/ 	.short	0x0060
        /*0064*/ 	.byte	0x00, 0xf5, 0x21, 0x00


	//----- nvinfo : EIATTR_KPARAM_INFO
	.align		4
.L_105:
        /*0068*/ 	.byte	0x04, 0x17
        /*006a*/ 	.short	(.L_107 - .L_106)
.L_106:
        /*006c*/ 	.word	0x00000000
        /*0070*/ 	.short	0x000b
        /*0072*/ 	.short	0x0058
        /*0074*/ 	.byte	0x00, 0xf5, 0x21, 0x00


	//----- nvinfo : EIATTR_KPARAM_INFO
	.align		4
.L_107:
        /*0078*/ 	.byte	0x04, 0x17
        /*007a*/ 	.short	(.L_109 - .L_108)
.L_108:
        /*007c*/ 	.word	0x00000000
        /*0080*/ 	.short	0x000a
        /*0082*/ 	.short	0x0050
        /*0084*/ 	.byte	0x00, 0xf5, 0x21, 0x00


	//----- nvinfo : EIATTR_KPARAM_INFO
	.align		4
.L_109:
        /*0088*/ 	.byte	0x04, 0x17
        /*008a*/ 	.short	(.L_111 - .L_110)
.L_110:
        /*008c*/ 	.word	0x00000000
        /*0090*/ 	.short	0x0009
        /*0092*/ 	.short	0x0048
        /*0094*/ 	.byte	0x00, 0xf5, 0x21, 0x00


	//----- nvinfo : EIATTR_KPARAM_INFO
	.align		4
.L_111:
        /*0098*/ 	.byte	0x04, 0x17
        /*009a*/ 	.short	(.L_113 - .L_112)
.L_112:
        /*009c*/ 	.word	0x00000000
        /*00a0*/ 	.short	0x0008
        /*00a2*/ 	.short	0x0040
        /*00a4*/ 	.byte	0x00, 0xf5, 0x21, 0x00


	//----- nvinfo : EIATTR_KPARAM_INFO
	.align		4
.L_113:
        /*00a8*/ 	.byte	0x04, 0x17
        /*00aa*/ 	.short	(.L_115 - .L_114)
.L_114:
        /*00ac*/ 	.word	0x00000000
        /*00b0*/ 	.short	0x0007
        /*00b2*/ 	.short	0x0038
        /*00b4*/ 	.byte	0x00, 0xf5, 0x21, 0x00


	//----- nvinfo : EIATTR_KPARAM_INFO
	.align		4
.L_115:
        /*00b8*/ 	.byte	0x04, 0x17
        /*00ba*/ 	.short	(.L_117 - .L_116)
.L_116:
        /*00bc*/ 	.word	0x00000000
        /*00c0*/ 	.short	0x0006
        /*00c2*/ 	.short	0x0030
        /*00c4*/ 	.byte	0x00, 0xf5, 0x21, 0x00


	//----- nvinfo : EIATTR_KPARAM_INFO
	.align		4
.L_117:
        /*00c8*/ 	.byte	0x04, 0x17
        /*00ca*/ 	.short	(.L_119 - .L_118)
.L_118:
        /*00cc*/ 	.word	0x00000000
        /*00d0*/ 	.short	0x0005
        /*00d2*/ 	.short	0x0028
        /*00d4*/ 	.byte	0x00, 0xf5, 0x21, 0x00


	//----- nvinfo : EIATTR_KPARAM_INFO
	.align		4
.L_119:
        /*00d8*/ 	.byte	0x04, 0x17
        /*00da*/ 	.short	(.L_121 - .L_120)
.L_120:
        /*00dc*/ 	.word	0x00000000
        /*00e0*/ 	.short	0x0004
        /*00e2*/ 	.short	0x0020
        /*00e4*/ 	.byte	0x00, 0xf5, 0x21, 0x00


	//----- nvinfo : EIATTR_KPARAM_INFO
	.align		4
.L_121:
        /*00e8*/ 	.byte	0x04, 0x17
        /*00ea*/ 	.short	(.L_123 - .L_122)
.L_122:
        /*00ec*/ 	.word	0x00000000
        /*00f0*/ 	.short	0x0003
        /*00f2*/ 	.short	0x0018
        /*00f4*/ 	.byte	0x00, 0xf5, 0x21, 0x00


	//----- nvinfo : EIATTR_KPARAM_INFO
	.align		4
.L_123:
        /*00f8*/ 	.byte	0x04, 0x17
        /*00fa*/ 	.short	(.L_125 - .L_124)
.L_124:
        /*00fc*/ 	.word	0x00000000
        /*0100*/ 	.short	0x0002
        /*0102*/ 	.short	0x0010
        /*0104*/ 	.byte	0x00, 0xf5, 0x21, 0x00


	//----- nvinfo : EIATTR_KPARAM_INFO
	.align		4
.L_125:
        /*0108*/ 	.byte	0x04, 0x17
        /*010a*/ 	.short	(.L_127 - .L_126)
.L_126:
        /*010c*/ 	.word	0x00000000
        /*0110*/ 	.short	0x0001
        /*0112*/ 	.short	0x0008
        /*0114*/ 	.byte	0x00, 0xf5, 0x21, 0x00


	//----- nvinfo : EIATTR_KPARAM_INFO
	.align		4
.L_127:
        /*0118*/ 	.byte	0x04, 0x17
        /*011a*/ 	.short	(.L_129 - .L_128)
.L_128:
        /*011c*/ 	.word	0x00000000
        /*0120*/ 	.short	0x0000
        /*0122*/ 	.short	0x0000
        /*0124*/ 	.byte	0x00, 0xf5, 0x21, 0x00


	//----- nvinfo : EIATTR_SPARSE_MMA_MASK
	.align		4
.L_129:
        /*0128*/ 	.byte	0x03, 0x50
        /*012a*/ 	.short	0x0000


	//----- nvinfo : EIATTR_MAXREG_COUNT
	.align		4
        /*012c*/ 	.byte	0x03, 0x1b
        /*012e*/ 	.short	0x00ff


	//----- nvinfo : EIATTR_MERCURY_ISA_VERSION
	.align		4
        /*0130*/ 	.byte	0x03, 0x5f
        /*0132*/ 	.short	0x0101


	//----- nvinfo : EIATTR_VRC_CTA_INIT_COUNT
	.align		4
        /*0134*/ 	.byte	0x02, 0x4a
	.zero		1
	.zero		1


	//----- nvinfo : EIATTR_EXIT_INSTR_OFFSETS
	.align		4
        /*0138*/ 	.byte	0x04, 0x1c
        /*013a*/ 	.short	(.L_131 - .L_130)


	//   ....[0]....
.L_130:
        /*013c*/ 	.word	0x00000070


	//   ....[1]....
        /*0140*/ 	.word	0x000047c0


	//   ....[2]....
        /*0144*/ 	.word	0x00004b70


	//   ....[3]....
        /*0148*/ 	.word	0x00004c70


	//   ....[4]....
        /*014c*/ 	.word	0x00004d30


	//   ....[5]....
        /*0150*/ 	.word	0x00004dd0


	//----- nvinfo : EIATTR_CRS_STACK_SIZE
	.align		4
.L_131:
        /*0154*/ 	.byte	0x04, 0x1e
        /*0156*/ 	.short	(.L_133 - .L_132)
.L_132:
        /*0158*/ 	.word	0x00000000


	//----- nvinfo : EIATTR_CBANK_PARAM_SIZE
	.align		4
.L_133:
        /*015c*/ 	.byte	0x03, 0x19
        /*015e*/ 	.short	0x007c


	//----- nvinfo : EIATTR_PARAM_CBANK
	.align		4
        /*0160*/ 	.byte	0x04, 0x0a
        /*0162*/ 	.short	(.L_135 - .L_134)
	.align		4
.L_134:
        /*0164*/ 	.word	index@(.nv.constant0._Z20backward_propagationPfS_S_S_S_S_S_S_S_S_S_S_S_iiiii)
        /*0168*/ 	.short	0x0380
        /*016a*/ 	.short	0x007c


	//----- nvinfo : EIATTR_SW_WAR
	.align		4
.L_135:
        /*016c*/ 	.byte	0x04, 0x36
        /*016e*/ 	.short	(.L_137 - .L_136)
.L_136:
        /*0170*/ 	.word	0x00000008
.L_137:


//--------------------- .nv.info._Z19forward_propagationPfS_S_S_S_S_S_S_S_S_iiii --------------------------
	.section	.nv.info._Z19forward_propagationPfS_S_S_S_S_S_S_S_S_iiii,"",@"SHT_CUDA_INFO"
	.sectionflags	@""
	.align	4


	//----- nvinfo : EIATTR_CUDA_API_VERSION
	.align		4
        /*0000*/ 	.byte	0x04, 0x37
        /*0002*/ 	.short	(.L_139 - .L_138)
.L_138:
        /*0004*/ 	.word	0x00000082


	//----- nvinfo : EIATTR_KPARAM_INFO
	.align		4
.L_139:
        /*0008*/ 	.byte	0x04, 0x17
        /*000a*/ 	.short	(.L_141 - .L_140)
.L_140:
        /*000c*/ 	.word	0x00000000
        /*0010*/ 	.short	0x000d
        /*0012*/ 	.short	0x005c
        /*0014*/ 	.byte	0x00, 0xf0, 0x11, 0x00


	//----- nvinfo : EIATTR_KPARAM_INFO
	.align		4
.L_141:
        /*0018*/ 	.byte	0x04, 0x17
        /*001a*/ 	.short	(.L_143 - .L_142)
.L_142:
        /*001c*/ 	.word	0x00000000
        /*0020*/ 	.short	0x000c
        /*0022*/ 	.short	0x0058
        /*0024*/ 	.byte	0x00, 0xf0, 0x11, 0x00


	//----- nvinfo : EIATTR_KPARAM_INFO
	.align		4
.L_143:
        /*0028*/ 	.byte	0x04, 0x17
        /*002a*/ 	.short	(.L_145 - .L_144)
.L_144:
        /*002c*/ 	.word	0x00000000
        /*0030*/ 	.short	0x000b
        /*0032*/ 	.short	0x0054
        /*0034*/ 	.byte	0x00, 0xf0, 0x11, 0x00


	//----- nvinfo : EIATTR_KPARAM_INFO
	.align		4
.L_145:
        /*0038*/ 	.byte	0x04, 0x17
        /*003a*/ 	.short	(.L_147 - .L_146)
.L_146:
        /*003c*/ 	.word	0x00000000
        /*0040*/ 	.short	0x000a
        /*0042*/ 	.short	0x0050
        /*0044*/ 	.byte	0x00, 0xf0, 0x11, 0x00


	//----- nvinfo : EIATTR_KPARAM_INFO
	.align		4
.L_147:
        /*0048*/ 	.byte	0x04, 0x17
        /*004a*/ 	.short	(.L_149 - .L_148)
.L_148:
        /*004c*/ 	.word	0x00000000
        /*0050*/ 	.short	0x0009
        /*0052*/ 	.short	0x0048
        /*0054*/ 	.byte	0x00, 0xf5, 0x21, 0x00


	//----- nvinfo : EIATTR_KPARAM_INFO
	.align		4
.L_149:
        /*0058*/ 	.byte	0x04, 0x17
        /*005a*/ 	.short	(.L_151 - .L_150)
.L_150:
        /*005c*/ 	.word	0x00000000
        /*0060*/ 	.short	0x0008
        /*0062*/ 	.short	0x0040
        /*0064*/ 	.byte	0x00, 0xf5, 0x21, 0x00


	//----- nvinfo : EIATTR_KPARAM_INFO
	.align		4
.L_151:
        /*0068*/ 	.byte	0x04, 0x17
        /*006a*/ 	.short	(.L_153 - .L_152)
.L_152:
        /*006c*/ 	.word	0x00000000
        /*0070*/ 	.short	0x0007
        /*0072*/ 	.short	0x0038
        /*0074*/ 	.byte	0x00, 0xf5, 0x21, 0x00


	//----- nvinfo : EIATTR_KPARAM_INFO
	.align		4
.L_153:
        /*0078*/ 	.byte	0x04, 0x17
        /*007a*/ 	.short	(.L_155 - .L_154)
.L_154:
        /*007c*/ 	.word	0x00000000
        /*0080*/ 	.short	0x0006
        /*0082*/ 	.short	0x0030
        /*0084*/ 	.byte	0x00, 0xf5, 0x21, 0x00


	//----- nvinfo : EIATTR_KPARAM_INFO
	.align		4
.L_155:
        /*0088*/ 	.byte	0x04, 0x17
        /*008a*/ 	.short	(.L_157 - .L_156)
.L_156:
        /*008c*/ 	.word	0x00000000
        /*0090*/ 	.short	0x0005
        /*0092*/ 	.short	0x0028
        /*0094*/ 	.byte	0x00, 0xf5, 0x21, 0x00


	//----- nvinfo : EIATTR_KPARAM_INFO
	.align		4
.L_157:
        /*0098*/ 	.byte	0x04, 0x17
        /*009a*/ 	.short	(.L_159 - .L_158)
.L_158:
        /*009c*/ 	.word	0x00000000
        /*00a0*/ 	.short	0x0004
        /*00a2*/ 	.short	0x0020
        /*00a4*/ 	.byte	0x00, 0xf5, 0x21, 0x00


	//----- nvinfo : EIATTR_KPARAM_INFO
	.align		4
.L_159:
        /*00a8*/ 	.byte	0x04, 0x17
        /*00aa*/ 	.short	(.L_161 - .L_160)
.L_160:
        /*00ac*/ 	.word	0x00000000
        /*00b0*/ 	.short	0x0003
        /*00b2*/ 	.short	0x0018
        /*00b4*/ 	.byte	0x00, 0xf5, 0x21, 0x00


	//----- nvinfo : EIATTR_KPARAM_INFO
	.align		4
.L_161:
        /*00b8*/ 	.byte	0x04, 0x17
        /*00ba*/ 	.short	(.L_163 - .L_162)
.L_162:
        /*00bc*/ 	.word	0x00000000
        /*00c0*/ 	.short	0x0002
        /*00c2*/ 	.short	0x0010
        /*00c4*/ 	.byte	0x00, 0xf5, 0x21, 0x00


	//----- nvinfo : EIATTR_KPARAM_INFO
	.align		4
.L_163:
        /*00c8*/ 	.byte	0x04, 0x17
        /*00ca*/ 	.short	(.L_165 - .L_164)
.L_164:
        /*00cc*/ 	.word	0x00000000
        /*00d0*/ 	.short	0x0001
        /*00d2*/ 	.short	0x0008
        /*00d4*/ 	.byte	0x00, 0xf5, 0x21, 0x00


	//----- nvinfo : EIATTR_KPARAM_INFO
	.align		4
.L_165:
        /*00d8*/ 	.byte	0x04, 0x17
        /*00da*/ 	.short	(.L_167 - .L_166)
.L_166:
        /*00dc*/ 	.word	0x00000000
        /*00e0*/ 	.short	0x0000
        /*00e2*/ 	.short	0x0000
        /*00e4*/ 	.byte	0x00, 0xf5, 0x21, 0x00


	//----- nvinfo : EIATTR_SPARSE_MMA_MASK
	.align		4
.L_167:
        /*00e8*/ 	.byte	0x03, 0x50
        /*00ea*/ 	.short	0x0000


	//----- nvinfo : EIATTR_MAXREG_COUNT
	.align		4
        /*00ec*/ 	.byte	0x03, 0x1b
        /*00ee*/ 	.short	0x00ff


	//----- nvinfo : EIATTR_MERCURY_ISA_VERSION
	.align		4
        /*00f0*/ 	.byte	0x03, 0x5f
        /*00f2*/ 	.short	0x0101


	//----- nvinfo : EIATTR_VRC_CTA_INIT_COUNT
	.align		4
        /*00f4*/ 	.byte	0x02, 0x4a
	.zero		1
	.zero		1


	//----- nvinfo : EIATTR_EXIT_INSTR_OFFSETS
	.align		4
        /*00f8*/ 	.byte	0x04, 0x1c
        /*00fa*/ 	.short	(.L_169 - .L_168)


	//   ....[0]....
.L_168:
        /*00fc*/ 	.word	0x00003f80


	//   ....[1]....
        /*0100*/ 	.word	0x00005e30


	//   ....[2]....
        /*0104*/ 	.word	0x00005fd0


	//   ....[3]....
        /*0108*/ 	.word	0x00006100


	//   ....[4]....
        /*010c*/ 	.word	0x00006210


	//----- nvinfo : EIATTR_CRS_STACK_SIZE
	.align		4
.L_169:
        /*0110*/ 	.byte	0x04, 0x1e
        /*0112*/ 	.short	(.L_171 - .L_170)
.L_170:
        /*0114*/ 	.word	0x00000000


	//----- nvinfo : EIATTR_CBANK_PARAM_SIZE
	.align		4
.L_171:
        /*0118*/ 	.byte	0x03, 0x19
        /*011a*/ 	.short	0x0060


	//----- nvinfo : EIATTR_PARAM_CBANK
	.align		4
        /*011c*/ 	.byte	0x04, 0x0a
        /*011e*/ 	.short	(.L_173 - .L_172)
	.align		4
.L_172:
        /*0120*/ 	.word	index@(.nv.constant0._Z19forward_propagationPfS_S_S_S_S_S_S_S_S_iiii)
        /*0124*/ 	.short	0x0380
        /*0126*/ 	.short	0x0060


	//----- nvinfo : EIATTR_SW_WAR
	.align		4
.L_173:
        /*0128*/ 	.byte	0x04, 0x36
        /*012a*/ 	.short	(.L_175 - .L_174)
.L_174:
        /*012c*/ 	.word	0x00000008
.L_175:


//--------------------- .nv.info._Z2CPPfiii       --------------------------
	.section	.nv.info._Z2CPPfiii,"",@"SHT_CUDA_INFO"
	.sectionflags	@""
	.align	4


	//----- nvinfo : EIATTR_CUDA_API_VERSION
	.align		4
        /*0000*/ 	.byte	0x04, 0x37
        /*0002*/ 	.short	(.L_177 - .L_176)
.L_176:
        /*0004*/ 	.word	0x00000082


	//----- nvinfo : EIATTR_KPARAM_INFO
	.align		4
.L_177:
        /*0008*/ 	.byte	0x04, 0x17
        /*000a*/ 	.short	(.L_179 - .L_178)
.L_178:
        /*000c*/ 	.word	0x00000000
        /*0010*/ 	.short	0x0003
        /*0012*/ 	.short	0x0010
        /*0014*/ 	.byte	0x00, 0xf0, 0x11, 0x00


	//----- nvinfo : EIATTR_KPARAM_INFO
	.align		4
.L_179:
        /*0018*/ 	.byte	0x04, 0x17
        /*001a*/ 	.short	(.L_181 - .L_180)
.L_180:
        /*001c*/ 	.word	0x00000000
        /*0020*/ 	.short	0x0002
        /*0022*/ 	.short	0x000c
        /*0024*/ 	.byte	0x00, 0xf0, 0x11, 0x00


	//----- nvinfo : EIATTR_KPARAM_INFO
	.align		4
.L_181:
        /*0028*/ 	.byte	0x04, 0x17
        /*002a*/ 	.short	(.L_183 - .L_182)
.L_182:
        /*002c*/ 	.word	0x00000000
        /*0030*/ 	.short	0x0001
        /*0032*/ 	.short	0x0008
        /*0034*/ 	.byte	0x00, 0xf0, 0x11, 0x00


	//----- nvinfo : EIATTR_KPARAM_INFO
	.align		4
.L_183:
        /*0038*/ 	.byte	0x04, 0x17
        /*003a*/ 	.short	(.L_185 - .L_184)
.L_184:
        /*003c*/ 	.word	0x00000000
        /*0040*/ 	.short	0x0000
        /*0042*/ 	.short	0x0000
        /*0044*/ 	.byte	0x00, 0xf5, 0x21, 0x00


	//----- nvinfo : EIATTR_SPARSE_MMA_MASK
	.align		4
.L_185:
        /*0048*/ 	.byte	0x03, 0x50
        /*004a*/ 	.short	0x0000


	//----- nvinfo : EIATTR_MAXREG_COUNT
	.align		4
        /*004c*/ 	.byte	0x03, 0x1b
        /*004e*/ 	.short	0x00ff


	//----- nvinfo : EIATTR_EXTERNS
	.align		4
        /*0050*/ 	.byte	0x04, 0x0f
        /*0052*/ 	.short	(.L_187 - .L_186)


	//   ....[0]....
	.align		4
.L_186:
        /*0054*/ 	.word	index@(vprintf)


	//----- nvinfo : EIATTR_MERCURY_ISA_VERSION
	.align		4
.L_187:
        /*0058*/ 	.byte	0x03, 0x5f
        /*005a*/ 	.short	0x0101


	//----- nvinfo : EIATTR_VRC_CTA_INIT_COUNT
	.align		4
        /*005c*/ 	.byte	0x02, 0x4a
	.zero		1
	.zero		1


	//----- nvinfo : EIATTR_SYSCALL_OFFSETS
	.align		4
        /*0060*/ 	.byte	0x04, 0x46
        /*0062*/ 	.short	(.L_189 - .L_188)


	//   ....[0]....
.L_188:
        /*0064*/ 	.word	0x00000250


	//   ....[1]....
        /*0068*/ 	.word	0x00000320


	//   ....[2]....
        /*006c*/ 	.word	0x000003f0


	//   ....[3]....
        /*0070*/ 	.word	0x000004c0


	//   ....[4]....
        /*0074*/ 	.word	0x00000590


	//   ....[5]....
        /*0078*/ 	.word	0x00000660


	//   ....[6]....
        /*007c*/ 	.word	0x00000730


	//   ....[7]....
        /*0080*/ 	.word	0x00000800


	//   ....[8]....
        /*0084*/ 	.word	0x000008d0


	//   ....[9]....
        /*0088*/ 	.word	0x000009a0


	//   ....[10]....
        /*008c*/ 	.word	0x00000a70


	//   ....[11]....
        /*0090*/ 	.word	0x00000b40


	//   ....[12]....
        /*0094*/ 	.word	0x00000c10


	//   ....[13]....
        /*0098*/ 	.word	0x00000ce0


	//   ....[14]....
        /*009c*/ 	.word	0x00000db0


	//   ....[15]....
        /*00a0*/ 	.word	0x00000e80


	//   ....[16]....
        /*00a4*/ 	.word	0x00001040


	//   ....[17]....
        /*00a8*/ 	.word	0x00001110


	//   ....[18]....
        /*00ac*/ 	.word	0x000011e0


	//   ....[19]....
        /*00b0*/ 	.word	0x000012b0


	//   ....[20]....
        /*00b4*/ 	.word	0x00001380


	//   ....[21]....
        /*00b8*/ 	.word	0x00001450


	//   ....[22]....
        /*00bc*/ 	.word	0x00001520


	//   ....[23]....
        /*00c0*/ 	.word	0x000015f0


	//   ....[24]....
        /*00c4*/ 	.word	0x00001770


	//   ....[25]....
        /*00c8*/ 	.word	0x00001840


	//   ....[26]....
        /*00cc*/ 	.word	0x00001910


	//   ....[27]....
        /*00d0*/ 	.word	0x000019e0


	//   ....[28]....
        /*00d4*/ 	.word	0x00001b60


	//----- nvinfo : EIATTR_EXIT_INSTR_OFFSETS
	.align		4
.L_189:
        /*00d8*/ 	.byte	0x04, 0x1c
        /*00da*/ 	.short	(.L_191 - .L_190)


	//   ....[0]....
.L_190:
        /*00dc*/ 	.word	0x00000070


	//   ....[1]....
        /*00e0*/ 	.word	0x00000ef0


	//   ....[2]....
        /*00e4*/ 	.word	0x00001620


	//   ....[3]....
        /*00e8*/ 	.word	0x00001a10


	//   ....[4]....
        /*00ec*/ 	.word	0x00001bb0


	//----- nvinfo : EIATTR_CRS_STACK_SIZE
	.align		4
.L_191:
        /*00f0*/ 	.byte	0x04, 0x1e
        /*00f2*/ 	.short	(.L_193 - .L_192)
.L_192:
        /*00f4*/ 	.word	0x00000000


	//----- nvinfo : EIATTR_CBANK_PARAM_SIZE
	.align		4
.L_193:
        /*00f8*/ 	.byte	0x03, 0x19
        /*00fa*/ 	.short	0x0014


	//----- nvinfo : EIATTR_PARAM_CBANK
	.align		4
        /*00fc*/ 	.byte	0x04, 0x0a
        /*00fe*/ 	.short	(.L_195 - .L_194)
	.align		4
.L_194:
        /*0100*/ 	.word	index@(.nv.constant0._Z2CPPfiii)
        /*0104*/ 	.short	0x0380
        /*0106*/ 	.short	0x0014


	//----- nvinfo : EIATTR_SW_WAR
	.align		4
.L_195:
        /*0108*/ 	.byte	0x04, 0x36
        /*010a*/ 	.short	(.L_197 - .L_196)
.L_196:
        /*010c*/ 	.word	0x00000008
.L_197:


//--------------------- .nv.info._Z8printIntPii   --------------------------
	.section	.nv.info._Z8printIntPii,"",@"SHT_CUDA_INFO"
	.sectionflags	@""
	.align	4


	//----- nvinfo : EIATTR_CUDA_API_VERSION
	.align		4
        /*0000*/ 	.byte	0x04, 0x37
        /*0002*/ 	.short	(.L_199 - .L_198)
.L_198:
        /*0004*/ 	.word	0x00000082


	//----- nvinfo : EIATTR_KPARAM_INFO
	.align		4
.L_199:
        /*0008*/ 	.byte	0x04, 0x17
        /*000a*/ 	.short	(.L_201 - .L_200)
.L_200:
        /*000c*/ 	.word	0x00000000
        /*0010*/ 	.short	0x0001
        /*0012*/ 	.short	0x0008
        /*0014*/ 	.byte	0x00, 0xf0, 0x11, 0x00


	//----- nvinfo : EIATTR_KPARAM_INFO
	.align		4
.L_201:
        /*0018*/ 	.byte	0x04, 0x17
        /*001a*/ 	.short	(.L_203 - .L_202)
.L_202:
        /*001c*/ 	.word	0x00000000
        /*0020*/ 	.short	0x0000
        /*0022*/ 	.short	0x0000
        /*0024*/ 	.byte	0x00, 0xf5, 0x21, 0x00


	//----- nvinfo : EIATTR_SPARSE_MMA_MASK
	.align		4
.L_203:
        /*0028*/ 	.byte	0x03, 0x50
        /*002a*/ 	.short	0x0000


	//----- nvinfo : EIATTR_MAXREG_COUNT
	.align		4
        /*002c*/ 	.byte	0x03, 0x1b
        /*002e*/ 	.short	0x00ff


	//----- nvinfo : EIATTR_EXTERNS
	.align		4
        /*0030*/ 	.byte	0x04, 0x0f
        /*0032*/ 	.short	(.L_205 - .L_204)


	//   ....[0]....
	.align		4
.L_204:
        /*0034*/ 	.word	index@(vprintf)


	//----- nvinfo : EIATTR_MERCURY_ISA_VERSION
	.align		4
.L_205:
        /*0038*/ 	.byte	0x03, 0x5f
        /*003a*/ 	.short	0x0101


	//----- nvinfo : EIATTR_VRC_CTA_INIT_COUNT
	.align		4
        /*003c*/ 	.byte	0x02, 0x4a
	.zero		1
	.zero		1


	//----- nvinfo : EIATTR_SYSCALL_OFFSETS
	.align		4
        /*0040*/ 	.byte	0x04, 0x46
        /*0042*/ 	.short	(.L_207 - .L_206)


	//   ....[0]....
.L_206:
        /*0044*/ 	.word	0x00000250


	//   ....[1]....
        /*0048*/ 	.word	0x000002f0


	//   ....[2]....
        /*004c*/ 	.word	0x00000390


	//   ....[3]....
        /*0050*/ 	.word	0x00000430


	//   ....[4]....
        /*0054*/ 	.word	0x000004d0


	//   ....[5]....
        /*0058*/ 	.word	0x00000570


	//   ....[6]....
        /*005c*/ 	.word	0x00000610


	//   ....[7]....
        /*0060*/ 	.word	0x000006b0


	//   ....[8]....
        /*0064*/ 	.word	0x00000750


	//   ....[9]....
        /*0068*/ 	.word	0x000007f0


	//   ....[10]....
        /*006c*/ 	.word	0x00000890


	//   ....[11]....
        /*0070*/ 	.word	0x00000930


	//   ....[12]....
        /*0074*/ 	.word	0x000009d0


	//   ....[13]....
        /*0078*/ 	.word	0x00000a70


	//   ....[14]....
        /*007c*/ 	.word	0x00000b10


	//   ....[15]....
        /*0080*/ 	.word	0x00000bb0


	//   ....[16]....
        /*0084*/ 	.word	0x00000d40


	//   ....[17]....
        /*0088*/ 	.word	0x00000de0


	//   ....[18]....
        /*008c*/ 	.word	0x00000e80


	//   ....[19]....
        /*0090*/ 	.word	0x00000f20


	//   ....[20]....
        /*0094*/ 	.word	0x00000fc0


	//   ....[21]....
        /*0098*/ 	.word	0x00001060


	//   ....[22]....
        /*009c*/ 	.word	0x00001100


	//   ....[23]....
        /*00a0*/ 	.word	0x000011a0


	//   ....[24]....
        /*00a4*/ 	.word	0x000012e0


	//   ....[25]....
        /*00a8*/ 	.word	0x00001380


	//   ....[26]....
        /*00ac*/ 	.word	0x00001420


	//   ....[27]....
        /*00b0*/ 	.word	0x000014c0


	//   ....[28]....
        /*00b4*/ 	.word	0x00001620


	//   ....[29]....
        /*00b8*/ 	.word	0x000016f0


	//----- nvinfo : EIATTR_EXIT_INSTR_OFFSETS
	.align		4
.L_207:
        /*00bc*/ 	.byte	0x04, 0x1c
        /*00be*/ 	.short	(.L_209 - .L_208)


	//   ....[0]....
.L_208:
        /*00c0*/ 	.word	0x00001700


	//----- nvinfo : EIATTR_CRS_STACK_SIZE
	.align		4
.L_209:
        /*00c4*/ 	.byte	0x04, 0x1e
        /*00c6*/ 	.short	(.L_211 - .L_210)
.L_210:
        /*00c8*/ 	.word	0x00000000


	//----- nvinfo : EIATTR_CBANK_PARAM_SIZE
	.align		4
.L_211:
        /*00cc*/ 	.byte	0x03, 0x19
        /*00ce*/ 	.short	0x000c


	//----- nvinfo : EIATTR_PARAM_CBANK
	.align		4
        /*00d0*/ 	.byte	0x04, 0x0a
        /*00d2*/ 	.short	(.L_213 - .L_212)
	.align		4
.L_212:
        /*00d4*/ 	.word	index@(.nv.constant0._Z8printIntPii)
        /*00d8*/ 	.short	0x0380
        /*00da*/ 	.short	0x000c


	//----- nvinfo : EIATTR_SW_WAR
	.align		4
.L_213:
        /*00dc*/ 	.byte	0x04, 0x36
        /*00de*/ 	.short	(.L_215 - .L_214)
.L_214:
        /*00e0*/ 	.word	0x00000008
.L_215:


//--------------------- .nv.info._Z14print_ArrayNO0Pfi --------------------------
	.section	.nv.info._Z14print_ArrayNO0Pfi,"",@"SHT_CUDA_INFO"
	.sectionflags	@""
	.align	4


	//----- nvinfo : EIATTR_CUDA_API_VERSION
	.align		4
        /*0000*/ 	.byte	0x04, 0x37
        /*0002*/ 	.short	(.L_217 - .L_216)
.L_216:
        /*0004*/ 	.word	0x00000082


	//----- nvinfo : EIATTR_KPARAM_INFO
	.align		4
.L_217:
        /*0008*/ 	.byte	0x04, 0x17
        /*000a*/ 	.short	(.L_219 - .L_218)
.L_218:
        /*000c*/ 	.word	0x00000000
        /*0010*/ 	.short	0x0001
        /*0012*/ 	.short	0x0008
        /*0014*/ 	.byte	0x00, 0xf0, 0x11, 0x00


	//----- nvinfo : EIATTR_KPARAM_INFO
	.align		4
.L_219:
        /*0018*/ 	.byte	0x04, 0x17
        /*001a*/ 	.short	(.L_221 - .L_220)
.L_220:
        /*001c*/ 	.word	0x00000000
        /*0020*/ 	.short	0x0000
        /*0022*/ 	.short	0x0000
        /*0024*/ 	.byte	0x00, 0xf5, 0x21, 0x00


	//----- nvinfo : EIATTR_SPARSE_MMA_MASK
	.align		4
.L_221:
        /*0028*/ 	.byte	0x03, 0x50
        /*002a*/ 	.short	0x0000


	//----- nvinfo : EIATTR_MAXREG_COUNT
	.align		4
        /*002c*/ 	.byte	0x03, 0x1b
        /*002e*/ 	.short	0x00ff


	//----- nvinfo : EIATTR_EXTERNS
	.align		4
        /*0030*/ 	.byte	0x04, 0x0f
        /*0032*/ 	.short	(.L_223 - .L_222)


	//   ....[0]....
	.align		4
.L_222:
        /*0034*/ 	.word	index@(vprintf)


	//----- nvinfo : EIATTR_MERCURY_ISA_VERSION
	.align		4
.L_223:
        /*0038*/ 	.byte	0x03, 0x5f
        /*003a*/ 	.short	0x0101


	//----- nvinfo : EIATTR_VRC_CTA_INIT_COUNT
	.align		4
        /*003c*/ 	.byte	0x02, 0x4a
	.zero		1
	.zero		1


	//----- nvinfo : EIATTR_SYSCALL_OFFSETS
	.align		4
        /*0040*/ 	.byte	0x04, 0x46
        /*0042*/ 	.short	(.L_225 - .L_224)


	//   ....[0]....
.L_224:
        /*0044*/ 	.word	0x00000f40


	//   ....[1]....
        /*0048*/ 	.word	0x00000fd0


	//----- nvinfo : EIATTR_EXIT_INSTR_OFFSETS
	.align		4
.L_225:
        /*004c*/ 	.byte	0x04, 0x1c
        /*004e*/ 	.short	(.L_227 - .L_226)


	//   ....[0]....
.L_226:
        /*0050*/ 	.word	0x00000fe0


	//----- nvinfo : EIATTR_CBANK_PARAM_SIZE
	.align		4
.L_227:
        /*0054*/ 	.byte	0x03, 0x19
        /*0056*/ 	.short	0x000c


	//----- nvinfo : EIATTR_PARAM_CBANK
	.align		4
        /*0058*/ 	.byte	0x04, 0x0a
        /*005a*/ 	.short	(.L_229 - .L_228)
	.align		4
.L_228:
        /*005c*/ 	.word	index@(.nv.constant0._Z14print_ArrayNO0Pfi)
        /*0060*/ 	.short	0x0380
        /*0062*/ 	.short	0x000c


	//----- nvinfo : EIATTR_SW_WAR
	.align		4
.L_229:
        /*0064*/ 	.byte	0x04, 0x36
        /*0066*/ 	.short	(.L_231 - .L_230)
.L_230:
        /*0068*/ 	.word	0x00000008
.L_231:


//--------------------- .nv.info._Z11print_ArrayPfi --------------------------
	.section	.nv.info._Z11print_ArrayPfi,"",@"SHT_CUDA_INFO"
	.sectionflags	@""
	.align	4


	//----- nvinfo : EIATTR_CUDA_API_VERSION
	.align		4
        /*0000*/ 	.byte	0x04, 0x37
        /*0002*/ 	.short	(.L_233 - .L_232)
.L_232:
        /*0004*/ 	.word	0x00000082


	//----- nvinfo : EIATTR_KPARAM_INFO
	.align		4
.L_233:
        /*0008*/ 	.byte	0x04, 0x17
        /*000a*/ 	.short	(.L_235 - .L_234)
.L_234:
        /*000c*/ 	.word	0x00000000
        /*0010*/ 	.short	0x0001
        /*0012*/ 	.short	0x0008
        /*0014*/ 	.byte	0x00, 0xf0, 0x11, 0x00


	//----- nvinfo : EIATTR_KPARAM_INFO
	.align		4
.L_235:
        /*0018*/ 	.byte	0x04, 0x17
        /*001a*/ 	.short	(.L_237 - .L_236)
.L_236:
        /*001c*/ 	.word	0x00000000
        /*0020*/ 	.short	0x0000
        /*0022*/ 	.short	0x0000
        /*0024*/ 	.byte	0x00, 0xf5, 0x21, 0x00


	//----- nvinfo : EIATTR_SPARSE_MMA_MASK
	.align		4
.L_237:
        /*0028*/ 	.byte	0x03, 0x50
        /*002a*/ 	.short	0x0000


	//----- nvinfo : EIATTR_MAXREG_COUNT
	.align		4
        /*002c*/ 	.byte	0x03, 0x1b
        /*002e*/ 	.short	0x00ff


	//----- nvinfo : EIATTR_EXTERNS
	.align		4
        /*0030*/ 	.byte	0x04, 0x0f
        /*0032*/ 	.short	(.L_239 - .L_238)


	//   ....[0]....
	.align		4
.L_238:
        /*0034*/ 	.word	index@(vprintf)


	//----- nvinfo : EIATTR_MERCURY_ISA_VERSION
	.align		4
.L_239:
        /*0038*/ 	.byte	0x03, 0x5f
        /*003a*/ 	.short	0x0101


	//----- nvinfo : EIATTR_VRC_CTA_INIT_COUNT
	.align		4
        /*003c*/ 	.byte	0x02, 0x4a
	.zero		1
	.zero		1


	//----- nvinfo : EIATTR_SYSCALL_OFFSETS
	.align		4
        /*0040*/ 	.byte	0x04, 0x46
        /*0042*/ 	.short	(.L_241 - .L_240)


	//   ....[0]....
.L_240:
        /*0044*/ 	.word	0x00000260


	//   ....[1]....
        /*0048*/ 	.word	0x00000310


	//   ....[2]....
        /*004c*/ 	.word	0x000003c0


	//   ....[3]....
        /*0050*/ 	.word	0x00000470


	//   ....[4]....
        /*0054*/ 	.word	0x00000520


	//   ....[5]....
        /*0058*/ 	.word	0x000005d0


	//   ....[6]....
        /*005c*/ 	.word	0x00000680


	//   ....[7]....
        /*0060*/ 	.word	0x00000730


	//   ....[8]....
        /*0064*/ 	.word	0x000007e0


	//   ....[9]....
        /*0068*/ 	.word	0x00000890


	//   ....[10]....
        /*006c*/ 	.word	0x00000940


	//   ....[11]....
        /*0070*/ 	.word	0x000009f0


	//   ....[12]....
        /*0074*/ 	.word	0x00000aa0


	//   ....[13]....
        /*0078*/ 	.word	0x00000b50


	//   ....[14]....
        /*007c*/ 	.word	0x00000c00


	//   ....[15]....
        /*0080*/ 	.word	0x00000cb0


	//   ....[16]....
        /*0084*/ 	.word	0x00000e50


	//   ....[17]....
        /*0088*/ 	.word	0x00000f00


	//   ....[18]....
        /*008c*/ 	.word	0x00000fb0


	//   ....[19]....
        /*0090*/ 	.word	0x00001060


	//   ....[20]....
        /*0094*/ 	.word	0x00001110


	//   ....[21]....
        /*0098*/ 	.word	0x000011c0


	//   ....[22]....
        /*009c*/ 	.word	0x00001270


	//   ....[23]....
        /*00a0*/ 	.word	0x00001320


	//   ....[24]....
        /*00a4*/ 	.word	0x00001470


	//   ....[25]....
        /*00a8*/ 	.word	0x00001520


	//   ....[26]....
        /*00ac*/ 	.word	0x000015d0


	//   ....[27]....
        /*00b0*/ 	.word	0x00001680


	//   ....[28]....
        /*00b4*/ 	.word	0x000017d0


	//   ....[29]....
        /*00b8*/ 	.word	0x000018a0


	//----- nvinfo : EIATTR_EXIT_INSTR_OFFSETS
	.align		4
.L_241:
        /*00bc*/ 	.byte	0x04, 0x1c
        /*00be*/ 	.short	(.L_243 - .L_242)


	//   ....[0]....
.L_242:
        /*00c0*/ 	.word	0x000018b0


	//----- nvinfo : EIATTR_CRS_STACK_SIZE
	.align		4
.L_243:
        /*00c4*/ 	.byte	0x04, 0x1e
        /*00c6*/ 	.short	(.L_245 - .L_244)
.L_244:
        /*00c8*/ 	.word	0x00000000


	//----- nvinfo : EIATTR_CBANK_PARAM_SIZE
	.align		4
.L_245:
        /*00cc*/ 	.byte	0x03, 0x19
        /*00ce*/ 	.short	0x000c


	//----- nvinfo : EIATTR_PARAM_CBANK
	.align		4
        /*00d0*/ 	.byte	0x04, 0x0a
        /*00d2*/ 	.short	(.L_247 - .L_246)
	.align		4
.L_246:
        /*00d4*/ 	.word	index@(.nv.constant0._Z11print_ArrayPfi)
        /*00d8*/ 	.short	0x0380
        /*00da*/ 	.short	0x000c


	//----- nvinfo : EIATTR_SW_WAR
	.align		4
.L_247:
        /*00dc*/ 	.byte	0x04, 0x36
        /*00de*/ 	.short	(.L_249 - .L_248)
.L_248:
        /*00e0*/ 	.word	0x00000008
.L_249:


//--------------------- .nv.info._Z12print2DArrayPfii --------------------------
	.section	.nv.info._Z12print2DArrayPfii,"",@"SHT_CUDA_INFO"
	.sectionflags	@""
	.align	4


	//----- nvinfo : EIATTR_CUDA_API_VERSION
	.align		4
        /*0000*/ 	.byte	0x04, 0x37
        /*0002*/ 	.short	(.L_251 - .L_250)
.L_250:
        /*0004*/ 	.word	0x00000082


	//----- nvinfo : EIATTR_KPARAM_INFO
	.align		4
.L_251:
        /*0008*/ 	.byte	0x04, 0x17
        /*000a*/ 	.short	(.L_253 - .L_252)
.L_252:
        /*000c*/ 	.word	0x00000000
        /*0010*/ 	.short	0x0002
        /*0012*/ 	.short	0x000c
        /*0014*/ 	.byte	0x00, 0xf0, 0x11, 0x00


	//----- nvinfo : EIATTR_KPARAM_INFO
	.align		4
.L_253:
        /*0018*/ 	.byte	0x04, 0x17
        /*001a*/ 	.short	(.L_255 - .L_254)
.L_254:
        /*001c*/ 	.word	0x00000000
        /*0020*/ 	.short	0x0001
        /*0022*/ 	.short	0x0008
        /*0024*/ 	.byte	0x00, 0xf0, 0x11, 0x00


	//----- nvinfo : EIATTR_KPARAM_INFO
	.align		4
.L_255:
        /*0028*/ 	.byte	0x04, 0x17
        /*002a*/ 	.short	(.L_257 - .L_256)
.L_256:
        /*002c*/ 	.word	0x00000000
        /*0030*/ 	.short	0x0000
        /*0032*/ 	.short	0x0000
        /*0034*/ 	.byte	0x00, 0xf5, 0x21, 0x00


	//----- nvinfo : EIATTR_SPARSE_MMA_MASK
	.align		4
.L_257:
        /*0038*/ 	.byte	0x03, 0x50
        /*003a*/ 	.short	0x0000


	//----- nvinfo : EIATTR_MAXREG_COUNT
	.align		4
        /*003c*/ 	.byte	0x03, 0x1b
        /*003e*/ 	.short	0x00ff


	//----- nvinfo : EIATTR_EXTERNS
	.align		4
        /*0040*/ 	.byte	0x04, 0x0f
        /*0042*/ 	.short	(.L_259 - .L_258)


	//   ....[0]....
	.align		4
.L_258:
        /*0044*/ 	.word	index@(vprintf)


	//----- nvinfo : EIATTR_MERCURY_ISA_VERSION
	.align		4
.L_259:
        /*0048*/ 	.byte	0x03, 0x5f
        /*004a*/ 	.short	0x0101


	//----- nvinfo : EIATTR_VRC_CTA_INIT_COUNT
	.align		4
        /*004c*/ 	.byte	0x02, 0x4a
	.zero		1
	.zero		1


	//----- nvinfo : EIATTR_SYSCALL_OFFSETS
	.align		4
        /*0050*/ 	.byte	0x04, 0x46
        /*0052*/ 	.short	(.L_261 - .L_260)


	//   ....[0]....
.L_260:
        /*0054*/ 	.word	0x000002d0


	//   ....[1]....
        /*0058*/ 	.word	0x000003d0


	//   ....[2]....
        /*005c*/ 	.word	0x000004d0


	//   ....[3]....
        /*0060*/ 	.word	0x000005d0


	//   ....[4]....
        /*0064*/ 	.word	0x000006d0


	//   ....[5]....
        /*0068*/ 	.word	0x000007d0


	//   ....[6]....
        /*006c*/ 	.word	0x000008d0


	//   ....[7]....
        /*0070*/ 	.word	0x000009d0


	//   ....[8]....
        /*0074*/ 	.word	0x00000be0


	//   ....[9]....
        /*0078*/ 	.word	0x00000d30


	//   ....[10]....
        /*007c*/ 	.word	0x00000e30


	//   ....[11]....
        /*0080*/ 	.word	0x00000f30


	//   ....[12]....
        /*0084*/ 	.word	0x000010e0


	//   ....[13]....
        /*0088*/ 	.word	0x00001230


	//   ....[14]....
        /*008c*/ 	.word	0x00001390


	//----- nvinfo : EIATTR_EXIT_INSTR_OFFSETS
	.align		4
.L_261:
        /*0090*/ 	.byte	0x04, 0x1c
        /*0092*/ 	.short	(.L_263 - .L_262)


	//   ....[0]....
.L_262:
        /*0094*/ 	.word	0x00000070


	//   ....[1]....
        /*0098*/ 	.word	0x000013d0


	//----- nvinfo : EIATTR_CRS_STACK_SIZE
	.align		4
.L_263:
        /*009c*/ 	.byte	0x04, 0x1e
        /*009e*/ 	.short	(.L_265 - .L_264)
.L_264:
        /*00a0*/ 	.word	0x00000000


	//----- nvinfo : EIATTR_CBANK_PARAM_SIZE
	.align		4
.L_265:
        /*00a4*/ 	.byte	0x03, 0x19
        /*00a6*/ 	.short	0x0010


	//----- nvinfo : EIATTR_PARAM_CBANK
	.align		4
        /*00a8*/ 	.byte	0x04, 0x0a
        /*00aa*/ 	.short	(.L_267 - .L_266)
	.align		4
.L_266:
        /*00ac*/ 	.word	index@(.nv.constant0._Z12print2DArrayPfii)
        /*00b0*/ 	.short	0x0380
        /*00b2*/ 	.short	0x0010


	//----- nvinfo : EIATTR_SW_WAR
	.align		4
.L_267:
        /*00b4*/ 	.byte	0x04, 0x36
        /*00b6*/ 	.short	(.L_269 - .L_268)
.L_268:
        /*00b8*/ 	.word	0x00000008
.L_269:


//--------------------- .nv.callgraph             --------------------------
	.section	.nv.callgraph,"",@"SHT_CUDA_CALLGRAPH"
	.align	4
	.sectionentsize	8
	.align		4
        /*0000*/ 	.word	0x00000000
	.align		4
        /*0004*/ 	.word	0xffffffff
	.align		4
        /*0008*/ 	.word	index@(_Z2CPPfiii)
	.align		4
        /*000c*/ 	.word	index@(vprintf)
	.align		4
        /*0010*/ 	.word	index@(_Z8printIntPii)
	.align		4
        /*0014*/ 	.word	index@(vprintf)
	.align		4
        /*0018*/ 	.word	index@(_Z14print_ArrayNO0Pfi)
	.align		4
        /*001c*/ 	.word	index@(vprintf)
	.align		4
        /*0020*/ 	.word	index@(_Z11print_ArrayPfi)
	.align		4
        /*0024*/ 	.word	index@(vprintf)
	.align		4
        /*0028*/ 	.word	index@(_Z12print2DArrayPfii)
	.align		4
        /*002c*/ 	.word	index@(vprintf)
	.align		4
        /*0030*/ 	.word	0x00000000
	.align		4
        /*0034*/ 	.word	0xfffffffe
	.align		4
        /*0038*/ 	.word	0x00000000
	.align		4
        /*003c*/ 	.word	0xfffffffd
	.align		4
        /*0040*/ 	.word	0x00000000
	.align		4
        /*0044*/ 	.word	0xfffffffc


//--------------------- .nv.constant4             --------------------------
	.section	.nv.constant4,"a",@progbits
	.align	8
	.align		8
.nv.constant4:
        /*0000*/ 	.dword	$str
	.align		8
        /*0008*/ 	.dword	$str$1
	.align		8
        /*0010*/ 	.dword	$str$2
	.align		8
        /*0018*/ 	.dword	$str$3
	.align		8
        /*0020*/ 	.dword	$str$4
	.align		8
        /*0028*/ 	.dword	$str$5
	.align		8
        /*0030*/ 	.dword	vprintf


//--------------------- .text._Z6updatePfS_S_S_S_S_S_S_fiiii --------------------------
	.section	.text._Z6updatePfS_S_S_S_S_S_S_fiiii,"ax",@progbits
	.align	128
        .global         _Z6updatePfS_S_S_S_S_S_S_fiiii
        .type           _Z6updatePfS_S_S_S_S_S_S_fiiii,@function
        .size           _Z6updatePfS_S_S_S_S_S_S_fiiii,(.L_x_324 - _Z6updatePfS_S_S_S_S_S_S_fiiii)
        .other          _Z6updatePfS_S_S_S_S_S_S_fiiii,@"STO_CUDA_ENTRY STV_DEFAULT"
_Z6updatePfS_S_S_S_S_S_S_fiiii:
.text._Z6updatePfS_S_S_S_S_S_S_fiiii:
[----:B------:R-:W-:Y:S01]  /*0000*/  LDC R1, c[0x0][0x37c] ;  /* 0x0000df00ff017b82 */ /* 0x000fe20000000800 */
[----:B------:R-:W0:Y:S07]  /*0010*/  S2R R3, SR_TID.X ;  /* 0x0000000000037919 */ /* 0x000e2e0000002100 */
[----:B------:R-:W0:Y:S01]  /*0020*/  S2UR UR4, SR_CTAID.X ;  /* 0x00000000000479c3 */ /* 0x000e220000002500 */
[----:B------:R-:W1:Y:S07]  /*0030*/  LDCU UR5, c[0x0][0x3c4] ;  /* 0x00007880ff0577ac */ /* 0x000e6e0008000800 */
[----:B------:R-:W0:Y:S02]  /*0040*/  LDC R0, c[0x0][0x360] ;  /* 0x0000d800ff007b82 */ /* 0x000e240000000800 */
[----:B0-----:R-:W-:-:S05]  /*0050*/  IMAD R0, R0, UR4, R3 ;  /* 0x0000000400007c24 */ /* 0x001fca000f8e0203 */
[----:B-1----:R-:W-:-:S13]  /*0060*/  ISETP.GE.AND P0, PT, R0, UR5, PT ;  /* 0x0000000500007c0c */ /* 0x002fda000bf06270 */
[----:B------:R-:W-:Y:S05]  /*0070*/  @P0 EXIT ;  /* 0x000000000000094d */ /* 0x000fea0003800000 */
[----:B------:R-:W0:Y:S01]  /*0080*/  LDCU UR4, c[0x0][0x3d0] ;  /* 0x00007a00ff0477ac */ /* 0x000e220008000800 */
[----:B------:R-:W0:Y:S01]  /*0090*/  LDCU UR5, c[0x0][0x3cc] ;  /* 0x00007980ff0577ac */ /* 0x000e220008000800 */
[----:B------:R-:W1:Y:S01]  /*00a0*/  LDCU.64 UR12, c[0x0][0x358] ;  /* 0x00006b00ff0c77ac */ /* 0x000e620008000a00 */
[----:B0-----:R-:W-:-:S04]  /*00b0*/  UIMAD UR4, UR4, UR5, URZ ;  /* 0x00000005040472a4 */ /* 0x001fc8000f8e02ff */
[----:B------:R-:W-:-:S09]  /*00c0*/  UISETP.GE.AND UP0, UPT, UR4, 0x1, UPT ;  /* 0x000000010400788c */ /* 0x000fd2000bf06270 */
[----:B-1----:R-:W-:Y:S05]  /*00d0*/  BRA.U !UP0, `(.L_x_0) ;  /* 0x0000000908ec7547 */ /* 0x002fea000b800000 */
[----:B------:R-:W-:Y:S01]  /*00e0*/  UISETP.GE.U32.AND UP1, UPT, UR4, 0x10, UPT ;  /* 0x000000100400788c */ /* 0x000fe2000bf26070 */
[----:B------:R-:W-:Y:S01]  /*00f0*/  HFMA2 R0, -RZ, RZ, 0, 0 ;  /* 0x00000000ff007431 */ /* 0x000fe200000001ff */
[----:B------:R-:W-:-:S07]  /*0100*/  ULOP3.LUT UP0, UR15, UR4, 0xf, URZ, 0xc0, !UPT ;  /* 0x0000000f040f7892 */ /* 0x000fce000f80c0ff */
[----:B------:R-:W-:Y:S05]  /*0110*/  BRA.U !UP1, `(.L_x_1) ;  /* 0x0000000509607547 */ /* 0x000fea000b800000 */
[----:B------:R-:W0:Y:S01]  /*0120*/  LDCU.128 UR8, c[0x0][0x380] ;  /* 0x00007000ff0877ac */ /* 0x000e220008000c00 */
[----:B------:R-:W-:Y:S01]  /*0130*/  ULOP3.LUT UR14, UR4, 0x7ffffff0, URZ, 0xc0, !UPT ;  /* 0x7ffffff0040e7892 */ /* 0x000fe2000f8ec0ff */
[----:B------:R-:W1:Y:S05]  /*0140*/  LDCU UR16, c[0x0][0x3c0] ;  /* 0x00007800ff1077ac */ /* 0x000e6a0008000800 */
[----:B------:R-:W-:Y:S01]  /*0150*/  MOV R0, UR14 ;  /* 0x0000000e00007c02 */ /* 0x000fe20008000f00 */
[----:B0-----:R-:W-:Y:S02]  /*0160*/  UIADD3 UR7, UP1, UPT, UR8, 0x20, URZ ;  /* 0x0000002008077890 */ /* 0x001fe4000ff3e0ff */
[----:B------:R-:W-:-:S02]  /*0170*/  UIADD3 UR5, UP2, UPT, UR10, 0x20, URZ ;  /* 0x000000200a057890 */ /* 0x000fc4000ff5e0ff */
[----:B------:R-:W-:Y:S02]  /*0180*/  UIADD3.X UR8, UPT, UPT, URZ, UR9, URZ, UP1, !UPT ;  /* 0x00000009ff087290 */ /* 0x000fe40008ffe4ff */
[----:B------:R-:W-:Y:S01]  /*0190*/  UIADD3.X UR6, UPT, UPT, URZ, UR11, URZ, UP2, !UPT ;  /* 0x0000000bff067290 */ /* 0x000fe200097fe4ff */
[----:B------:R-:W-:Y:S01]  /*01a0*/  MOV R8, UR7 ;  /* 0x0000000700087c02 */ /* 0x000fe20008000f00 */
[----:B------:R-:W-:Y:S01]  /*01b0*/  UIADD3 UR9, UPT, UPT, -UR14, URZ, URZ ;  /* 0x000000ff0e097290 */ /* 0x000fe2000fffe1ff */
[----:B------:R-:W-:Y:S02]  /*01c0*/  MOV R6, UR5 ;  /* 0x0000000500067c02 */ /* 0x000fe40008000f00 */
[----:B------:R-:W-:Y:S02]  /*01d0*/  MOV R9, UR8 ;  /* 0x0000000800097c02 */ /* 0x000fe40008000f00 */
[----:B-1----:R-:W-:-:S07]  /*01e0*/  MOV R7, UR6 ;  /* 0x0000000600077c02 */ /* 0x002fce0008000f00 */
.L_x_2:
[----:B-1----:R-:W-:Y:S02]  /*01f0*/  MOV R4, R8 ;  /* 0x0000000800047202 */ /* 0x002fe40000000f00 */
[----:B------:R-:W-:Y:S02]  /*0200*/  MOV R5, R9 ;  /* 0x0000000900057202 */ /* 0x000fe40000000f00 */
[----:B------:R-:W-:Y:S02]  /*0210*/  MOV R2, R6 ;  /* 0x0000000600027202 */ /* 0x000fe40000000f00 */
[----:B------:R-:W-:Y:S01]  /*0220*/  MOV R3, R7 ;  /* 0x0000000700037202 */ /* 0x000fe20000000f00 */
[----:B------:R-:W2:Y:S04]  /*0230*/  LDG.E R6, desc[UR12][R4.64+-0x20] ;  /* 0xffffe00c04067981 */ /* 0x000ea8000c1e1900 */
[----:B------:R-:W2:Y:S02]  /*0240*/  LDG.E R7, desc[UR12][R2.64+-0x20] ;  /* 0xffffe00c02077981 */ /* 0x000ea4000c1e1900 */
[----:B--2---:R-:W-:-:S02]  /*0250*/  FFMA R7, -R7, UR16, R6 ;  /* 0x0000001007077c23 */ /* 0x004fc40008000106 */
[----:B------:R-:W2:Y:S04]  /*0260*/  LDG.E R6, desc[UR12][R4.64+-0x1c] ;  /* 0xffffe40c04067981 */ /* 0x000ea8000c1e1900 */
[----:B------:R0:W-:Y:S04]  /*0270*/  STG.E desc[UR12][R4.64+-0x20], R7 ;  /* 0xffffe00704007986 */ /* 0x0001e8000c10190c */
        /* <DEDUP_REMOVED lines=12> */
[----:B0-----:R-:W2:Y:S02]  /*0340*/  LDG.E R7, desc[UR12][R2.64+-0x10] ;  /* 0xfffff00c02077981 */ /* 0x001ea4000c1e1900 */
[----:B--2---:R-:W-:-:S02]  /*0350*/  FFMA R7, -R7, UR16, R6 ;  /* 0x0000001007077c23 */ /* 0x004fc40008000106 */
[----:B------:R-:W2:Y:S04]  /*0360*/  LDG.E R6, desc[UR12][R4.64+-0xc] ;  /* 0xfffff40c04067981 */ /* 0x000ea8000c1e1900 */
[----:B------:R0:W-:Y:S04]  /*0370*/  STG.E desc[UR12][R4.64+-0x10], R7 ;  /* 0xfffff00704007986 */ /* 0x0001e8000c10190c */
[----:B-1----:R-:W2:Y:S02]  /*0380*/  LDG.E R9, desc[UR12][R2.64+-0xc] ;  /* 0xfffff40c02097981 */ /* 0x002ea4000c1e1900 */
[----:B--2---:R-:W-:-:S02]  /*0390*/  FFMA R9, -R9, UR16, R6 ;  /* 0x0000001009097c23 */ /* 0x004fc40008000106 */
[----:B------:R-:W2:Y:S04]  /*03a0*/  LDG.E R6, desc[UR12][R4.64+-0x8] ;  /* 0xfffff80c04067981 */ /* 0x000ea8000c1e1900 */
[----:B------:R1:W-:Y:S04]  /*03b0*/  STG.E desc[UR12][R4.64+-0xc], R9 ;  /* 0xfffff40904007986 */ /* 0x0003e8000c10190c */
[----:B---3--:R-:W2:Y:S02]  /*03c0*/  LDG.E R11, desc[UR12][R2.64+-0x8] ;  /* 0xfffff80c020b7981 */ /* 0x008ea4000c1e1900 */
[----:B--2---:R-:W-:-:S02]  /*03d0*/  FFMA R11, -R11, UR16, R6 ;  /* 0x000000100b0b7c23 */ /* 0x004fc40008000106 */
[----:B------:R-:W2:Y:S04]  /*03e0*/  LDG.E R6, desc[UR12][R4.64+-0x4] ;  /* 0xfffffc0c04067981 */ /* 0x000ea8000c1e1900 */
[----:B------:R3:W-:Y:S04]  /*03f0*/  STG.E desc[UR12][R4.64+-0x8], R11 ;  /* 0xfffff80b04007986 */ /* 0x0007e8000c10190c */
[----:B----4-:R-:W2:Y:S02]  /*0400*/  LDG.E R13, desc[UR12][R2.64+-0x4] ;  /* 0xfffffc0c020d7981 */ /* 0x010ea4000c1e1900 */
        /* <DEDUP_REMOVED lines=22> */
[----:B------:R-:W-:Y:S04]  /*0570*/  STG.E desc[UR12][R4.64+0x10], R7 ;  /* 0x0000100704007986 */ /* 0x000fe8000c10190c */
        /* <DEDUP_REMOVED lines=8> */
[----:B----4-:R-:W2:Y:S01]  /*0600*/  LDG.E R13, desc[UR12][R2.64+0x1c] ;  /* 0x00001c0c020d7981 */ /* 0x010ea2000c1e1900 */
[----:B------:R-:W-:Y:S01]  /*0610*/  UIADD3 UR9, UPT, UPT, UR9, 0x10, URZ ;  /* 0x0000001009097890 */ /* 0x000fe2000fffe0ff */
[----:B------:R-:W-:-:S03]  /*0620*/  IADD3 R8, P0, PT, R4, 0x40, RZ ;  /* 0x0000004004087810 */ /* 0x000fc60007f1e0ff */
[----:B------:R-:W-:Y:S01]  /*0630*/  UISETP.NE.AND UP1, UPT, UR9, URZ, UPT ;  /* 0x000000ff0900728c */ /* 0x000fe2000bf25270 */
[----:B0-----:R-:W-:Y:S01]  /*0640*/  IADD3.X R9, PT, PT, RZ, R5, RZ, P0, !PT ;  /* 0x00000005ff097210 */ /* 0x001fe200007fe4ff */
[----:B--2---:R-:W-:Y:S01]  /*0650*/  FFMA R13, -R13, UR16, R6 ;  /* 0x000000100d0d7c23 */ /* 0x004fe20008000106 */
[----:B------:R-:W-:-:S04]  /*0660*/  IADD3 R6, P1, PT, R2, 0x40, RZ ;  /* 0x0000004002067810 */ /* 0x000fc80007f3e0ff */
[----:B------:R1:W-:Y:S01]  /*0670*/  STG.E desc[UR12][R4.64+0x1c], R13 ;  /* 0x00001c0d04007986 */ /* 0x0003e2000c10190c */
[----:B------:R-:W-:Y:S01]  /*0680*/  IADD3.X R7, PT, PT, RZ, R3, RZ, P1, !PT ;  /* 0x00000003ff077210 */ /* 0x000fe20000ffe4ff */
[----:B------:R-:W-:Y:S07]  /*0690*/  BRA.U UP1, `(.L_x_2) ;  /* 0xfffffff901d47547 */ /* 0x000fee000b83ffff */
.L_x_1:
[----:B------:R-:W-:Y:S05]  /*06a0*/  BRA.U !UP0, `(.L_x_0) ;  /* 0x0000000508787547 */ /* 0x000fea000b800000 */
[----:B------:R-:W-:Y:S02]  /*06b0*/  UISETP.GE.U32.AND UP0, UPT, UR15, 0x8, UPT ;  /* 0x000000080f00788c */ /* 0x000fe4000bf06070 */
[----:B------:R-:W-:-:S04]  /*06c0*/  ULOP3.LUT UR5, UR4, 0x7, URZ, 0xc0, !UPT ;  /* 0x0000000704057892 */ /* 0x000fc8000f8ec0ff */
[----:B------:R-:W-:-:S03]  /*06d0*/  UISETP.NE.AND UP1, UPT, UR5, URZ, UPT ;  /* 0x000000ff0500728c */ /* 0x000fc6000bf25270 */
[----:B------:R-:W-:Y:S08]  /*06e0*/  BRA.U !UP0, `(.L_x_3) ;  /* 0x0000000108987547 */ /* 0x000ff0000b800000 */
[----:B------:R-:W0:Y:S01]  /*06f0*/  LDC.64 R2, c[0x0][0x380] ;  /* 0x0000e000ff027b82 */ /* 0x000e220000000a00 */
[----:B------:R-:W2:Y:S07]  /*0700*/  LDCU UR6, c[0x0][0x3c0] ;  /* 0x00007800ff0677ac */ /* 0x000eae0008000800 */
[----:B-1----:R-:W1:Y:S01]  /*0710*/  LDC.64 R4, c[0x0][0x388] ;  /* 0x0000e200ff047b82 */ /* 0x002e620000000a00 */
[----:B0-----:R-:W-:-:S05]  /*0720*/  IMAD.WIDE.U32 R2, R0, 0x4, R2 ;  /* 0x0000000400027825 */ /* 0x001fca00078e0002 */
[----:B------:R-:W2:Y:S01]  /*0730*/  LDG.E R6, desc[UR12][R2.64] ;  /* 0x0000000c02067981 */ /* 0x000ea2000c1e1900 */
[----:B-1----:R-:W-:-:S05]  /*0740*/  IMAD.WIDE.U32 R4, R0, 0x4, R4 ;  /* 0x0000000400047825 */ /* 0x002fca00078e0004 */
[----:B------:R-:W2:Y:S02]  /*0750*/  LDG.E R7, desc[UR12][R4.64] ;  /* 0x0000000c04077981 */ /* 0x000ea4000c1e1900 */
[----:B--2---:R-:W-:Y:S02]  /*0760*/  FFMA R7, -R7, UR6, R6 ;  /* 0x0000000607077c23 */ /* 0x004fe40008000106 */
        /* <DEDUP_REMOVED lines=27> */
[----:B------:R-:W-:Y:S01]  /*0920*/  IADD3 R0, PT, PT, R0, 0x8, RZ ;  /* 0x0000000800007810 */ /* 0x000fe20007ffe0ff */
[----:B--2---:R-:W-:-:S05]  /*0930*/  FFMA R13, -R13, UR6, R6 ;  /* 0x000000060d0d7c23 */ /* 0x004fca0008000106 */
[----:B------:R0:W-:Y:S02]  /*0940*/  STG.E desc[UR12][R2.64+0x1c], R13 ;  /* 0x00001c0d02007986 */ /* 0x0001e4000c10190c */
.L_x_3:
[----:B------:R-:W-:Y:S05]  /*0950*/  BRA.U !UP1, `(.L_x_0) ;  /* 0x0000000109cc7547 */ /* 0x000fea000b800000 */
[----:B------:R-:W-:Y:S02]  /*0960*/  UISETP.GE.U32.AND UP0, UPT, UR5, 0x4, UPT ;  /* 0x000000040500788c */ /* 0x000fe4000bf06070 */
[----:B------:R-:W-:-:S04]  /*0970*/  ULOP3.LUT UR4, UR4, 0x3, URZ, 0xc0, !UPT ;  /* 0x0000000304047892 */ /* 0x000fc8000f8ec0ff */
[----:B------:R-:W-:-:S03]  /*0980*/  UISETP.NE.AND UP1, UPT, UR4, URZ, UPT ;  /* 0x000000ff0400728c */ /* 0x000fc6000bf25270 */
[----:B------:R-:W-:Y:S08]  /*0990*/  BRA.U !UP0, `(.L_x_4) ;  /* 0x0000000108587547 */ /* 0x000ff0000b800000 */
[----:B0-----:R-:W0:Y:S01]  /*09a0*/  LDC.64 R2, c[0x0][0x380] ;  /* 0x0000e000ff027b82 */ /* 0x001e220000000a00 */
        /* <DEDUP_REMOVED lines=17> */
[----:B------:R-:W2:Y:S01]  /*0ac0*/  LDG.E R13, desc[UR12][R4.64+0xc] ;  /* 0x00000c0c040d7981 */ /* 0x000ea2000c1e1900 */
[----:B------:R-:W-:Y:S01]  /*0ad0*/  IADD3 R0, PT, PT, R0, 0x4, RZ ;  /* 0x0000000400007810 */ /* 0x000fe20007ffe0ff */
[----:B--2---:R-:W-:-:S05]  /*0ae0*/  FFMA R13, -R13, UR5, R6 ;  /* 0x000000050d0d7c23 */ /* 0x004fca0008000106 */
[----:B------:R3:W-:Y:S02]  /*0af0*/  STG.E desc[UR12][R2.64+0xc], R13 ;  /* 0x00000c0d02007986 */ /* 0x0007e4000c10190c */
.L_x_4:
[----:B------:R-:W-:Y:S05]  /*0b00*/  BRA.U !UP1, `(.L_x_0) ;  /* 0x0000000109607547 */ /* 0x000fea000b800000 */
[----:B0--3--:R-:W0:Y:S01]  /*0b10*/  LDC.64 R2, c[0x0][0x388] ;  /* 0x0000e200ff027b82 */ /* 0x009e220000000a00 */
[----:B------:R-:W2:Y:S01]  /*0b20*/  LDCU UR5, c[0x0][0x3c0] ;  /* 0x00007800ff0577ac */ /* 0x000ea20008000800 */
[----:B------:R-:W-:-:S06]  /*0b30*/  UIADD3 UR4, UPT, UPT, -UR4, URZ, URZ ;  /* 0x000000ff04047290 */ /* 0x000fcc000fffe1ff */
[----:B-1----:R-:W1:Y:S01]  /*0b40*/  LDC.64 R4, c[0x0][0x380] ;  /* 0x0000e000ff047b82 */ /* 0x002e620000000a00 */
[----:B0-----:R-:W-:-:S03]  /*0b50*/  IMAD.WIDE.U32 R2, R0, 0x4, R2 ;  /* 0x0000000400027825 */ /* 0x001fc600078e0002 */
[----:B------:R-:W-:Y:S02]  /*0b60*/  MOV R6, R2 ;  /* 0x0000000200067202 */ /* 0x000fe40000000f00 */
[----:B------:R-:W-:Y:S01]  /*0b70*/  MOV R9, R3 ;  /* 0x0000000300097202 */ /* 0x000fe20000000f00 */
[----:B-1----:R-:W-:-:S03]  /*0b80*/  IMAD.WIDE.U32 R4, R0, 0x4, R4 ;  /* 0x0000000400047825 */ /* 0x002fc600078e0004 */
[----:B--2---:R-:W-:-:S07]  /*0b90*/  MOV R0, R4 ;  /* 0x0000000400007202 */ /* 0x004fce0000000f00 */
.L_x_5:
[----:B--2---:R-:W-:Y:S02]  /*0ba0*/  MOV R3, R5 ;  /* 0x0000000500037202 */ /* 0x004fe40000000f00 */
[----:B------:R-:W-:Y:S02]  /*0bb0*/  MOV R5, R9 ;  /* 0x0000000900057202 */ /* 0x000fe40000000f00 */
[----:B------:R-:W-:Y:S02]  /*0bc0*/  MOV R2, R0 ;  /* 0x0000000000027202 */ /* 0x000fe40000000f00 */
[----:B------:R-:W-:-:S03]  /*0bd0*/  MOV R4, R6 ;  /* 0x0000000600047202 */ /* 0x000fc60000000f00 */
[----:B------:R-:W2:Y:S04]  /*0be0*/  LDG.E R0, desc[UR12][R2.64] ;  /* 0x0000000c02007981 */ /* 0x000ea8000c1e1900 */
[----:B------:R-:W2:Y:S01]  /*0bf0*/  LDG.E R5, desc[UR12][R4.64] ;  /* 0x0000000c04057981 */ /* 0x000ea2000c1e1900 */
[----:B------:R-:W-:-:S04]  /*0c00*/  UIADD3 UR4, UPT, UPT, UR4, 0x1, URZ ;  /* 0x0000000104047890 */ /* 0x000fc8000fffe0ff */
[----:B------:R-:W-:Y:S01]  /*0c10*/  UISETP.NE.AND UP0, UPT, UR4, URZ, UPT ;  /* 0x000000ff0400728c */ /* 0x000fe2000bf05270 */
[----:B------:R-:W-:-:S04]  /*0c20*/  IADD3 R6, P0, PT, R6, 0x4, RZ ;  /* 0x0000000406067810 */ /* 0x000fc80007f1e0ff */
[----:B------:R-:W-:Y:S01]  /*0c30*/  IADD3.X R9, PT, PT, RZ, R9, RZ, P0, !PT ;  /* 0x00000009ff097210 */ /* 0x000fe200007fe4ff */
[----:B--2---:R-:W-:-:S05]  /*0c40*/  FFMA R7, -R5, UR5, R0 ;  /* 0x0000000505077c23 */ /* 0x004fca0008000100 */
[----:B------:R2:W-:Y:S01]  /*0c50*/  STG.E desc[UR12][R2.64], R7 ;  /* 0x0000000702007986 */ /* 0x0005e2000c10190c */
[----:B------:R-:W-:-:S04]  /*0c60*/  IADD3 R0, P1, PT, R2, 0x4, RZ ;  /* 0x0000000402007810 */ /* 0x000fc80007f3e0ff */
[----:B------:R-:W-:Y:S01]  /*0c70*/  IADD3.X R5, PT, PT, RZ, R3, RZ, P1, !PT ;  /* 0x00000003ff057210 */ /* 0x000fe20000ffe4ff */
[----:B------:R-:W-:Y:S08]  /*0c80*/  BRA.U UP0, `(.L_x_5) ;  /* 0xfffffffd00c47547 */ /* 0x000ff0000b83ffff */
.L_x_0:
[----:B------:R-:W4:Y:S02]  /*0c90*/  LDCU UR4, c[0x0][0x3cc] ;  /* 0x00007980ff0477ac */ /* 0x000f240008000800 */
[----:B----4-:R-:W-:-:S09]  /*0ca0*/  UISETP.GE.AND UP0, UPT, UR4, 0x1, UPT ;  /* 0x000000010400788c */ /* 0x010fd2000bf06270 */
[----:B------:R-:W-:Y:S05]  /*0cb0*/  BRA.U !UP0, `(.L_x_6) ;  /* 0x0000000908f47547 */ /* 0x000fea000b800000 */
[----:B------:R-:W-:Y:S01]  /*0cc0*/  UISETP.GE.U32.AND UP1, UPT, UR4, 0x10, UPT ;  /* 0x000000100400788c */ /* 0x000fe2000bf26070 */
[----:B------:R-:W-:Y:S01]  /*0cd0*/  HFMA2 R0, -RZ, RZ, 0, 0 ;  /* 0x00000000ff007431 */ /* 0x000fe200000001ff */
[----:B------:R-:W-:-:S04]  /*0ce0*/  ULOP3.LUT UR14, UR4, 0xf, URZ, 0xc0, !UPT ;  /* 0x0000000f040e7892 */ /* 0x000fc8000f8ec0ff */
[----:B------:R-:W-:-:S03]  /*0cf0*/  UISETP.NE.AND UP0, UPT, UR14, URZ, UPT ;  /* 0x000000ff0e00728c */ /* 0x000fc6000bf05270 */
[----:B------:R-:W-:Y:S08]  /*0d00*/  BRA.U !UP1, `(.L_x_7) ;  /* 0x0000000509607547 */ /* 0x000ff0000b800000 */
[----:B------:R-:W4:Y:S01]  /*0d10*/  LDCU.128 UR8, c[0x0][0x390] ;  /* 0x00007200ff0877ac */ /* 0x000f220008000c00 */
[----:B------:R-:W-:Y:S01]  /*0d20*/  ULOP3.LUT UR4, UR4, 0x7ffffff0, URZ, 0xc0, !UPT ;  /* 0x7ffffff004047892 */ /* 0x000fe2000f8ec0ff */
[----:B------:R-:W0:Y:S05]  /*0d30*/  LDCU UR15, c[0x0][0x3c0] ;  /* 0x00007800ff0f77ac */ /* 0x000e2a0008000800 */
[----:B------:R-:W-:Y:S01]  /*0d40*/  MOV R0, UR4 ;  /* 0x0000000400007c02 */ /* 0x000fe20008000f00 */
[----:B----4-:R-:W-:Y:S02]  /*0d50*/  UIADD3 UR7, UP1, UPT, UR8, 0x20, URZ ;  /* 0x0000002008077890 */ /* 0x010fe4000ff3e0ff */
[----:B------:R-:W-:-:S02]  /*0d60*/  UIADD3 UR5, UP2, UPT, UR10, 0x20, URZ ;  /* 0x000000200a057890 */ /* 0x000fc4000ff5e0ff */
[----:B------:R-:W-:Y:S02]  /*0d70*/  UIADD3.X UR8, UPT, UPT, URZ, UR9, URZ, UP1, !UPT ;  /* 0x00000009ff087290 */ /* 0x000fe40008ffe4ff */
[----:B------:R-:W-:Y:S01]  /*0d80*/  UIADD3.X UR6, UPT, UPT, URZ, UR11, URZ, UP2, !UPT ;  /* 0x0000000bff067290 */ /* 0x000fe200097fe4ff */
[----:B------:R-:W-:Y:S01]  /*0d90*/  MOV R8, UR7 ;  /* 0x0000000700087c02 */ /* 0x000fe20008000f00 */
[----:B------:R-:W-:Y:S01]  /*0da0*/  UIADD3 UR9, UPT, UPT, -UR4, URZ, URZ ;  /* 0x000000ff04097290 */ /* 0x000fe2000fffe1ff */
[----:B------:R-:W-:Y:S02]  /*0db0*/  MOV R6, UR5 ;  /* 0x0000000500067c02 */ /* 0x000fe40008000f00 */
[----:B0--3--:R-:W-:Y:S02]  /*0dc0*/  MOV R9, UR8 ;  /* 0x0000000800097c02 */ /* 0x009fe40008000f00 */
[----:B--2---:R-:W-:-:S07]  /*0dd0*/  MOV R7, UR6 ;  /* 0x0000000600077c02 */ /* 0x004fce0008000f00 */
.L_x_8:
        /* <DEDUP_REMOVED lines=75> */
.L_x_7:
[----:B------:R-:W-:Y:S05]  /*1290*/  BRA.U !UP0, `(.L_x_6) ;  /* 0x00000005087c7547 */ /* 0x000fea000b800000 */
[----:B------:R-:W4:Y:S01]  /*12a0*/  LDCU UR4, c[0x0][0x3cc] ;  /* 0x00007980ff0477ac */ /* 0x000f220008000800 */
[----:B------:R-:W-:Y:S02]  /*12b0*/  UISETP.GE.U32.AND UP0, UPT, UR14, 0x8, UPT ;  /* 0x000000080e00788c */ /* 0x000fe4000bf06070 */
[----:B----4-:R-:W-:-:S04]  /*12c0*/  ULOP3.LUT UR5, UR4, 0x7, URZ, 0xc0, !UPT ;  /* 0x0000000704057892 */ /* 0x010fc8000f8ec0ff */
[----:B------:R-:W-:-:S03]  /*12d0*/  UISETP.NE.AND UP1, UPT, UR5, URZ, UPT ;  /* 0x000000ff0500728c */ /* 0x000fc6000bf25270 */
[----:B------:R-:W-:Y:S08]  /*12e0*/  BRA.U !UP0, `(.L_x_9) ;  /* 0x0000000108987547 */ /* 0x000ff0000b800000 */
[----:B0-23--:R-:W0:Y:S01]  /*12f0*/  LDC.64 R2, c[0x0][0x390] ;  /* 0x0000e400ff027b82 */ /* 0x00de220000000a00 */
        /* <DEDUP_REMOVED lines=37> */
.L_x_9:
[----:B------:R-:W-:Y:S05]  /*1550*/  BRA.U !UP1, `(.L_x_6) ;  /* 0x0000000109cc7547 */ /* 0x000fea000b800000 */
[----:B------:R-:W-:Y:S02]  /*1560*/  UISETP.GE.U32.AND UP0, UPT, UR5, 0x4, UPT ;  /* 0x000000040500788c */ /* 0x000fe4000bf06070 */
[----:B------:R-:W-:-:S04]  /*1570*/  ULOP3.LUT UR4, UR4, 0x3, URZ, 0xc0, !UPT ;  /* 0x0000000304047892 */ /* 0x000fc8000f8ec0ff */
        /* <DEDUP_REMOVED lines=24> */
.L_x_10:
[----:B------:R-:W-:Y:S05]  /*1700*/  BRA.U !UP1, `(.L_x_6) ;  /* 0x0000000109607547 */ /* 0x000fea000b800000 */
[----:B0-234-:R-:W0:Y:S01]  /*1710*/  LDC.64 R2, c[0x0][0x398] ;  /* 0x0000e600ff027b82 */ /* 0x01de220000000a00 */
        /* <DEDUP_REMOVED lines=8> */
.L_x_11:
[----:B0-----:R-:W-:Y:S02]  /*17a0*/  MOV R3, R5 ;  /* 0x0000000500037202 */ /* 0x001fe40000000f00 */
        /* <DEDUP_REMOVED lines=14> */
.L_x_6:
[----:B------:R-:W5:Y:S02]  /*1890*/  LDCU.64 UR4, c[0x0][0x3c8] ;  /* 0x00007900ff0477ac */ /* 0x000f640008000a00 */
[----:B-----5:R-:W-:-:S04]  /*18a0*/  UIMAD UR4, UR5, UR4, URZ ;  /* 0x00000004050472a4 */ /* 0x020fc8000f8e02ff */
[----:B------:R-:W-:-:S09]  /*18b0*/  UISETP.GE.AND UP0, UPT, UR4, 0x1, UPT ;  /* 0x000000010400788c */ /* 0x000fd2000bf06270 */
[----:B------:R-:W-:Y:S05]  /*18c0*/  BRA.U !UP0, `(.L_x_12) ;  /* 0x0000000908f07547 */ /* 0x000fea000b800000 */
[----:B------:R-:W-:Y:S01]  /*18d0*/  UISETP.GE.U32.AND UP1, UPT, UR4, 0x10, UPT ;  /* 0x000000100400788c */ /* 0x000fe2000bf26070 */
[----:B------:R-:W-:Y:S01]  /*18e0*/  HFMA2 R0, -RZ, RZ, 0, 0 ;  /* 0x00000000ff007431 */ /* 0x000fe200000001ff */
[----:B------:R-:W-:-:S04]  /*18f0*/  ULOP3.LUT UR14, UR4, 0xf, URZ, 0xc0, !UPT ;  /* 0x0000000f040e7892 */ /* 0x000fc8000f8ec0ff */
[----:B------:R-:W-:-:S03]  /*1900*/  UISETP.NE.AND UP0, UPT, UR14, URZ, UPT ;  /* 0x000000ff0e00728c */ /* 0x000fc6000bf05270 */
[----:B------:R-:W-:Y:S08]  /*1910*/  BRA.U !UP1, `(.L_x_13) ;  /* 0x0000000509607547 */ /* 0x000ff0000b800000 */
[----:B------:R-:W5:Y:S01]  /*1920*/  LDCU.128 UR8, c[0x0][0x3a0] ;  /* 0x00007400ff0877ac */ /* 0x000f620008000c00 */
[----:B------:R-:W-:Y:S01]  /*1930*/  ULOP3.LUT UR15, UR4, 0x7ffffff0, URZ, 0xc0, !UPT ;  /* 0x7ffffff0040f7892 */ /* 0x000fe2000f8ec0ff */
[----:B------:R-:W0:Y:S05]  /*1940*/  LDCU UR16, c[0x0][0x3c0] ;  /* 0x00007800ff1077ac */ /* 0x000e2a0008000800 */
[----:B------:R-:W-:Y:S01]  /*1950*/  MOV R0, UR15 ;  /* 0x0000000f00007c02 */ /* 0x000fe20008000f00 */
[----:B-----5:R-:W-:Y:S02]  /*1960*/  UIADD3 UR7, UP1, UPT, UR8, 0x20, URZ ;  /* 0x0000002008077890 */ /* 0x020fe4000ff3e0ff */
[----:B------:R-:W-:-:S02]  /*1970*/  UIADD3 UR5, UP2, UPT, UR10, 0x20, URZ ;  /* 0x000000200a057890 */ /* 0x000fc4000ff5e0ff */
[----:B------:R-:W-:Y:S02]  /*1980*/  UIADD3.X UR8, UPT, UPT, URZ, UR9, URZ, UP1, !UPT ;  /* 0x00000009ff087290 */ /* 0x000fe40008ffe4ff */
[----:B------:R-:W-:Y:S01]  /*1990*/  UIADD3.X UR6, UPT, UPT, URZ, UR11, URZ, UP2, !UPT ;  /* 0x0000000bff067290 */ /* 0x000fe200097fe4ff */
[----:B------:R-:W-:Y:S01]  /*19a0*/  MOV R8, UR7 ;  /* 0x0000000700087c02 */ /* 0x000fe20008000f00 */
[----:B------:R-:W-:Y:S01]  /*19b0*/  UIADD3 UR9, UPT, UPT, -UR15, URZ, URZ ;  /* 0x000000ff0f097290 */ /* 0x000fe2000fffe1ff */
[----:B------:R-:W-:Y:S02]  /*19c0*/  MOV R6, UR5 ;  /* 0x0000000500067c02 */ /* 0x000fe40008000f00 */
[----:B0--34-:R-:W-:Y:S02]  /*19d0*/  MOV R9, UR8 ;  /* 0x0000000800097c02 */ /* 0x019fe40008000f00 */
[----:B--2---:R-:W-:-:S07]  /*19e0*/  MOV R7, UR6 ;  /* 0x0000000600077c02 */ /* 0x004fce0008000f00 */
.L_x_14:
        /* <DEDUP_REMOVED lines=75> */
.L_x_13:
[----:B------:R-:W-:Y:S05]  /*1ea0*/  BRA.U !UP0, `(.L_x_12) ;  /* 0x0000000508787547 */ /* 0x000fea000b800000 */
[----:B------:R-:W-:Y:S02]  /*1eb0*/  UISETP.GE.U32.AND UP0, UPT, UR14, 0x8, UPT ;  /* 0x000000080e00788c */ /* 0x000fe4000bf06070 */
[----:B------:R-:W-:-:S04]  /*1ec0*/  ULOP3.LUT UR5, UR4, 0x7, URZ, 0xc0, !UPT ;  /* 0x0000000704057892 */ /* 0x000fc8000f8ec0ff */
[----:B------:R-:W-:-:S03]  /*1ed0*/  UISETP.NE.AND UP1, UPT, UR5, URZ, UPT ;  /* 0x000000ff0500728c */ /* 0x000fc6000bf25270 */
[----:B------:R-:W-:Y:S08]  /*1ee0*/  BRA.U !UP0, `(.L_x_15) ;  /* 0x0000000108987547 */ /* 0x000ff0000b800000 */
[----:B0-234-:R-:W0:Y:S01]  /*1ef0*/  LDC.64 R2, c[0x0][0x3a0] ;  /* 0x0000e800ff027b82 */ /* 0x01de220000000a00 */
        /* <DEDUP_REMOVED lines=37> */
.L_x_15:
        /* <DEDUP_REMOVED lines=27> */
.L_x_16:
        /* <DEDUP_REMOVED lines=10> */
.L_x_17:
        /* <DEDUP_REMOVED lines=15> */
.L_x_12:
[----:B------:R-:W5:Y:S02]  /*2490*/  LDC R6, c[0x0][0x3c8] ;  /* 0x0000f200ff067b82 */ /* 0x000f640000000800 */
[----:B-----5:R-:W-:-:S13]  /*24a0*/  ISETP.GE.AND P0, PT, R6, 0x1, PT ;  /* 0x000000010600780c */ /* 0x020fda0003f06270 */
[----:B------:R-:W-:Y:S05]  /*24b0*/  @!P0 EXIT ;  /* 0x000000000000894d */ /* 0x000fea0003800000 */
[C---:B------:R-:W-:Y:S01]  /*24c0*/  ISETP.GE.U32.AND P1, PT, R6.reuse, 0x10, PT ;  /* 0x000000100600780c */ /* 0x040fe20003f26070 */
[----:B------:R-:W-:Y:S01]  /*24d0*/  HFMA2 R0, -RZ, RZ, 0, 0 ;  /* 0x00000000ff007431 */ /* 0x000fe200000001ff */
[----:B------:R-:W-:-:S04]  /*24e0*/  LOP3.LUT R10, R6, 0xf, RZ, 0xc0, !PT ;  /* 0x0000000f060a7812 */ /* 0x000fc800078ec0ff */
[----:B------:R-:W-:-:S07]  /*24f0*/  ISETP.NE.AND P0, PT, R10, RZ, PT ;  /* 0x000000ff0a00720c */ /* 0x000fce0003f05270 */
[----:B------:R-:W-:Y:S06]  /*2500*/  @!P1 BRA `(.L_x_18) ;  /* 0x00000004005c9947 */ /* 0x000fec0003800000 */
[----:B------:R-:W5:Y:S01]  /*2510*/  LDCU.128 UR8, c[0x0][0x3b0] ;  /* 0x00007600ff0877ac */ /* 0x000f620008000c00 */
[----:B------:R-:W-:Y:S01]  /*2520*/  LOP3.LUT R0, R6, 0x7ffffff0, RZ, 0xc0, !PT ;  /* 0x7ffffff006007812 */ /* 0x000fe200078ec0ff */
[----:B------:R-:W1:Y:S03]  /*2530*/  LDCU UR14, c[0x0][0x3c0] ;  /* 0x00007800ff0e77ac */ /* 0x000e660008000800 */
[----:B0-234-:R-:W-:Y:S01]  /*2540*/  IADD3 R7, PT, PT, -R0, RZ, RZ ;  /* 0x000000ff00077210 */ /* 0x01dfe20007ffe1ff */
[----:B-----5:R-:W-:Y:S02]  /*2550*/  UIADD3 UR6, UP0, UPT, UR8, 0x20, URZ ;  /* 0x0000002008067890 */ /* 0x020fe4000ff1e0ff */
[----:B------:R-:W-:Y:S02]  /*2560*/  UIADD3 UR4, UP1, UPT, UR10, 0x20, URZ ;  /* 0x000000200a047890 */ /* 0x000fe4000ff3e0ff */
[----:B------:R-:W-:-:S02]  /*2570*/  UIADD3.X UR7, UPT, UPT, URZ, UR9, URZ, UP0, !UPT ;  /* 0x00000009ff077290 */ /* 0x000fc400087fe4ff */
[----:B------:R-:W-:Y:S01]  /*2580*/  UIADD3.X UR5, UPT, UPT, URZ, UR11, URZ, UP1, !UPT ;  /* 0x0000000bff057290 */ /* 0x000fe20008ffe4ff */
[----:B------:R-:W-:Y:S02]  /*2590*/  MOV R12, UR6 ;  /* 0x00000006000c7c02 */ /* 0x000fe40008000f00 */
[----:B------:R-:W-:Y:S02]  /*25a0*/  MOV R8, UR4 ;  /* 0x0000000400087c02 */ /* 0x000fe40008000f00 */
[----:B-1----:R-:W-:Y:S02]  /*25b0*/  MOV R11, UR7 ;  /* 0x00000007000b7c02 */ /* 0x002fe40008000f00 */
[----:B------:R-:W-:-:S07]  /*25c0*/  MOV R9, UR5 ;  /* 0x0000000500097c02 */ /* 0x000fce0008000f00 */
.L_x_19:
        /* <DEDUP_REMOVED lines=61> */
[----:B---3--:R-:W2:Y:S01]  /*29a0*/  LDG.E R13, desc[UR12][R4.64+0x18] ;  /* 0x0000180c040d7981 */ /* 0x008ea2000c1e1900 */
[----:B------:R-:W-:Y:S01]  /*29b0*/  IADD3 R7, PT, PT, R7, 0x10, RZ ;  /* 0x0000001007077810 */ /* 0x000fe20007ffe0ff */
[----:B--2---:R-:W-:-:S02]  /*29c0*/  FFMA R13, -R13, UR14, R8 ;  /* 0x0000000e0d0d7c23 */ /* 0x004fc40008000108 */
[----:B------:R-:W2:Y:S04]  /*29d0*/  LDG.E R8, desc[UR12][R2.64+0x1c] ;  /* 0x00001c0c02087981 */ /* 0x000ea8000c1e1900 */
[----:B------:R1:W-:Y:S04]  /*29e0*/  STG.E desc[UR12][R2.64+0x18], R13 ;  /* 0x0000180d02007986 */ /* 0x0003e8000c10190c */
[----:B----4-:R-:W2:Y:S01]  /*29f0*/  LDG.E R15, desc[UR12][R4.64+0x1c] ;  /* 0x00001c0c040f7981 */ /* 0x010ea2000c1e1900 */
[----:B------:R-:W-:Y:S02]  /*2a00*/  ISETP.NE.AND P1, PT, R7, RZ, PT ;  /* 0x000000ff0700720c */ /* 0x000fe40003f25270 */
[----:B------:R-:W-:-:S04]  /*2a10*/  IADD3 R12, P2, PT, R2, 0x40, RZ ;  /* 0x00000040020c7810 */ /* 0x000fc80007f5e0ff */
[----:B0-----:R-:W-:Y:S01]  /*2a20*/  IADD3.X R11, PT, PT, RZ, R3, RZ, P2, !PT ;  /* 0x00000003ff0b7210 */ /* 0x001fe200017fe4ff */
[----:B--2---:R-:W-:Y:S01]  /*2a30*/  FFMA R15, -R15, UR14, R8 ;  /* 0x0000000e0f0f7c23 */ /* 0x004fe20008000108 */
[----:B------:R-:W-:-:S04]  /*2a40*/  IADD3 R8, P3, PT, R4, 0x40, RZ ;  /* 0x0000004004087810 */ /* 0x000fc80007f7e0ff */
[----:B------:R1:W-:Y:S01]  /*2a50*/  STG.E desc[UR12][R2.64+0x1c], R15 ;  /* 0x00001c0f02007986 */ /* 0x0003e2000c10190c */
[----:B------:R-:W-:Y:S01]  /*2a60*/  IADD3.X R9, PT, PT, RZ, R5, RZ, P3, !PT ;  /* 0x00000005ff097210 */ /* 0x000fe20001ffe4ff */
[----:B------:R-:W-:Y:S07]  /*2a70*/  @P1 BRA `(.L_x_19) ;  /* 0xfffffff800d41947 */ /* 0x000fee000383ffff */
.L_x_18:
[----:B------:R-:W-:Y:S05]  /*2a80*/  @!P0 EXIT ;  /* 0x000000000000894d */ /* 0x000fea0003800000 */
[----:B------:R-:W-:Y:S02]  /*2a90*/  ISETP.GE.U32.AND P0, PT, R10, 0x8, PT ;  /* 0x000000080a00780c */ /* 0x000fe40003f06070 */
[----:B------:R-:W-:-:S04]  /*2aa0*/  LOP3.LUT R12, R6, 0x7, RZ, 0xc0, !PT ;  /* 0x00000007060c7812 */ /* 0x000fc800078ec0ff */
[----:B------:R-:W-:-:S07]  /*2ab0*/  ISETP.NE.AND P1, PT, R12, RZ, PT ;  /* 0x000000ff0c00720c */ /* 0x000fce0003f25270 */
[----:B------:R-:W-:Y:S06]  /*2ac0*/  @!P0 BRA `(.L_x_20) ;  /* 0x0000000000988947 */ /* 0x000fec0003800000 */
[----:B01234-:R-:W0:Y:S01]  /*2ad0*/  LDC.64 R2, c[0x0][0x3b0] ;  /* 0x0000ec00ff027b82 */ /* 0x01fe220000000a00 */
[----:B------:R-:W1:Y:S07]  /*2ae0*/  LDCU UR4, c[0x0][0x3c0] ;  /* 0x00007800ff0477ac */ /* 0x000e6e0008000800 */
[----:B------:R-:W2:Y:S01]  /*2af0*/  LDC.64 R4, c[0x0][0x3b8] ;  /* 0x0000ee00ff047b82 */ /* 0x000ea20000000a00 */
[----:B0-----:R-:W-:-:S05]  /*2b00*/  IMAD.WIDE.U32 R2, R0, 0x4, R2 ;  /* 0x0000000400027825 */ /* 0x001fca00078e0002 */
[----:B------:R-:W1:Y:S01]  /*2b10*/  LDG.E R7, desc[UR12][R2.64] ;  /* 0x0000000c02077981 */ /* 0x000e62000c1e1900 */
[----:B--2---:R-:W-:-:S05]  /*2b20*/  IMAD.WIDE.U32 R4, R0, 0x4, R4 ;  /* 0x0000000400047825 */ /* 0x004fca00078e0004 */
[----:B------:R-:W1:Y:S02]  /*2b30*/  LDG.E R8, desc[UR12][R4.64] ;  /* 0x0000000c04087981 */ /* 0x000e64000c1e1900 */
[----:B-1----:R-:W-:Y:S02]  /*2b40*/  FFMA R7, -R8, UR4, R7 ;  /* 0x0000000408077c23 */ /* 0x002fe40008000107 */
[----:B------:R-:W2:Y:S04]  /*2b50*/  LDG.E R8, desc[UR12][R2.64+0x4] ;  /* 0x0000040c02087981 */ /* 0x000ea8000c1e1900 */
[----:B------:R0:W-:Y:S04]  /*2b60*/  STG.E desc[UR12][R2.64], R7 ;  /* 0x0000000702007986 */ /* 0x0001e8000c10190c */
[----:B------:R-:W2:Y:S04]  /*2b70*/  LDG.E R9, desc[UR12][R4.64+0x4] ;  /* 0x0000040c04097981 */ /* 0x000ea8000c1e1900 */
[----:B0-----:R-:W3:Y:S01]  /*2b80*/  LDG.E R7, desc[UR12][R2.64+0x10] ;  /* 0x0000100c02077981 */ /* 0x001ee2000c1e1900 */
[----:B--2---:R-:W-:-:S03]  /*2b90*/  FFMA R9, -R9, UR4, R8 ;  /* 0x0000000409097c23 */ /* 0x004fc60008000108 */
[----:B------:R-:W2:Y:S04]  /*2ba0*/  LDG.E R8, desc[UR12][R2.64+0x8] ;  /* 0x0000080c02087981 */ /* 0x000ea8000c1e1900 */
[----:B------:R0:W-:Y:S04]  /*2bb0*/  STG.E desc[UR12][R2.64+0x4], R9 ;  /* 0x0000040902007986 */ /* 0x0001e8000c10190c */
[----:B------:R-:W2:Y:S02]  /*2bc0*/  LDG.E R11, desc[UR12][R4.64+0x8] ;  /* 0x0000080c040b7981 */ /* 0x000ea4000c1e1900 */
[----:B--2---:R-:W-:-:S02]  /*2bd0*/  FFMA R11, -R11, UR4, R8 ;  /* 0x000000040b0b7c23 */ /* 0x004fc40008000108 */
[----:B------:R-:W2:Y:S04]  /*2be0*/  LDG.E R8, desc[UR12][R2.64+0xc] ;  /* 0x00000c0c02087981 */ /* 0x000ea8000c1e1900 */
[----:B------:R1:W-:Y:S04]  /*2bf0*/  STG.E desc[UR12][R2.64+0x8], R11 ;  /* 0x0000080b02007986 */ /* 0x0003e8000c10190c */
[----:B------:R-:W2:Y:S02]  /*2c00*/  LDG.E R13, desc[UR12][R4.64+0xc] ;  /* 0x00000c0c040d7981 */ /* 0x000ea4000c1e1900 */
[----:B--2---:R-:W-:-:S05]  /*2c10*/  FFMA R13, -R13, UR4, R8 ;  /* 0x000000040d0d7c23 */ /* 0x004fca0008000108 */
[----:B------:R2:W-:Y:S04]  /*2c20*/  STG.E desc[UR12][R2.64+0xc], R13 ;  /* 0x00000c0d02007986 */ /* 0x0005e8000c10190c */
[----:B------:R-:W3:Y:S02]  /*2c30*/  LDG.E R8, desc[UR12][R4.64+0x10] ;  /* 0x0000100c04087981 */ /* 0x000ee4000c1e1900 */
[----:B---3--:R-:W-:Y:S02]  /*2c40*/  FFMA R7, -R8, UR4, R7 ;  /* 0x0000000408077c23 */ /* 0x008fe40008000107 */
[----:B------:R-:W3:Y:S04]  /*2c50*/  LDG.E R8, desc[UR12][R2.64+0x14] ;  /* 0x0000140c02087981 */ /* 0x000ee8000c1e1900 */
[----:B------:R4:W-:Y:S04]  /*2c60*/  STG.E desc[UR12][R2.64+0x10], R7 ;  /* 0x0000100702007986 */ /* 0x0009e8000c10190c */
[----:B0-----:R-:W3:Y:S02]  /*2c70*/  LDG.E R9, desc[UR12][R4.64+0x14] ;  /* 0x0000140c04097981 */ /* 0x001ee4000c1e1900 */
[----:B---3--:R-:W-:-:S02]  /*2c80*/  FFMA R9, -R9, UR4, R8 ;  /* 0x0000000409097c23 */ /* 0x008fc40008000108 */
[----:B------:R-:W3:Y:S04]  /*2c90*/  LDG.E R8, desc[UR12][R2.64+0x18] ;  /* 0x0000180c02087981 */ /* 0x000ee8000c1e1900 */
[----:B------:R4:W-:Y:S04]  /*2ca0*/  STG.E desc[UR12][R2.64+0x14], R9 ;  /* 0x0000140902007986 */ /* 0x0009e8000c10190c */
[----:B-1----:R-:W3:Y:S02]  /*2cb0*/  LDG.E R11, desc[UR12][R4.64+0x18] ;  /* 0x0000180c040b7981 */ /* 0x002ee4000c1e1900 */
[----:B---3--:R-:W-:-:S02]  /*2cc0*/  FFMA R11, -R11, UR4, R8 ;  /* 0x000000040b0b7c23 */ /* 0x008fc40008000108 */
[----:B------:R-:W3:Y:S04]  /*2cd0*/  LDG.E R8, desc[UR12][R2.64+0x1c] ;  /* 0x00001c0c02087981 */ /* 0x000ee8000c1e1900 */
[----:B------:R4:W-:Y:S04]  /*2ce0*/  STG.E desc[UR12][R2.64+0x18], R11 ;  /* 0x0000180b02007986 */ /* 0x0009e8000c10190c */
[----:B--2---:R-:W3:Y:S01]  /*2cf0*/  LDG.E R13, desc[UR12][R4.64+0x1c] ;  /* 0x00001c0c040d7981 */ /* 0x004ee2000c1e1900 */
[----:B------:R-:W-:Y:S01]  /*2d00*/  IADD3 R0, PT, PT, R0, 0x8, RZ ;  /* 0x0000000800007810 */ /* 0x000fe20007ffe0ff */
[----:B---3--:R-:W-:-:S05]  /*2d10*/  FFMA R13, -R13, UR4, R8 ;  /* 0x000000040d0d7c23 */ /* 0x008fca0008000108 */
[----:B------:R4:W-:Y:S02]  /*2d20*/  STG.E desc[UR12][R2.64+0x1c], R13 ;  /* 0x00001c0d02007986 */ /* 0x0009e4000c10190c */
.L_x_20:
        /* <DEDUP_REMOVED lines=27> */
.L_x_21:
[----:B------:R-:W-:Y:S05]  /*2ee0*/  @!P1 EXIT ;  /* 0x000000000000994d */ /* 0x000fea0003800000 */
[----:B01234-:R-:W0:Y:S01]  /*2ef0*/  LDC.64 R2, c[0x0][0x3b8] ;  /* 0x0000ee00ff027b82 */ /* 0x01fe220000000a00 */
[----:B------:R-:W-:Y:S01]  /*2f00*/  IADD3 R6, PT, PT, -R6, RZ, RZ ;  /* 0x000000ff06067210 */ /* 0x000fe20007ffe1ff */
[----:B------:R-:W1:Y:S06]  /*2f10*/  LDCU UR4, c[0x0][0x3c0] ;  /* 0x00007800ff0477ac */ /* 0x000e6c0008000800 */
[----:B------:R-:W2:Y:S01]  /*2f20*/  LDC.64 R4, c[0x0][0x3b0] ;  /* 0x0000ec00ff047b82 */ /* 0x000ea20000000a00 */
[----:B0-----:R-:W-:-:S03]  /*2f30*/  IMAD.WIDE.U32 R2, R0, 0x4, R2 ;  /* 0x0000000400027825 */ /* 0x001fc600078e0002 */
[----:B------:R-:W-:Y:S02]  /*2f40*/  MOV R8, R2 ;  /* 0x0000000200087202 */ /* 0x000fe40000000f00 */
[----:B------:R-:W-:Y:S01]  /*2f50*/  MOV R9, R3 ;  /* 0x0000000300097202 */ /* 0x000fe20000000f00 */
[----:B--2---:R-:W-:-:S03]  /*2f60*/  IMAD.WIDE.U32 R4, R0, 0x4, R4 ;  /* 0x0000000400047825 */ /* 0x004fc600078e0004 */
[----:B-1----:R-:W-:-:S07]  /*2f70*/  MOV R0, R4 ;  /* 0x0000000400007202 */ /* 0x002fce0000000f00 */
.L_x_22:
[----:B0-----:R-:W-:Y:S02]  /*2f80*/  MOV R3, R5 ;  /* 0x0000000500037202 */ /* 0x001fe40000000f00 */
[----:B------:R-:W-:Y:S02]  /*2f90*/  MOV R5, R9 ;  /* 0x0000000900057202 */ /* 0x000fe40000000f00 */
[----:B------:R-:W-:Y:S02]  /*2fa0*/  MOV R2, R0 ;  /* 0x0000000000027202 */ /* 0x000fe40000000f00 */
[----:B------:R-:W-:-:S03]  /*2fb0*/  MOV R4, R8 ;  /* 0x0000000800047202 */ /* 0x000fc60000000f00 */
[----:B------:R-:W2:Y:S04]  /*2fc0*/  LDG.E R0, desc[UR12][R2.64] ;  /* 0x0000000c02007981 */ /* 0x000ea8000c1e1900 */
[----:B------:R-:W2:Y:S01]  /*2fd0*/  LDG.E R5, desc[UR12][R4.64] ;  /* 0x0000000c04057981 */ /* 0x000ea2000c1e1900 */
[----:B------:R-:W-:-:S04]  /*2fe0*/  IADD3 R6, PT, PT, R6, 0x1, RZ ;  /* 0x0000000106067810 */ /* 0x000fc80007ffe0ff */
[----:B------:R-:W-:Y:S02]  /*2ff0*/  ISETP.NE.AND P0, PT, R6, RZ, PT ;  /* 0x000000ff0600720c */ /* 0x000fe40003f05270 */
[----:B------:R-:W-:-:S04]  /*3000*/  IADD3 R8, P1, PT, R8, 0x4, RZ ;  /* 0x0000000408087810 */ /* 0x000fc80007f3e0ff */
[----:B------:R-:W-:Y:S01]  /*3010*/  IADD3.X R9, PT, PT, RZ, R9, RZ, P1, !PT ;  /* 0x00000009ff097210 */ /* 0x000fe20000ffe4ff */
[----:B--2---:R-:W-:Y:S01]  /*3020*/  FFMA R7, -R5, UR4, R0 ;  /* 0x0000000405077c23 */ /* 0x004fe20008000100 */
[----:B------:R-:W-:-:S04]  /*3030*/  IADD3 R0, P2, PT, R2, 0x4, RZ ;  /* 0x0000000402007810 */ /* 0x000fc80007f5e0ff */
[----:B------:R0:W-:Y:S01]  /*3040*/  STG.E desc[UR12][R2.64], R7 ;  /* 0x0000000702007986 */ /* 0x0001e2000c10190c */
[----:B------:R-:W-:Y:S01]  /*3050*/  IADD3.X R5, PT, PT, RZ, R3, RZ, P2, !PT ;  /* 0x00000003ff057210 */ /* 0x000fe200017fe4ff */
[----:B------:R-:W-:Y:S07]  /*3060*/  @P0 BRA `(.L_x_22) ;  /* 0xfffffffc00c40947 */ /* 0x000fee000383ffff */
[----:B------:R-:W-:Y:S05]  /*3070*/  EXIT ;  /* 0x000000000000794d */ /* 0x000fea0003800000 */
.L_x_23:
[----:B------:R-:W-:-:S00]  /*3080*/  BRA `(.L_x_23) ;  /* 0xfffffffc00fc7947 */ /* 0x000fc0000383ffff */
[----:B------:R-:W-:-:S00]  /*3090*/  NOP ;  /* 0x0000000000007918 */ /* 0x000fc00000000000 */
        /* <DEDUP_REMOVED lines=14> */
.L_x_324:


//--------------------- .text._Z20backward_propagationPfS_S_S_S_S_S_S_S_S_S_S_S_iiiii --------------------------
	.section	.text._Z20backward_propagationPfS_S_S_S_S_S_S_S_S_S_S_S_iiiii,"ax",@progbits
	.align	128
        .global         _Z20backward_propagationPfS_S_S_S_S_S_S_S_S_S_S_S_iiiii
        .type           _Z20backward_propagationPfS_S_S_S_S_S_S_S_S_S_S_S_iiiii,@function
        .size           _Z20backward_propagationPfS_S_S_S_S_S_S_S_S_S_S_S_iiiii,(.L_x_322 - _Z20backward_propagationPfS_S_S_S_S_S_S_S_S_S_S_S_iiiii)
        .other          _Z20backward_propagationPfS_S_S_S_S_S_S_S_S_S_S_S_iiiii,@"STO_CUDA_ENTRY STV_DEFAULT"
_Z20backward_propagationPfS_S_S_S_S_S_S_S_S_S_S_S_iiiii:
.text._Z20backward_propagationPfS_S_S_S_S_S_S_S_S_S_S_S_iiiii:
        /* <DEDUP_REMOVED lines=9> */
[----:B------:R-:W-:Y:S01]  /*0090*/  CS2R R2, SRZ ;  /* 0x0000000000027805 */ /* 0x000fe2000001ff00 */
[----:B------:R-:W1:Y:S01]  /*00a0*/  LDCU.64 UR10, c[0x0][0x358] ;  /* 0x00006b00ff0a77ac */ /* 0x000e620008000a00 */
[----:B0-----:R-:W-:-:S04]  /*00b0*/  MOV R5, UR4 ;  /* 0x0000000400057c02 */ /* 0x001fc80008000f00 */
[----:B------:R-:W-:-:S13]  /*00c0*/  ISETP.GE.AND P0, PT, R5, 0x1, PT ;  /* 0x000000010500780c */ /* 0x000fda0003f06270 */
[----:B-1----:R-:W-:Y:S05]  /*00d0*/  @!P0 BRA `(.L_x_24) ;  /* 0x0000002000d88947 */ /* 0x002fea0003800000 */
[----:B------:R-:W0:Y:S02]  /*00e0*/  LDC.64 R6, c[0x0][0x3d8] ;  /* 0x0000f600ff067b82 */ /* 0x000e240000000a00 */
[----:B0-----:R-:W-:-:S05]  /*00f0*/  IMAD.WIDE R6, R0, 0x4, R6 ;  /* 0x0000000400067825 */ /* 0x001fca00078e0206 */
[----:B------:R0:W5:Y:S01]  /*0100*/  LDG.E R4, desc[UR10][R6.64] ;  /* 0x0000000a06047981 */ /* 0x000162000c1e1900 */
[C---:B------:R-:W-:Y:S01]  /*0110*/  IADD3 R3, PT, PT, R5.reuse, -0x1, RZ ;  /* 0xffffffff05037810 */ /* 0x040fe20007ffe0ff */
[----:B------:R-:W-:Y:S01]  /*0120*/  HFMA2 R8, -RZ, RZ, 0, 0 ;  /* 0x00000000ff087431 */ /* 0x000fe200000001ff */
[----:B------:R-:W-:Y:S02]  /*0130*/  LOP3.LUT R2, R5, 0x3, RZ, 0xc0, !PT ;  /* 0x0000000305027812 */ /* 0x000fe400078ec0ff */
[----:B------:R-:W-:Y:S02]  /*0140*/  ISETP.GE.U32.AND P1, PT, R3, 0x3, PT ;  /* 0x000000030300780c */ /* 0x000fe40003f26070 */
[----:B------:R-:W-:-:S11]  /*0150*/  ISETP.NE.AND P0, PT, R2, RZ, PT ;  /* 0x000000ff0200720c */ /* 0x000fd60003f05270 */
[----:B0-----:R-:W-:Y:S05]  /*0160*/  @!P1 BRA `(.L_x_25) ;  /* 0x0000000000789947 */ /* 0x001fea0003800000 */
[----:B------:R-:W0:Y:S01]  /*0170*/  LDC.64 R6, c[0x0][0x3e0] ;  /* 0x0000f800ff067b82 */ /* 0x000e220000000a00 */
[----:B------:R-:W-:Y:S02]  /*0180*/  LOP3.LUT R8, R5, 0x7ffffffc, RZ, 0xc0, !PT ;  /* 0x7ffffffc05087812 */ /* 0x000fe400078ec0ff */
[----:B------:R-:W-:-:S07]  /*0190*/  MOV R5, RZ ;  /* 0x000000ff00057202 */ /* 0x000fce0000000f00 */
.L_x_26:
[----:B------:R-:W-:Y:S02]  /*01a0*/  I2FP.F32.U32 R9, R5 ;  /* 0x0000000500097245 */ /* 0x000fe40000201000 */
[C---:B------:R-:W-:Y:S02]  /*01b0*/  IADD3 R10, PT, PT, R5.reuse, 0x1, RZ ;  /* 0x00000001050a7810 */ /* 0x040fe40007ffe0ff */
[----:B-----5:R-:W-:Y:S02]  /*01c0*/  FSETP.NEU.AND P1, PT, R4, R9, PT ;  /* 0x000000090400720b */ /* 0x020fe40003f2d000 */
[----:B------:R-:W-:Y:S02]  /*01d0*/  I2FP.F32.U32 R9, R10 ;  /* 0x0000000a00097245 */ /* 0x000fe40000201000 */
[C---:B------:R-:W-:Y:S02]  /*01e0*/  IADD3 R11, PT, PT, R5.reuse, 0x2, RZ ;  /* 0x00000002050b7810 */ /* 0x040fe40007ffe0ff */
[----:B------:R-:W-:-:S02]  /*01f0*/  IADD3 R10, PT, PT, R5, 0x3, RZ ;  /* 0x00000003050a7810 */ /* 0x000fc40007ffe0ff */
[C---:B------:R-:W-:Y:S02]  /*0200*/  FSETP.NEU.AND P2, PT, R4.reuse, R9, PT ;  /* 0x000000090400720b */ /* 0x040fe40003f4d000 */
[----:B------:R-:W-:Y:S02]  /*0210*/  I2FP.F32.U32 R11, R11 ;  /* 0x0000000b000b7245 */ /* 0x000fe40000201000 */
[----:B------:R-:W-:Y:S02]  /*0220*/  I2FP.F32.U32 R9, R10 ;  /* 0x0000000a00097245 */ /* 0x000fe40000201000 */
[C---:B------:R-:W-:Y:S01]  /*0230*/  FSETP.NEU.AND P3, PT, R4.reuse, R11, PT ;  /* 0x0000000b0400720b */ /* 0x040fe20003f6d000 */
[----:B0-----:R-:W-:Y:S01]  /*0240*/  IMAD.WIDE.U32 R10, R5, 0x4, R6 ;  /* 0x00000004050a7825 */ /* 0x001fe200078e0006 */
[----:B------:R-:W-:Y:S02]  /*0250*/  FSETP.NEU.AND P4, PT, R4, R9, PT ;  /* 0x000000090400720b */ /* 0x000fe40003f8d000 */
[----:B------:R-:W-:-:S02]  /*0260*/  @!P1 MOV R9, 0x3f800000 ;  /* 0x3f80000000099802 */ /* 0x000fc40000000f00 */
[----:B------:R-:W-:Y:S01]  /*0270*/  IADD3 R5, PT, PT, R5, 0x4, RZ ;  /* 0x0000000405057810 */ /* 0x000fe20007ffe0ff */
[----:B------:R1:W-:Y:S01]  /*0280*/  @P2 STG.E desc[UR10][R10.64+0x4], RZ ;  /* 0x000004ff0a002986 */ /* 0x0003e2000c10190a */
[----:B------:R-:W-:-:S03]  /*0290*/  @!P2 MOV R13, 0x3f800000 ;  /* 0x3f800000000da802 */ /* 0x000fc60000000f00 */
[----:B------:R1:W-:Y:S02]  /*02a0*/  @!P1 STG.E desc[UR10][R10.64], R9 ;  /* 0x000000090a009986 */ /* 0x0003e4000c10190a */
[----:B------:R-:W-:Y:S02]  /*02b0*/  @!P3 MOV R15, 0x3f800000 ;  /* 0x3f800000000fb802 */ /* 0x000fe40000000f00 */
[----:B------:R-:W-:Y:S01]  /*02c0*/  @!P4 MOV R17, 0x3f800000 ;  /* 0x3f8000000011c802 */ /* 0x000fe20000000f00 */
[----:B------:R1:W-:Y:S04]  /*02d0*/  @P3 STG.E desc[UR10][R10.64+0x8], RZ ;  /* 0x000008ff0a003986 */ /* 0x0003e8000c10190a */
[----:B------:R1:W-:Y:S04]  /*02e0*/  @P4 STG.E desc[UR10][R10.64+0xc], RZ ;  /* 0x00000cff0a004986 */ /* 0x0003e8000c10190a */
[----:B------:R1:W-:Y:S04]  /*02f0*/  @!P2 STG.E desc[UR10][R10.64+0x4], R13 ;  /* 0x0000040d0a00a986 */ /* 0x0003e8000c10190a */
[----:B------:R1:W-:Y:S04]  /*0300*/  @!P3 STG.E desc[UR10][R10.64+0x8], R15 ;  /* 0x0000080f0a00b986 */ /* 0x0003e8000c10190a */
[----:B------:R1:W-:Y:S04]  /*0310*/  @!P4 STG.E desc[UR10][R10.64+0xc], R17 ;  /* 0x00000c110a00c986 */ /* 0x0003e8000c10190a */
[----:B------:R1:W-:Y:S01]  /*0320*/  @P1 STG.E desc[UR10][R10.64], RZ ;  /* 0x000000ff0a001986 */ /* 0x0003e2000c10190a */
[----:B------:R-:W-:-:S13]  /*0330*/  ISETP.NE.AND P1, PT, R5, R8, PT ;  /* 0x000000080500720c */ /* 0x000fda0003f25270 */
[----:B-1----:R-:W-:Y:S05]  /*0340*/  @P1 BRA `(.L_x_26) ;  /* 0xfffffffc00941947 */ /* 0x002fea000383ffff */
.L_x_25:
[----:B------:R-:W-:Y:S05]  /*0350*/  @!P0 BRA `(.L_x_27) ;  /* 0x00000000006c8947 */ /* 0x000fea0003800000 */
[----:B------:R-:W0:Y:S01]  /*0360*/  LDCU UR4, c[0x0][0x3ec] ;  /* 0x00007d80ff0477ac */ /* 0x000e220008000800 */
[----:B------:R-:W-:Y:S01]  /*0370*/  ISETP.NE.AND P1, PT, R2, 0x1, PT ;  /* 0x000000010200780c */ /* 0x000fe20003f25270 */
[----:B0-----:R-:W-:-:S04]  /*0380*/  ULOP3.LUT UR4, UR4, 0x1, URZ, 0xc0, !UPT ;  /* 0x0000000104047892 */ /* 0x001fc8000f8ec0ff */
[----:B------:R-:W-:-:S08]  /*0390*/  UISETP.NE.U32.AND UP0, UPT, UR4, 0x1, UPT ;  /* 0x000000010400788c */ /* 0x000fd0000bf05070 */
[----:B------:R-:W-:Y:S05]  /*03a0*/  @!P1 BRA `(.L_x_28) ;  /* 0x0000000000389947 */ /* 0x000fea0003800000 */
[----:B------:R-:W0:Y:S01]  /*03b0*/  LDC.64 R6, c[0x0][0x3e0] ;  /* 0x0000f800ff067b82 */ /* 0x000e220000000a00 */
[----:B------:R-:W-:Y:S02]  /*03c0*/  IADD3 R9, PT, PT, R8, 0x1, RZ ;  /* 0x0000000108097810 */ /* 0x000fe40007ffe0ff */
[----:B------:R-:W-:Y:S02]  /*03d0*/  I2FP.F32.U32 R5, R8 ;  /* 0x0000000800057245 */ /* 0x000fe40000201000 */
[----:B------:R-:W-:Y:S02]  /*03e0*/  I2FP.F32.U32 R9, R9 ;  /* 0x0000000900097245 */ /* 0x000fe40000201000 */
[C---:B-----5:R-:W-:Y:S02]  /*03f0*/  FSETP.NEU.AND P1, PT, R4.reuse, R5, PT ;  /* 0x000000050400720b */ /* 0x060fe40003f2d000 */
[----:B------:R-:W-:-:S11]  /*0400*/  FSETP.NEU.AND P2, PT, R4, R9, PT ;  /* 0x000000090400720b */ /* 0x000fd60003f4d000 */
[----:B------:R-:W-:Y:S02]  /*0410*/  @!P1 MOV R5, 0x3f800000 ;  /* 0x3f80000000059802 */ /* 0x000fe40000000f00 */
[----:B------:R-:W-:Y:S01]  /*0420*/  @!P2 MOV R9, 0x3f800000 ;  /* 0x3f8000000009a802 */ /* 0x000fe20000000f00 */
[C---:B0-----:R-:W-:Y:S01]  /*0430*/  IMAD.WIDE.U32 R6, R8.reuse, 0x4, R6 ;  /* 0x0000000408067825 */ /* 0x041fe200078e0006 */
[----:B------:R-:W-:-:S04]  /*0440*/  IADD3 R8, PT, PT, R8, 0x2, RZ ;  /* 0x0000000208087810 */ /* 0x000fc80007ffe0ff */
[----:B------:R0:W-:Y:S04]  /*0450*/  @P1 STG.E desc[UR10][R6.64], RZ ;  /* 0x000000ff06001986 */ /* 0x0001e8000c10190a */
[----:B------:R0:W-:Y:S04]  /*0460*/  @P2 STG.E desc[UR10][R6.64+0x4], RZ ;  /* 0x000004ff06002986 */ /* 0x0001e8000c10190a */
[----:B------:R0:W-:Y:S04]  /*0470*/  @!P1 STG.E desc[UR10][R6.64], R5 ;  /* 0x0000000506009986 */ /* 0x0001e8000c10190a */
[----:B------:R0:W-:Y:S02]  /*0480*/  @!P2 STG.E desc[UR10][R6.64+0x4], R9 ;  /* 0x000004090600a986 */ /* 0x0001e4000c10190a */
.L_x_28:
[----:B------:R-:W-:Y:S05]  /*0490*/  BRA.U UP0, `(.L_x_27) ;  /* 0x00000001001c7547 */ /* 0x000fea000b800000 */
[----:B0-----:R-:W0:Y:S01]  /*04a0*/  LDC.64 R6, c[0x0][0x3e0] ;  /* 0x0000f800ff067b82 */ /* 0x001e220000000a00 */
[----:B------:R-:W-:-:S04]  /*04b0*/  I2FP.F32.U32 R5, R8 ;  /* 0x0000000800057245 */ /* 0x000fc80000201000 */
[----:B-----5:R-:W-:-:S13]  /*04c0*/  FSETP.NEU.AND P1, PT, R4, R5, PT ;  /* 0x000000050400720b */ /* 0x020fda0003f2d000 */
[----:B------:R-:W-:Y:S01]  /*04d0*/  @!P1 MOV R5, 0x3f800000 ;  /* 0x3f80000000059802 */ /* 0x000fe20000000f00 */
[----:B0-----:R-:W-:-:S05]  /*04e0*/  IMAD.WIDE.U32 R8, R8, 0x4, R6 ;  /* 0x0000000408087825 */ /* 0x001fca00078e0006 */
[----:B------:R1:W-:Y:S04]  /*04f0*/  @P1 STG.E desc[UR10][R8.64], RZ ;  /* 0x000000ff08001986 */ /* 0x0003e8000c10190a */
[----:B------:R1:W-:Y:S02]  /*0500*/  @!P1 STG.E desc[UR10][R8.64], R5 ;  /* 0x0000000508009986 */ /* 0x0003e4000c10190a */
.L_x_27:
[----:B01----:R-:W0:Y:S01]  /*0510*/  LDC R5, c[0x0][0x3ec] ;  /* 0x0000fb00ff057b82 */ /* 0x003e220000000800 */
[----:B------:R-:W-:Y:S01]  /*0520*/  ISETP.GE.U32.AND P1, PT, R3, 0xf, PT ;  /* 0x0000000f0300780c */ /* 0x000fe20003f26070 */
[----:B-----5:R-:W-:Y:S01]  /*0530*/  HFMA2 R4, -RZ, RZ, 0, 0 ;  /* 0x00000000ff047431 */ /* 0x020fe200000001ff */
[----:B0-----:R-:W-:-:S04]  /*0540*/  LOP3.LUT R14, R5, 0xf, RZ, 0xc0, !PT ;  /* 0x0000000f050e7812 */ /* 0x001fc800078ec0ff */
[----:B------:R-:W-:-:S07]  /*0550*/  ISETP.NE.AND P2, PT, R14, RZ, PT ;  /* 0x000000ff0e00720c */ /* 0x000fce0003f45270 */
[----:B------:R-:W-:Y:S06]  /*0560*/  @!P1 BRA `(.L_x_29) ;  /* 0x00000004002c9947 */ /* 0x000fec0003800000 */
[----:B------:R-:W-:Y:S02]  /*0570*/  LOP3.LUT R4, R5, 0x7ffffff0, RZ, 0xc0, !PT ;  /* 0x7ffffff005047812 */ /* 0x000fe400078ec0ff */
[----:B------:R-:W-:-:S07]  /*0580*/  MOV R13, RZ ;  /* 0x000000ff000d7202 */ /* 0x000fce0000000f00 */
.L_x_30:
[----:B0-----:R-:W0:Y:S08]  /*0590*/  LDC.64 R6, c[0x0][0x380] ;  /* 0x0000e000ff067b82 */ /* 0x001e300000000a00 */
[----:B------:R-:W1:Y:S08]  /*05a0*/  LDC.64 R8, c[0x0][0x3e0] ;  /* 0x0000f800ff087b82 */ /* 0x000e700000000a00 */
[----:B------:R-:W2:Y:S01]  /*05b0*/  LDC.64 R10, c[0x0][0x390] ;  /* 0x0000e400ff0a7b82 */ /* 0x000ea20000000a00 */
[----:B0-----:R-:W-:-:S05]  /*05c0*/  IMAD.WIDE.U32 R6, R13, 0x4, R6 ;  /* 0x000000040d067825 */ /* 0x001fca00078e0006 */
[----:B------:R-:W3:Y:S01]  /*05d0*/  LDG.E R12, desc[UR10][R6.64] ;  /* 0x0000000a060c7981 */ /* 0x000ee2000c1e1900 */
[----:B-1----:R-:W-:-:S05]  /*05e0*/  IMAD.WIDE.U32 R8, R13, 0x4, R8 ;  /* 0x000000040d087825 */ /* 0x002fca00078e0008 */
[----:B------:R-:W3:Y:S01]  /*05f0*/  LDG.E R15, desc[UR10][R8.64] ;  /* 0x0000000a080f7981 */ /* 0x000ee2000c1e1900 */
[----:B--2---:R-:W-:-:S04]  /*0600*/  IMAD.WIDE.U32 R10, R13, 0x4, R10 ;  /* 0x000000040d0a7825 */ /* 0x004fc800078e000a */
[----:B---3--:R-:W-:-:S05]  /*0610*/  FADD R15, R12, -R15 ;  /* 0x8000000f0c0f7221 */ /* 0x008fca0000000000 */
[----:B------:R0:W-:Y:S04]  /*0620*/  STG.E desc[UR10][R10.64], R15 ;  /* 0x0000000f0a007986 */ /* 0x0001e8000c10190a */
[----:B------:R-:W2:Y:S04]  /*0630*/  LDG.E R12, desc[UR10][R6.64+0x4] ;  /* 0x0000040a060c7981 */ /* 0x000ea8000c1e1900 */
[----:B------:R-:W2:Y:S02]  /*0640*/  LDG.E R17, desc[UR10][R8.64+0x4] ;  /* 0x0000040a08117981 */ /* 0x000ea4000c1e1900 */
[----:B--2---:R-:W-:-:S05]  /*0650*/  FADD R17, R12, -R17 ;  /* 0x800000110c117221 */ /* 0x004fca0000000000 */
[----:B------:R1:W-:Y:S04]  /*0660*/  STG.E desc[UR10][R10.64+0x4], R17 ;  /* 0x000004110a007986 */ /* 0x0003e8000c10190a */
[----:B------:R-:W2:Y:S04]  /*0670*/  LDG.E R12, desc[UR10][R6.64+0x8] ;  /* 0x0000080a060c7981 */ /* 0x000ea8000c1e1900 */
[----:B------:R-:W2:Y:S02]  /*0680*/  LDG.E R19, desc[UR10][R8.64+0x8] ;  /* 0x0000080a08137981 */ /* 0x000ea4000c1e1900 */
[----:B--2---:R-:W-:-:S05]  /*0690*/  FADD R19, R12, -R19 ;  /* 0x800000130c137221 */ /* 0x004fca0000000000 */
[----:B------:R2:W-:Y:S04]  /*06a0*/  STG.E desc[UR10][R10.64+0x8], R19 ;  /* 0x000008130a007986 */ /* 0x0005e8000c10190a */
[----:B------:R-:W3:Y:S04]  /*06b0*/  LDG.E R12, desc[UR10][R6.64+0xc] ;  /* 0x00000c0a060c7981 */ /* 0x000ee8000c1e1900 */
[----:B------:R-:W3:Y:S02]  /*06c0*/  LDG.E R21, desc[UR10][R8.64+0xc] ;  /* 0x00000c0a08157981 */ /* 0x000ee4000c1e1900 */
[----:B---3--:R-:W-:-:S05]  /*06d0*/  FADD R21, R12, -R21 ;  /* 0x800000150c157221 */ /* 0x008fca0000000000 */
[----:B------:R3:W-:Y:S04]  /*06e0*/  STG.E desc[UR10][R10.64+0xc], R21 ;  /* 0x00000c150a007986 */ /* 0x0007e8000c10190a */
[----:B------:R-:W4:Y:S04]  /*06f0*/  LDG.E R12, desc[UR10][R6.64+0x10] ;  /* 0x0000100a060c7981 */ /* 0x000f28000c1e1900 */
[----:B0-----:R-:W4:Y:S02]  /*0700*/  LDG.E R15, desc[UR10][R8.64+0x10] ;  /* 0x0000100a080f7981 */ /* 0x001f24000c1e1900 */
[----:B----4-:R-:W-:-:S05]  /*0710*/  FADD R15, R12, -R15 ;  /* 0x8000000f0c0f7221 */ /* 0x010fca0000000000 */
[----:B------:R0:W-:Y:S04]  /*0720*/  STG.E desc[UR10][R10.64+0x10], R15 ;  /* 0x0000100f0a007986 */ /* 0x0001e8000c10190a */
[----:B------:R-:W4:Y:S04]  /*0730*/  LDG.E R12, desc[UR10][R6.64+0x14] ;  /* 0x0000140a060c7981 */ /* 0x000f28000c1e1900 */
[----:B-1----:R-:W4:Y:S02]  /*0740*/  LDG.E R17, desc[UR10][R8.64+0x14] ;  /* 0x0000140a08117981 */ /* 0x002f24000c1e1900 */
[----:B----4-:R-:W-:-:S05]  /*0750*/  FADD R17, R12, -R17 ;  /* 0x800000110c117221 */ /* 0x010fca0000000000 */
[----:B------:R1:W-:Y:S04]  /*0760*/  STG.E desc[UR10][R10.64+0x14], R17 ;  /* 0x000014110a007986 */ /* 0x0003e8000c10190a */
[----:B------:R-:W4:Y:S04]  /*0770*/  LDG.E R12, desc[UR10][R6.64+0x18] ;  /* 0x0000180a060c7981 */ /* 0x000f28000c1e1900 */
[----:B--2---:R-:W4:Y:S02]  /*0780*/  LDG.E R19, desc[UR10][R8.64+0x18] ;  /* 0x0000180a08137981 */ /* 0x004f24000c1e1900 */
[----:B----4-:R-:W-:-:S05]  /*0790*/  FADD R19, R12, -R19 ;  /* 0x800000130c137221 */ /* 0x010fca0000000000 */
[----:B------:R2:W-:Y:S04]  /*07a0*/  STG.E desc[UR10][R10.64+0x18], R19 ;  /* 0x000018130a007986 */ /* 0x0005e8000c10190a */
[----:B------:R-:W4:Y:S04]  /*07b0*/  LDG.E R12, desc[UR10][R6.64+0x1c] ;  /* 0x00001c0a060c7981 */ /* 0x000f28000c1e1900 */
[----:B---3--:R-:W4:Y:S02]  /*07c0*/  LDG.E R21, desc[UR10][R8.64+0x1c] ;  /* 0x00001c0a08157981 */ /* 0x008f24000c1e1900 */
[----:B----4-:R-:W-:-:S05]  /*07d0*/  FADD R21, R12, -R21 ;  /* 0x800000150c157221 */ /* 0x010fca0000000000 */
        /* <DEDUP_REMOVED lines=29> */
[----:B------:R-:W2:Y:S04]  /*09b0*/  LDG.E R12, desc[UR10][R6.64+0x3c] ;  /* 0x00003c0a060c7981 */ /* 0x000ea8000c1e1900 */
[----:B---3--:R-:W2:Y:S01]  /*09c0*/  LDG.E R21, desc[UR10][R8.64+0x3c] ;  /* 0x00003c0a08157981 */ /* 0x008ea2000c1e1900 */
[----:B------:R-:W-:-:S04]  /*09d0*/  IADD3 R13, PT, PT, R13, 0x10, RZ ;  /* 0x000000100d0d7810 */ /* 0x000fc80007ffe0ff */
[----:B------:R-:W-:Y:S01]  /*09e0*/  ISETP.NE.AND P1, PT, R13, R4, PT ;  /* 0x000000040d00720c */ /* 0x000fe20003f25270 */
[----:B--2---:R-:W-:-:S05]  /*09f0*/  FADD R21, R12, -R21 ;  /* 0x800000150c157221 */ /* 0x004fca0000000000 */
[----:B------:R0:W-:Y:S07]  /*0a00*/  STG.E desc[UR10][R10.64+0x3c], R21 ;  /* 0x00003c150a007986 */ /* 0x0001ee000c10190a */
[----:B------:R-:W-:Y:S05]  /*0a10*/  @P1 BRA `(.L_x_30) ;  /* 0xfffffff800dc1947 */ /* 0x000fea000383ffff */
.L_x_29:
[----:B------:R-:W-:Y:S05]  /*0a20*/  @!P2 BRA `(.L_x_31) ;  /* 0x000000040054a947 */ /* 0x000fea0003800000 */
[----:B------:R-:W-:Y:S02]  /*0a30*/  ISETP.GE.U32.AND P1, PT, R14, 0x8, PT ;  /* 0x000000080e00780c */ /* 0x000fe40003f26070 */
[----:B------:R-:W-:-:S04]  /*0a40*/  LOP3.LUT R16, R5, 0x7, RZ, 0xc0, !PT ;  /* 0x0000000705107812 */ /* 0x000fc800078ec0ff */
[----:B------:R-:W-:-:S07]  /*0a50*/  ISETP.NE.AND P2, PT, R16, RZ, PT ;  /* 0x000000ff1000720c */ /* 0x000fce0003f45270 */
[----:B------:R-:W-:Y:S06]  /*0a60*/  @!P1 BRA `(.L_x_32) ;  /* 0x00000000009c9947 */ /* 0x000fec0003800000 */
[----:B------:R-:W1:Y:S08]  /*0a70*/  LDC.64 R6, c[0x0][0x380] ;  /* 0x0000e000ff067b82 */ /* 0x000e700000000a00 */
[----:B------:R-:W2:Y:S08]  /*0a80*/  LDC.64 R8, c[0x0][0x3e0] ;  /* 0x0000f800ff087b82 */ /* 0x000eb00000000a00 */
[----:B0-----:R-:W0:Y:S01]  /*0a90*/  LDC.64 R10, c[0x0][0x390] ;  /* 0x0000e400ff0a7b82 */ /* 0x001e220000000a00 */
[----:B-1----:R-:W-:-:S05]  /*0aa0*/  IMAD.WIDE.U32 R6, R4, 0x4, R6 ;  /* 0x0000000404067825 */ /* 0x002fca00078e0006 */
[----:B------:R-:W3:Y:S01]  /*0ab0*/  LDG.E R12, desc[UR10][R6.64] ;  /* 0x0000000a060c7981 */ /* 0x000ee2000c1e1900 */
[----:B--2---:R-:W-:-:S05]  /*0ac0*/  IMAD.WIDE.U32 R8, R4, 0x4, R8 ;  /* 0x0000000404087825 */ /* 0x004fca00078e0008 */
[----:B------:R-:W3:Y:S01]  /*0ad0*/  LDG.E R13, desc[UR10][R8.64] ;  /* 0x0000000a080d7981 */ /* 0x000ee2000c1e1900 */
[----:B0-----:R-:W-:-:S04]  /*0ae0*/  IMAD.WIDE.U32 R10, R4, 0x4, R10 ;  /* 0x00000004040a7825 */ /* 0x001fc800078e000a */
        /* <DEDUP_REMOVED lines=18> */
[----:B------:R-:W5:Y:S04]  /*0c10*/  LDG.E R12, desc[UR10][R6.64+0x14] ;  /* 0x0000140a060c7981 */ /* 0x000f68000c1e1900 */
[----:B-1----:R-:W5:Y:S02]  /*0c20*/  LDG.E R15, desc[UR10][R8.64+0x14] ;  /* 0x0000140a080f7981 */ /* 0x002f64000c1e1900 */
[----:B-----5:R-:W-:-:S05]  /*0c30*/  FADD R15, R12, -R15 ;  /* 0x8000000f0c0f7221 */ /* 0x020fca0000000000 */
[----:B------:R4:W-:Y:S04]  /*0c40*/  STG.E desc[UR10][R10.64+0x14], R15 ;  /* 0x0000140f0a007986 */ /* 0x0009e8000c10190a */
[----:B------:R-:W5:Y:S04]  /*0c50*/  LDG.E R12, desc[UR10][R6.64+0x18] ;  /* 0x0000180a060c7981 */ /* 0x000f68000c1e1900 */
[----:B--2---:R-:W5:Y:S02]  /*0c60*/  LDG.E R17, desc[UR10][R8.64+0x18] ;  /* 0x0000180a08117981 */ /* 0x004f64000c1e1900 */
[----:B-----5:R-:W-:-:S05]  /*0c70*/  FADD R17, R12, -R17 ;  /* 0x800000110c117221 */ /* 0x020fca0000000000 */
[----:B------:R4:W-:Y:S04]  /*0c80*/  STG.E desc[UR10][R10.64+0x18], R17 ;  /* 0x000018110a007986 */ /* 0x0009e8000c10190a */
[----:B------:R-:W2:Y:S04]  /*0c90*/  LDG.E R12, desc[UR10][R6.64+0x1c] ;  /* 0x00001c0a060c7981 */ /* 0x000ea8000c1e1900 */
[----:B---3--:R-:W2:Y:S01]  /*0ca0*/  LDG.E R19, desc[UR10][R8.64+0x1c] ;  /* 0x00001c0a08137981 */ /* 0x008ea2000c1e1900 */
[----:B------:R-:W-:Y:S01]  /*0cb0*/  IADD3 R4, PT, PT, R4, 0x8, RZ ;  /* 0x0000000804047810 */ /* 0x000fe20007ffe0ff */
[----:B--2---:R-:W-:-:S05]  /*0cc0*/  FADD R19, R12, -R19 ;  /* 0x800000130c137221 */ /* 0x004fca0000000000 */
[----:B------:R4:W-:Y:S02]  /*0cd0*/  STG.E desc[UR10][R10.64+0x1c], R19 ;  /* 0x00001c130a007986 */ /* 0x0009e4000c10190a */
.L_x_32:
[----:B------:R-:W-:Y:S05]  /*0ce0*/  @!P2 BRA `(.L_x_31) ;  /* 0x0000000000a4a947 */ /* 0x000fea0003800000 */
[----:B------:R-:W-:-:S13]  /*0cf0*/  ISETP.GE.U32.AND P1, PT, R16, 0x4, PT ;  /* 0x000000041000780c */ /* 0x000fda0003f26070 */
[----:B------:R-:W-:Y:S05]  /*0d00*/  @!P1 BRA `(.L_x_33) ;  /* 0x00000000005c9947 */ /* 0x000fea0003800000 */
[----:B------:R-:W1:Y:S08]  /*0d10*/  LDC.64 R6, c[0x0][0x380] ;  /* 0x0000e000ff067b82 */ /* 0x000e700000000a00 */
[----:B------:R-:W2:Y:S08]  /*0d20*/  LDC.64 R8, c[0x0][0x3e0] ;  /* 0x0000f800ff087b82 */ /* 0x000eb00000000a00 */
[----:B0---4-:R-:W0:Y:S01]  /*0d30*/  LDC.64 R10, c[0x0][0x390] ;  /* 0x0000e400ff0a7b82 */ /* 0x011e220000000a00 */
        /* <DEDUP_REMOVED lines=15> */
[----:B------:R-:W2:Y:S04]  /*0e30*/  LDG.E R12, desc[UR10][R6.64+0xc] ;  /* 0x00000c0a060c7981 */ /* 0x000ea8000c1e1900 */
[----:B------:R-:W2:Y:S01]  /*0e40*/  LDG.E R19, desc[UR10][R8.64+0xc] ;  /* 0x00000c0a08137981 */ /* 0x000ea2000c1e1900 */
[----:B------:R-:W-:Y:S01]  /*0e50*/  IADD3 R4, PT, PT, R4, 0x4, RZ ;  /* 0x0000000404047810 */ /* 0x000fe20007ffe0ff */
[----:B--2---:R-:W-:-:S05]  /*0e60*/  FADD R19, R12, -R19 ;  /* 0x800000130c137221 */ /* 0x004fca0000000000 */
[----:B------:R1:W-:Y:S02]  /*0e70*/  STG.E desc[UR10][R10.64+0xc], R19 ;  /* 0x00000c130a007986 */ /* 0x0003e4000c10190a */
.L_x_33:
[----:B------:R-:W-:Y:S05]  /*0e80*/  @!P0 BRA `(.L_x_31) ;  /* 0x00000000003c8947 */ /* 0x000fea0003800000 */
[----:B------:R-:W2:Y:S01]  /*0e90*/  LDC.64 R8, c[0x0][0x390] ;  /* 0x0000e400ff087b82 */ /* 0x000ea20000000a00 */
[----:B------:R-:W-:-:S07]  /*0ea0*/  UMOV UR4, URZ ;  /* 0x000000ff00047c82 */ /* 0x000fce0008000000 */
[----:B01--4-:R-:W0:Y:S08]  /*0eb0*/  LDC.64 R10, c[0x0][0x3e0] ;  /* 0x0000f800ff0a7b82 */ /* 0x013e300000000a00 */
[----:B------:R-:W1:Y:S02]  /*0ec0*/  LDC.64 R6, c[0x0][0x380] ;  /* 0x0000e000ff067b82 */ /* 0x000e640000000a00 */
.L_x_34:
[----:B-1----:R-:W-:-:S04]  /*0ed0*/  IMAD.WIDE.U32 R12, R4, 0x4, R6 ;  /* 0x00000004040c7825 */ /* 0x002fc800078e0006 */
[C---:B0-----:R-:W-:Y:S02]  /*0ee0*/  IMAD.WIDE.U32 R16, R4.reuse, 0x4, R10 ;  /* 0x0000000404107825 */ /* 0x041fe400078e000a */
[----:B---3--:R-:W3:Y:S04]  /*0ef0*/  LDG.E R12, desc[UR10][R12.64] ;  /* 0x0000000a0c0c7981 */ /* 0x008ee8000c1e1900 */
[----:B------:R-:W3:Y:S01]  /*0f00*/  LDG.E R17, desc[UR10][R16.64] ;  /* 0x0000000a10117981 */ /* 0x000ee2000c1e1900 */
[C---:B--2---:R-:W-:Y:S01]  /*0f10*/  IMAD.WIDE.U32 R18, R4.reuse, 0x4, R8 ;  /* 0x0000000404127825 */ /* 0x044fe200078e0008 */
[----:B------:R-:W-:Y:S01]  /*0f20*/  UIADD3 UR4, UPT, UPT, UR4, 0x1, URZ ;  /* 0x0000000104047890 */ /* 0x000fe2000fffe0ff */
[----:B------:R-:W-:-:S05]  /*0f30*/  IADD3 R4, PT, PT, R4, 0x1, RZ ;  /* 0x0000000104047810 */ /* 0x000fca0007ffe0ff */
[----:B------:R-:W-:Y:S01]  /*0f40*/  ISETP.NE.AND P0, PT, R2, UR4, PT ;  /* 0x0000000402007c0c */ /* 0x000fe2000bf05270 */
[----:B---3--:R-:W-:-:S05]  /*0f50*/  FADD R15, R12, -R17 ;  /* 0x800000110c0f7221 */ /* 0x008fca0000000000 */
[----:B------:R3:W-:Y:S07]  /*0f60*/  STG.E desc[UR10][R18.64], R15 ;  /* 0x0000000f12007986 */ /* 0x0007ee000c10190a */
[----:B------:R-:W-:Y:S05]  /*0f70*/  @P0 BRA `(.L_x_34) ;  /* 0xfffffffc00d40947 */ /* 0x000fea000383ffff */
.L_x_31:
[----:B------:R-:W2:Y:S02]  /*0f80*/  LDCU UR4, c[0x0][0x3f0] ;  /* 0x00007e00ff0477ac */ /* 0x000ea40008000800 */
[----:B--2---:R-:W-:-:S09]  /*0f90*/  UISETP.GE.AND UP0, UPT, UR4, 0x1, UPT ;  /* 0x000000010400788c */ /* 0x004fd2000bf06270 */
[----:B------:R-:W-:Y:S05]  /*0fa0*/  BRA.U !UP0, `(.L_x_35) ;  /* 0x0000000d08a87547 */ /* 0x000fea000b800000 */
[----:B------:R-:W2:Y:S01]  /*0fb0*/  LDCU UR5, c[0x0][0x3f8] ;  /* 0x00007f00ff0577ac */ /* 0x000ea20008000800 */
[----:B------:R-:W-:Y:S01]  /*0fc0*/  HFMA2 R4, -RZ, RZ, 0, 0 ;  /* 0x00000000ff047431 */ /* 0x000fe200000001ff */
[----:B--2---:R-:W-:-:S04]  /*0fd0*/  UIADD3 UR6, UPT, UPT, UR5, 0x1, URZ ;  /* 0x0000000105067890 */ /* 0x004fc8000fffe0ff */
[----:B------:R-:W-:Y:S02]  /*0fe0*/  UISETP.GE.U32.AND UP0, UPT, UR6, 0x3, UPT ;  /* 0x000000030600788c */ /* 0x000fe4000bf06070 */
[----:B------:R-:W-:Y:S02]  /*0ff0*/  ULOP3.LUT UR6, UR4, 0xf, URZ, 0xc0, !UPT ;  /* 0x0000000f04067892 */ /* 0x000fe4000f8ec0ff */
[----:B------:R-:W-:Y:S02]  /*1000*/  USEL UR5, UR5, URZ, !UP0 ;  /* 0x000000ff05057287 */ /* 0x000fe4000c000000 */
[----:B------:R-:W-:-:S04]  /*1010*/  ULOP3.LUT UR4, UR4, 0x7, URZ, 0xc0, !UPT ;  /* 0x0000000704047892 */ /* 0x000fc8000f8ec0ff */
[----:B------:R-:W-:-:S08]  /*1020*/  I2FP.F32.S32 R8, UR5 ;  /* 0x0000000500087c45 */ /* 0x000fd00008201400 */
.L_x_41:
[----:B--2---:R-:W2:Y:S01]  /*1030*/  LDCU UR5, c[0x0][0x3f0] ;  /* 0x00007e00ff0577ac */ /* 0x004ea20008000800 */
[----:B------:R-:W5:Y:S01]  /*1040*/  LDC.64 R6, c[0x0][0x390] ;  /* 0x0000e400ff067b82 */ /* 0x000f620000000a00 */
[----:B------:R-:W-:-:S07]  /*1050*/  MOV R12, RZ ;  /* 0x000000ff000c7202 */ /* 0x000fce0000000f00 */
[----:B0-----:R-:W0:Y:S01]  /*1060*/  LDC R5, c[0x0][0x3ec] ;  /* 0x0000fb00ff057b82 */ /* 0x001e220000000800 */
[----:B--2---:R-:W-:Y:S02]  /*1070*/  UIADD3 UR7, UPT, UPT, UR5, -0x1, URZ ;  /* 0xffffffff05077890 */ /* 0x004fe4000fffe0ff */
[C---:B-1----:R-:W-:Y:S02]  /*1080*/  IMAD R9, R4.reuse, UR5, RZ ;  /* 0x0000000504097c24 */ /* 0x042fe4000f8e02ff */
[----:B------:R-:W-:Y:S01]  /*1090*/  UISETP.GE.U32.AND UP0, UPT, UR7, 0xf, UPT ;  /* 0x0000000f0700788c */ /* 0x000fe2000bf06070 */
[C---:B-----5:R-:W-:Y:S01]  /*10a0*/  IMAD.WIDE.U32 R6, R4.reuse, 0x4, R6 ;  /* 0x0000000404067825 */ /* 0x060fe200078e0006 */
[----:B------:R-:W-:-:S04]  /*10b0*/  IADD3 R4, PT, PT, R4, 0x1, RZ ;  /* 0x0000000104047810 */ /* 0x000fc80007ffe0ff */
[----:B0-----:R-:W-:-:S03]  /*10c0*/  ISETP.NE.AND P0, PT, R4, R5, PT ;  /* 0x000000050400720c */ /* 0x001fc60003f05270 */
[----:B------:R-:W-:Y:S10]  /*10d0*/  BRA.U !UP0, `(.L_x_36) ;  /* 0x00000005086c7547 */ /* 0x000ff4000b800000 */
[----:B------:R-:W-:-:S07]  /*10e0*/  MOV R16, RZ ;  /* 0x000000ff00107202 */ /* 0x000fce0000000f00 */
.L_x_37:
[----:B-1--4-:R-:W0:Y:S01]  /*10f0*/  LDC.64 R10, c[0x0][0x3a0] ;  /* 0x0000e800ff0a7b82 */ /* 0x012e220000000a00 */
[----:B---3--:R-:W2:Y:S07]  /*1100*/  LDG.E R15, desc[UR10][R6.64] ;  /* 0x0000000a060f7981 */ /* 0x008eae000c1e1900 */
[----:B------:R-:W1:Y:S01]  /*1110*/  LDC.64 R12, c[0x0][0x398] ;  /* 0x0000e600ff0c7b82 */ /* 0x000e620000000a00 */
[----:B0-----:R-:W-:-:S05]  /*1120*/  IMAD.WIDE.U32 R10, R16, 0x4, R10 ;  /* 0x00000004100a7825 */ /* 0x001fca00078e000a */
[----:B------:R-:W3:Y:S01]  /*1130*/  LDG.E R18, desc[UR10][R10.64] ;  /* 0x0000000a0a127981 */ /* 0x000ee2000c1e1900 */
[----:B------:R-:W-:-:S05]  /*1140*/  IADD3 R17, PT, PT, R9, R16, RZ ;  /* 0x0000001009117210 */ /* 0x000fca0007ffe0ff */
[----:B-1----:R-:W-:-:S04]  /*1150*/  IMAD.WIDE.U32 R12, R17, 0x4, R12 ;  /* 0x00000004110c7825 */ /* 0x002fc800078e000c */
[----:B--2---:R-:W-:-:S04]  /*1160*/  FMUL R15, R15, R8 ;  /* 0x000000080f0f7220 */ /* 0x004fc80000400000 */
[----:B---3--:R-:W-:-:S05]  /*1170*/  FMUL R15, R15, R18 ;  /* 0x000000120f0f7220 */ /* 0x008fca0000400000 */
[----:B------:R0:W-:Y:S04]  /*1180*/  STG.E desc[UR10][R12.64], R15 ;  /* 0x0000000f0c007986 */ /* 0x0001e8000c10190a */
[----:B------:R-:W2:Y:S04]  /*1190*/  LDG.E R17, desc[UR10][R6.64] ;  /* 0x0000000a06117981 */ /* 0x000ea8000c1e1900 */
[----:B------:R-:W3:Y:S01]  /*11a0*/  LDG.E R18, desc[UR10][R10.64+0x4] ;  /* 0x0000040a0a127981 */ /* 0x000ee2000c1e1900 */
        /* <DEDUP_REMOVED lines=8> */
[----:B0-----:R-:W3:Y:S04]  /*1230*/  LDG.E R15, desc[UR10][R6.64] ;  /* 0x0000000a060f7981 */ /* 0x001ee8000c1e1900 */
[----:B------:R-:W4:Y:S01]  /*1240*/  LDG.E R18, desc[UR10][R10.64+0xc] ;  /* 0x00000c0a0a127981 */ /* 0x000f22000c1e1900 */
[----:B---3--:R-:W-:-:S04]  /*1250*/  FMUL R15, R15, R8 ;  /* 0x000000080f0f7220 */ /* 0x008fc80000400000 */
[----:B----4-:R-:W-:-:S05]  /*1260*/  FMUL R15, R15, R18 ;  /* 0x000000120f0f7220 */ /* 0x010fca0000400000 */
[----:B------:R0:W-:Y:S04]  /*1270*/  STG.E desc[UR10][R12.64+0xc], R15 ;  /* 0x00000c0f0c007986 */ /* 0x0001e8000c10190a */
[----:B-1----:R-:W3:Y:S04]  /*1280*/  LDG.E R17, desc[UR10][R6.64] ;  /* 0x0000000a06117981 */ /* 0x002ee8000c1e1900 */
[----:B------:R-:W4:Y:S01]  /*1290*/  LDG.E R18, desc[UR10][R10.64+0x10] ;  /* 0x0000100a0a127981 */ /* 0x000f22000c1e1900 */
[----:B---3--:R-:W-:-:S04]  /*12a0*/  FMUL R17, R17, R8 ;  /* 0x0000000811117220 */ /* 0x008fc80000400000 */
[----:B----4-:R-:W-:-:S05]  /*12b0*/  FMUL R17, R17, R18 ;  /* 0x0000001211117220 */ /* 0x010fca0000400000 */
[----:B------:R1:W-:Y:S04]  /*12c0*/  STG.E desc[UR10][R12.64+0x10], R17 ;  /* 0x000010110c007986 */ /* 0x0003e8000c10190a */
[----:B--2---:R-:W2:Y:S04]  /*12d0*/  LDG.E R19, desc[UR10][R6.64] ;  /* 0x0000000a06137981 */ /* 0x004ea8000c1e1900 */
        /* <DEDUP_REMOVED lines=49> */
[----:B0-----:R-:W2:Y:S04]  /*15f0*/  LDG.E R15, desc[UR10][R6.64] ;  /* 0x0000000a060f7981 */ /* 0x001ea8000c1e1900 */
[----:B------:R-:W3:Y:S01]  /*1600*/  LDG.E R18, desc[UR10][R10.64+0x3c] ;  /* 0x00003c0a0a127981 */ /* 0x000ee2000c1e1900 */
[----:B------:R-:W-:Y:S01]  /*1610*/  ULOP3.LUT UR7, UR5, 0x7ffffff0, URZ, 0xc0, !UPT ;  /* 0x7ffffff005077892 */ /* 0x000fe2000f8ec0ff */
[----:B------:R-:W-:-:S05]  /*1620*/  IADD3 R16, PT, PT, R16, 0x10, RZ ;  /* 0x0000001010107810 */ /* 0x000fca0007ffe0ff */
[----:B------:R-:W-:Y:S01]  /*1630*/  ISETP.NE.AND P1, PT, R16, UR7, PT ;  /* 0x0000000710007c0c */ /* 0x000fe2000bf25270 */
[----:B--2---:R-:W-:-:S04]  /*1640*/  FMUL R15, R15, R8 ;  /* 0x000000080f0f7220 */ /* 0x004fc80000400000 */
[----:B---3--:R-:W-:-:S05]  /*1650*/  FMUL R15, R15, R18 ;  /* 0x000000120f0f7220 */ /* 0x008fca0000400000 */
[----:B------:R1:W-:Y:S03]  /*1660*/  STG.E desc[UR10][R12.64+0x3c], R15 ;  /* 0x00003c0f0c007986 */ /* 0x0003e6000c10190a */
[----:B------:R-:W-:Y:S05]  /*1670*/  @P1 BRA `(.L_x_37) ;  /* 0xfffffff8009c1947 */ /* 0x000fea000383ffff */
[----:B-1----:R-:W-:-:S07]  /*1680*/  MOV R12, UR7 ;  /* 0x00000007000c7c02 */ /* 0x002fce0008000f00 */
.L_x_36:
[----:B------:R-:W-:-:S09]  /*1690*/  UISETP.NE.AND UP0, UPT, UR6, URZ, UPT ;  /* 0x000000ff0600728c */ /* 0x000fd2000bf05270 */
[----:B------:R-:W-:Y:S05]  /*16a0*/  BRA.U !UP0, `(.L_x_38) ;  /* 0x0000000508e47547 */ /* 0x000fea000b800000 */
[----:B------:R-:W-:Y:S02]  /*16b0*/  UIADD3 UR7, UPT, UPT, UR6, -0x1, URZ ;  /* 0xffffffff06077890 */ /* 0x000fe4000fffe0ff */
[----:B------:R-:W-:Y:S02]  /*16c0*/  UISETP.NE.AND UP1, UPT, UR4, URZ, UPT ;  /* 0x000000ff0400728c */ /* 0x000fe4000bf25270 */
[----:B------:R-:W-:-:S09]  /*16d0*/  UISETP.GE.U32.AND UP0, UPT, UR7, 0x7, UPT ;  /* 0x000000070700788c */ /* 0x000fd2000bf06070 */
[----:B------:R-:W-:Y:S05]  /*16e0*/  BRA.U !UP0, `(.L_x_39) ;  /* 0x0000000108cc7547 */ /* 0x000fea000b800000 */
[----:B-1--4-:R-:W0:Y:S01]  /*16f0*/  LDC.64 R10, c[0x0][0x3a0] ;  /* 0x0000e800ff0a7b82 */ /* 0x012e220000000a00 */
[----:B------:R-:W2:Y:S07]  /*1700*/  LDG.E R13, desc[UR10][R6.64] ;  /* 0x0000000a060d7981 */ /* 0x000eae000c1e1900 */
[----:B------:R-:W1:Y:S01]  /*1710*/  LDC.64 R16, c[0x0][0x398] ;  /* 0x0000e600ff107b82 */ /* 0x000e620000000a00 */
[----:B0-----:R-:W-:-:S05]  /*1720*/  IMAD.WIDE.U32 R10, R12, 0x4, R10 ;  /* 0x000000040c0a7825 */ /* 0x001fca00078e000a */
[----:B---3--:R-:W3:Y:S01]  /*1730*/  LDG.E R18, desc[UR10][R10.64] ;  /* 0x0000000a0a127981 */ /* 0x008ee2000c1e1900 */
[----:B------:R-:W-:-:S05]  /*1740*/  IADD3 R15, PT, PT, R9, R12, RZ ;  /* 0x0000000c090f7210 */ /* 0x000fca0007ffe0ff */
[----:B-1----:R-:W-:-:S04]  /*1750*/  IMAD.WIDE.U32 R16, R15, 0x4, R16 ;  /* 0x000000040f107825 */ /* 0x002fc800078e0010 */
[----:B--2---:R-:W-:-:S04]  /*1760*/  FMUL R13, R13, R8 ;  /* 0x000000080d0d7220 */ /* 0x004fc80000400000 */
[----:B---3--:R-:W-:Y:S02]  /*1770*/  FMUL R13, R13, R18 ;  /* 0x000000120d0d7220 */ /* 0x008fe40000400000 */
[----:B------:R-:W0:Y:S03]  /*1780*/  LDC.64 R18, c[0x0][0x398] ;  /* 0x0000e600ff127b82 */ /* 0x000e260000000a00 */
[----:B------:R1:W-:Y:S04]  /*1790*/  STG.E desc[UR10][R16.64], R13 ;  /* 0x0000000d10007986 */ /* 0x0003e8000c10190a */
[----:B------:R-:W2:Y:S04]  /*17a0*/  LDG.E R15, desc[UR10][R6.64] ;  /* 0x0000000a060f7981 */ /* 0x000ea8000c1e1900 */
[----:B------:R-:W3:Y:S01]  /*17b0*/  LDG.E R20, desc[UR10][R10.64+0x4] ;  /* 0x0000040a0a147981 */ /* 0x000ee2000c1e1900 */
[----:B------:R-:W-:-:S04]  /*17c0*/  IADD3 R21, P1, PT, R9, R12, RZ ;  /* 0x0000000c09157210 */ /* 0x000fc80007f3e0ff */
[----:B------:R-:W-:Y:S02]  /*17d0*/  IADD3.X R22, PT, PT, RZ, RZ, RZ, P1, !PT ;  /* 0x000000ffff167210 */ /* 0x000fe40000ffe4ff */
[----:B0-----:R-:W-:-:S04]  /*17e0*/  LEA R18, P1, R21, R18, 0x2 ;  /* 0x0000001215127211 */ /* 0x001fc800078210ff */
[----:B------:R-:W-:Y:S01]  /*17f0*/  LEA.HI.X R19, R21, R19, R22, 0x2, P1 ;  /* 0x0000001315137211 */ /* 0x000fe200008f1416 */
[----:B--2---:R-:W-:-:S04]  /*1800*/  FMUL R15, R15, R8 ;  /* 0x000000080f0f7220 */ /* 0x004fc80000400000 */
[----:B---3--:R-:W-:-:S05]  /*1810*/  FMUL R15, R15, R20 ;  /* 0x000000140f0f7220 */ /* 0x008fca0000400000 */
[----:B------:R0:W-:Y:S04]  /*1820*/  STG.E desc[UR10][R18.64+0x4], R15 ;  /* 0x0000040f12007986 */ /* 0x0001e8000c10190a */
[----:B-1----:R-:W2:Y:S04]  /*1830*/  LDG.E R13, desc[UR10][R6.64] ;  /* 0x0000000a060d7981 */ /* 0x002ea8000c1e1900 */
        /* <DEDUP_REMOVED lines=26> */
[----:B------:R-:W-:Y:S01]  /*19e0*/  IADD3 R12, PT, PT, R12, 0x8, RZ ;  /* 0x000000080c0c7810 */ /* 0x000fe20007ffe0ff */
[----:B--2---:R-:W-:-:S04]  /*19f0*/  FMUL R15, R15, R8 ;  /* 0x000000080f0f7220 */ /* 0x004fc80000400000 */
[----:B---3--:R-:W-:-:S05]  /*1a00*/  FMUL R15, R15, R16 ;  /* 0x000000100f0f7220 */ /* 0x008fca0000400000 */
[----:B------:R1:W-:Y:S02]  /*1a10*/  STG.E desc[UR10][R18.64+0x1c], R15 ;  /* 0x00001c0f12007986 */ /* 0x0003e4000c10190a */
.L_x_39:
[----:B------:R-:W-:Y:S05]  /*1a20*/  BRA.U !UP1, `(.L_x_38) ;  /* 0x0000000509047547 */ /* 0x000fea000b800000 */
[----:B------:R-:W-:Y:S02]  /*1a30*/  UIADD3 UR7, UPT, UPT, UR4, -0x1, URZ ;  /* 0xffffffff04077890 */ /* 0x000fe4000fffe0ff */
[----:B------:R-:W-:Y:S02]  /*1a40*/  ULOP3.LUT UP1, UR5, UR5, 0x3, URZ, 0xc0, !UPT ;  /* 0x0000000305057892 */ /* 0x000fe4000f82c0ff */
        /* <DEDUP_REMOVED lines=29> */
[----:B------:R-:W-:Y:S01]  /*1c20*/  IADD3 R12, PT, PT, R12, 0x4, RZ ;  /* 0x000000040c0c7810 */ /* 0x000fe20007ffe0ff */
[----:B--2---:R-:W-:-:S04]  /*1c30*/  FMUL R17, R17, R8 ;  /* 0x0000000811117220 */ /* 0x004fc80000400000 */
[----:B---3--:R-:W-:-:S05]  /*1c40*/  FMUL R17, R17, R16 ;  /* 0x0000001011117220 */ /* 0x008fca0000400000 */
[----:B------:R0:W-:Y:S02]  /*1c50*/  STG.E desc[UR10][R18.64+0xc], R17 ;  /* 0x00000c1112007986 */ /* 0x0001e4000c10190a */
.L_x_40:
[----:B------:R-:W-:Y:S05]  /*1c60*/  BRA.U !UP1, `(.L_x_38) ;  /* 0x0000000109747547 */ /* 0x000fea000b800000 */
[----:B-1--4-:R-:W1:Y:S01]  /*1c70*/  LDC.64 R10, c[0x0][0x3a0] ;  /* 0x0000e800ff0a7b82 */ /* 0x012e620000000a00 */
[----:B0-----:R-:W2:Y:S07]  /*1c80*/  LDG.E R13, desc[UR10][R6.64] ;  /* 0x0000000a060d7981 */ /* 0x001eae000c1e1900 */
[----:B------:R-:W0:Y:S01]  /*1c90*/  LDC.64 R16, c[0x0][0x398] ;  /* 0x0000e600ff107b82 */ /* 0x000e220000000a00 */
[----:B-1----:R-:W-:-:S05]  /*1ca0*/  IMAD.WIDE.U32 R10, R12, 0x4, R10 ;  /* 0x000000040c0a7825 */ /* 0x002fca00078e000a */
[----:B---3--:R-:W3:Y:S01]  /*1cb0*/  LDG.E R18, desc[UR10][R10.64] ;  /* 0x0000000a0a127981 */ /* 0x008ee2000c1e1900 */
[----:B------:R-:W-:-:S05]  /*1cc0*/  IADD3 R15, PT, PT, R9, R12, RZ ;  /* 0x0000000c090f7210 */ /* 0x000fca0007ffe0ff */
[----:B0-----:R-:W-:Y:S01]  /*1cd0*/  IMAD.WIDE.U32 R16, R15, 0x4, R16 ;  /* 0x000000040f107825 */ /* 0x001fe200078e0010 */
[----:B------:R-:W-:-:S03]  /*1ce0*/  UISETP.NE.AND UP0, UPT, UR5, 0x1, UPT ;  /* 0x000000010500788c */ /* 0x000fc6000bf05270 */
[----:B--2---:R-:W-:-:S04]  /*1cf0*/  FMUL R13, R13, R8 ;  /* 0x000000080d0d7220 */ /* 0x004fc80000400000 */
[----:B---3--:R-:W-:-:S05]  /*1d00*/  FMUL R13, R13, R18 ;  /* 0x000000120d0d7220 */ /* 0x008fca0000400000 */
[----:B------:R2:W-:Y:S01]  /*1d10*/  STG.E desc[UR10][R16.64], R13 ;  /* 0x0000000d10007986 */ /* 0x0005e2000c10190a */
[----:B------:R-:W-:Y:S05]  /*1d20*/  BRA.U !UP0, `(.L_x_38) ;  /* 0x0000000108447547 */ /* 0x000fea000b800000 */
[----:B--2---:R-:W2:Y:S01]  /*1d30*/  LDG.E R13, desc[UR10][R6.64] ;  /* 0x0000000a060d7981 */ /* 0x004ea2000c1e1900 */
[----:B------:R-:W0:Y:S03]  /*1d40*/  LDC.64 R16, c[0x0][0x398] ;  /* 0x0000e600ff107b82 */ /* 0x000e260000000a00 */
[----:B------:R-:W3:Y:S01]  /*1d50*/  LDG.E R18, desc[UR10][R10.64+0x4] ;  /* 0x0000040a0a127981 */ /* 0x000ee2000c1e1900 */
[----:B------:R-:W-:Y:S01]  /*1d60*/  IADD3 R9, P1, PT, R9, R12, RZ ;  /* 0x0000000c09097210 */ /* 0x000fe20007f3e0ff */
[----:B------:R-:W-:-:S03]  /*1d70*/  UISETP.NE.AND UP0, UPT, UR5, 0x2, UPT ;  /* 0x000000020500788c */ /* 0x000fc6000bf05270 */
[----:B------:R-:W-:Y:S02]  /*1d80*/  IADD3.X R12, PT, PT, RZ, RZ, RZ, P1, !PT ;  /* 0x000000ffff0c7210 */ /* 0x000fe40000ffe4ff */
[----:B0-----:R-:W-:-:S04]  /*1d90*/  LEA R16, P1, R9, R16, 0x2 ;  /* 0x0000001009107211 */ /* 0x001fc800078210ff */
[----:B------:R-:W-:Y:S01]  /*1da0*/  LEA.HI.X R17, R9, R17, R12, 0x2, P1 ;  /* 0x0000001109117211 */ /* 0x000fe200008f140c */
[----:B--2---:R-:W-:-:S04]  /*1db0*/  FMUL R13, R13, R8 ;  /* 0x000000080d0d7220 */ /* 0x004fc80000400000 */
[----:B---3--:R-:W-:-:S05]  /*1dc0*/  FMUL R13, R13, R18 ;  /* 0x000000120d0d7220 */ /* 0x008fca0000400000 */
[----:B------:R0:W-:Y:S01]  /*1dd0*/  STG.E desc[UR10][R16.64+0x4], R13 ;  /* 0x0000040d10007986 */ /* 0x0001e2000c10190a */
[----:B------:R-:W-:Y:S05]  /*1de0*/  BRA.U !UP0, `(.L_x_38) ;  /* 0x0000000108147547 */ /* 0x000fea000b800000 */
[----:B------:R-:W2:Y:S04]  /*1df0*/  LDG.E R7, desc[UR10][R6.64] ;  /* 0x0000000a06077981 */ /* 0x000ea8000c1e1900 */
[----:B------:R-:W3:Y:S01]  /*1e00*/  LDG.E R10, desc[UR10][R10.64+0x8] ;  /* 0x0000080a0a0a7981 */ /* 0x000ee2000c1e1900 */
[----:B--2---:R-:W-:-:S04]  /*1e10*/  FMUL R9, R7, R8 ;  /* 0x0000000807097220 */ /* 0x004fc80000400000 */
[----:B---3--:R-:W-:-:S05]  /*1e20*/  FMUL R9, R9, R10 ;  /* 0x0000000a09097220 */ /* 0x008fca0000400000 */
[----:B------:R1:W-:Y:S02]  /*1e30*/  STG.E desc[UR10][R16.64+0x8], R9 ;  /* 0x0000080910007986 */ /* 0x0003e4000c10190a */
.L_x_38:
[----:B------:R-:W-:Y:S05]  /*1e40*/  @P0 BRA `(.L_x_41) ;  /* 0xfffffff000780947 */ /* 0x000fea000383ffff */
.L_x_35:
[----:B------:R-:W-:Y:S01]  /*1e50*/  ISETP.GE.U32.AND P0, PT, R3, 0xf, PT ;  /* 0x0000000f0300780c */ /* 0x000fe20003f06070 */
[----:B------:R-:W-:Y:S01]  /*1e60*/  HFMA2 R3, -RZ, RZ, 0, 0 ;  /* 0x00000000ff037431 */ /* 0x000fe200000001ff */
[----:B------:R-:W-:Y:S02]  /*1e70*/  ISETP.NE.AND P1, PT, R14, RZ, PT ;  /* 0x000000ff0e00720c */ /* 0x000fe40003f25270 */
[----:B------:R-:W-:-:S09]  /*1e80*/  MOV R4, RZ ;  /* 0x000000ff00047202 */ /* 0x000fd20000000f00 */
[----:B------:R-:W-:Y:S05]  /*1e90*/  @!P0 BRA `(.L_x_42) ;  /* 0x0000000000a08947 */ /* 0x000fea0003800000 */
[----:B------:R-:W-:Y:S02]  /*1ea0*/  LOP3.LUT R4, R5, 0x7ffffff0, RZ, 0xc0, !PT ;  /* 0x7ffffff005047812 */ /* 0x000fe400078ec0ff */
[----:B------:R-:W-:Y:S02]  /*1eb0*/  MOV R3, RZ ;  /* 0x000000ff00037202 */ /* 0x000fe40000000f00 */
[----:B-1----:R-:W-:-:S07]  /*1ec0*/  MOV R9, RZ ;  /* 0x000000ff00097202 */ /* 0x002fce0000000f00 */
.L_x_43:
[----:B------:R-:W1:Y:S02]  /*1ed0*/  LDC.64 R6, c[0x0][0x390] ;  /* 0x0000e400ff067b82 */ /* 0x000e640000000a00 */
[----:B-1----:R-:W-:-:S05]  /*1ee0*/  IMAD.WIDE.U32 R6, R9, 0x4, R6 ;  /* 0x0000000409067825 */ /* 0x002fca00078e0006 */
[----:B------:R-:W5:Y:S04]  /*1ef0*/  LDG.E R22, desc[UR10][R6.64] ;  /* 0x0000000a06167981 */ /* 0x000f68000c1e1900 */
[----:B0-----:R-:W5:Y:S04]  /*1f00*/  LDG.E R21, desc[UR10][R6.64+0x4] ;  /* 0x0000040a06157981 */ /* 0x001f68000c1e1900 */
[----:B------:R-:W5:Y:S04]  /*1f10*/  LDG.E R24, desc[UR10][R6.64+0x8] ;  /* 0x0000080a06187981 */ /* 0x000f68000c1e1900 */
[----:B------:R-:W5:Y:S04]  /*1f20*/  LDG.E R26, desc[UR10][R6.64+0xc] ;  /* 0x00000c0a061a7981 */ /* 0x000f68000c1e1900 */
[----:B------:R-:W5:Y:S04]  /*1f30*/  LDG.E R28, desc[UR10][R6.64+0x10] ;  /* 0x0000100a061c7981 */ /* 0x000f68000c1e1900 */
[----:B---34-:R-:W3:Y:S04]  /*1f40*/  LDG.E R19, desc[UR10][R6.64+0x14] ;  /* 0x0000140a06137981 */ /* 0x018ee8000c1e1900 */
[----:B------:R-:W4:Y:S04]  /*1f50*/  LDG.E R18, desc[UR10][R6.64+0x18] ;  /* 0x0000180a06127981 */ /* 0x000f28000c1e1900 */
[----:B--2---:R-:W2:Y:S04]  /*1f60*/  LDG.E R17, desc[UR10][R6.64+0x1c] ;  /* 0x00001c0a06117981 */ /* 0x004ea8000c1e1900 */
[----:B------:R-:W2:Y:S04]  /*1f70*/  LDG.E R16, desc[UR10][R6.64+0x20] ;  /* 0x0000200a06107981 */ /* 0x000ea8000c1e1900 */
[----:B------:R-:W2:Y:S04]  /*1f80*/  LDG.E R15, desc[UR10][R6.64+0x24] ;  /* 0x0000240a060f7981 */ /* 0x000ea8000c1e1900 */
[----:B------:R-:W2:Y:S04]  /*1f90*/  LDG.E R13, desc[UR10][R6.64+0x28] ;  /* 0x0000280a060d7981 */ /* 0x000ea8000c1e1900 */
[----:B------:R-:W2:Y:S04]  /*1fa0*/  LDG.E R12, desc[UR10][R6.64+0x2c] ;  /* 0x00002c0a060c7981 */ /* 0x000ea8000c1e1900 */
[----:B------:R-:W2:Y:S04]  /*1fb0*/  LDG.E R11, desc[UR10][R6.64+0x30] ;  /* 0x0000300a060b7981 */ /* 0x000ea8000c1e1900 */
[----:B------:R-:W2:Y:S04]  /*1fc0*/  LDG.E R8, desc[UR10][R6.64+0x34] ;  /* 0x0000340a06087981 */ /* 0x000ea8000c1e1900 */
[----:B------:R-:W2:Y:S04]  /*1fd0*/  LDG.E R10, desc[UR10][R6.64+0x38] ;  /* 0x0000380a060a7981 */ /* 0x000ea8000c1e1900 */
[----:B------:R-:W2:Y:S01]  /*1fe0*/  LDG.E R20, desc[UR10][R6.64+0x3c] ;  /* 0x00003c0a06147981 */ /* 0x000ea2000c1e1900 */
[----:B------:R-:W-:-:S04]  /*1ff0*/  IADD3 R9, PT, PT, R9, 0x10, RZ ;  /* 0x0000001009097810 */ /* 0x000fc80007ffe0ff */
[----:B------:R-:W-:Y:S01]  /*2000*/  ISETP.NE.AND P0, PT, R9, R4, PT ;  /* 0x000000040900720c */ /* 0x000fe20003f05270 */
[----:B-----5:R-:W-:-:S04]  /*2010*/  FADD R22, R22, R3 ;  /* 0x0000000316167221 */ /* 0x020fc80000000000 */
[----:B------:R-:W-:-:S04]  /*2020*/  FADD R21, R22, R21 ;  /* 0x0000001516157221 */ /* 0x000fc80000000000 */
[----:B------:R-:W-:-:S04]  /*2030*/  FADD R21, R21, R24 ;  /* 0x0000001815157221 */ /* 0x000fc80000000000 */
[----:B------:R-:W-:-:S04]  /*2040*/  FADD R21, R21, R26 ;  /* 0x0000001a15157221 */ /* 0x000fc80000000000 */
[----:B------:R-:W-:-:S04]  /*2050*/  FADD R28, R21, R28 ;  /* 0x0000001c151c7221 */ /* 0x000fc80000000000 */
[----:B---3--:R-:W-:-:S04]  /*2060*/  FADD R19, R28, R19 ;  /* 0x000000131c137221 */ /* 0x008fc80000000000 */
[----:B----4-:R-:W-:-:S04]  /*2070*/  FADD R18, R19, R18 ;  /* 0x0000001213127221 */ /* 0x010fc80000000000 */
[----:B--2---:R-:W-:-:S04]  /*2080*/  FADD R17, R18, R17 ;  /* 0x0000001112117221 */ /* 0x004fc80000000000 */
[----:B------:R-:W-:-:S04]  /*2090*/  FADD R16, R17, R16 ;  /* 0x0000001011107221 */ /* 0x000fc80000000000 */
[----:B------:R-:W-:-:S04]  /*20a0*/  FADD R16, R16, R15 ;  /* 0x0000000f10107221 */ /* 0x000fc80000000000 */
[----:B------:R-:W-:-:S04]  /*20b0*/  FADD R13, R16, R13 ;  /* 0x0000000d100d7221 */ /* 0x000fc80000000000 */
[----:B------:R-:W-:-:S04]  /*20c0*/  FADD R12, R13, R12 ;  /* 0x0000000c0d0c7221 */ /* 0x000fc80000000000 */
[----:B------:R-:W-:-:S04]  /*20d0*/  FADD R11, R12, R11 ;  /* 0x0000000b0c0b7221 */ /* 0x000fc80000000000 */
[----:B------:R-:W-:-:S04]  /*20e0*/  FADD R11, R11, R8 ;  /* 0x000000080b0b7221 */ /* 0x000fc80000000000 */
[----:B------:R-:W-:-:S04]  /*20f0*/  FADD R11, R11, R10 ;  /* 0x0000000a0b0b7221 */ /* 0x000fc80000000000 */
[----:B------:R-:W-:Y:S01]  /*2100*/  FADD R3, R11, R20 ;  /* 0x000000140b037221 */ /* 0x000fe20000000000 */
[----:B------:R-:W-:Y:S06]  /*2110*/  @P0 BRA `(.L_x_43) ;  /* 0xfffffffc006c0947 */ /* 0x000fec000383ffff */
.L_x_42:
[----:B------:R-:W-:Y:S05]  /*2120*/  @!P1 BRA `(.L_x_44) ;  /* 0x0000000000c09947 */ /* 0x000fea0003800000 */
[----:B------:R-:W-:Y:S02]  /*2130*/  ISETP.GE.U32.AND P0, PT, R14, 0x8, PT ;  /* 0x000000080e00780c */ /* 0x000fe40003f06070 */
[----:B01--4-:R-:W-:-:S04]  /*2140*/  LOP3.LUT R10, R5, 0x7, RZ, 0xc0, !PT ;  /* 0x00000007050a7812 */ /* 0x013fc800078ec0ff */
[----:B------:R-:W-:-:S07]  /*2150*/  ISETP.NE.AND P1, PT, R10, RZ, PT ;  /* 0x000000ff0a00720c */ /* 0x000fce0003f25270 */
[----:B------:R-:W-:Y:S06]  /*2160*/  @!P0 BRA `(.L_x_45) ;  /* 0x00000000004c8947 */ /* 0x000fec0003800000 */
[----:B------:R-:W0:Y:S02]  /*2170*/  LDC.64 R6, c[0x0][0x390] ;  /* 0x0000e400ff067b82 */ /* 0x000e240000000a00 */
[----:B0-----:R-:W-:-:S05]  /*2180*/  IMAD.WIDE.U32 R6, R4, 0x4, R6 ;  /* 0x0000000404067825 */ /* 0x001fca00078e0006 */
[----:B------:R-:W4:Y:S04]  /*2190*/  LDG.E R8, desc[UR10][R6.64] ;  /* 0x0000000a06087981 */ /* 0x000f28000c1e1900 */
[----:B------:R-:W5:Y:S04]  /*21a0*/  LDG.E R9, desc[UR10][R6.64+0x4] ;  /* 0x0000040a06097981 */ /* 0x000f68000c1e1900 */
[----:B------:R-:W5:Y:S04]  /*21b0*/  LDG.E R11, desc[UR10][R6.64+0x8] ;  /* 0x0000080a060b7981 */ /* 0x000f68000c1e1900 */
[----:B--2---:R-:W2:Y:S04]  /*21c0*/  LDG.E R13, desc[UR10][R6.64+0xc] ;  /* 0x00000c0a060d7981 */ /* 0x004ea8000c1e1900 */
[----:B---3--:R-:W3:Y:S04]  /*21d0*/  LDG.E R15, desc[UR10][R6.64+0x10] ;  /* 0x0000100a060f7981 */ /* 0x008ee8000c1e1900 */
[----:B------:R-:W3:Y:S04]  /*21e0*/  LDG.E R17, desc[UR10][R6.64+0x14] ;  /* 0x0000140a06117981 */ /* 0x000ee8000c1e1900 */
[----:B------:R-:W3:Y:S04]  /*21f0*/  LDG.E R19, desc[UR10][R6.64+0x18] ;  /* 0x0000180a06137981 */ /* 0x000ee8000c1e1900 */
[----:B------:R-:W3:Y:S01]  /*2200*/  LDG.E R21, desc[UR10][R6.64+0x1c] ;  /* 0x00001c0a06157981 */ /* 0x000ee2000c1e1900 */
[----:B------:R-:W-:Y:S01]  /*2210*/  IADD3 R4, PT, PT, R4, 0x8, RZ ;  /* 0x0000000804047810 */ /* 0x000fe20007ffe0ff */
[----:B----4-:R-:W-:-:S04]  /*2220*/  FADD R8, R3, R8 ;  /* 0x0000000803087221 */ /* 0x010fc80000000000 */
[----:B-----5:R-:W-:-:S04]  /*2230*/  FADD R8, R8, R9 ;  /* 0x0000000908087221 */ /* 0x020fc80000000000 */
[----:B------:R-:W-:-:S04]  /*2240*/  FADD R8, R8, R11 ;  /* 0x0000000b08087221 */ /* 0x000fc80000000000 */
[----:B--2---:R-:W-:-:S04]  /*2250*/  FADD R8, R8, R13 ;  /* 0x0000000d08087221 */ /* 0x004fc80000000000 */
[----:B---3--:R-:W-:-:S04]  /*2260*/  FADD R8, R8, R15 ;  /* 0x0000000f08087221 */ /* 0x008fc80000000000 */
[----:B------:R-:W-:-:S04]  /*2270*/  FADD R8, R8, R17 ;  /* 0x0000001108087221 */ /* 0x000fc80000000000 */
[----:B------:R-:W-:-:S04]  /*2280*/  FADD R8, R8, R19 ;  /* 0x0000001308087221 */ /* 0x000fc80000000000 */
[----:B------:R-:W-:-:S07]  /*2290*/  FADD R3, R8, R21 ;  /* 0x0000001508037221 */ /* 0x000fce0000000000 */
.L_x_45:
[----:B------:R-:W-:Y:S05]  /*22a0*/  @!P1 BRA `(.L_x_44) ;  /* 0x0000000000609947 */ /* 0x000fea0003800000 */
[----:B------:R-:W-:Y:S02]  /*22b0*/  ISETP.GE.U32.AND P0, PT, R10, 0x4, PT ;  /* 0x000000040a00780c */ /* 0x000fe40003f06070 */
[----:B------:R-:W-:-:S11]  /*22c0*/  ISETP.NE.AND P1, PT, R2, RZ, PT ;  /* 0x000000ff0200720c */ /* 0x000fd60003f25270 */
[----:B------:R-:W-:Y:S05]  /*22d0*/  @!P0 BRA `(.L_x_46) ;  /* 0x00000000002c8947 */ /* 0x000fea0003800000 */
[----:B------:R-:W0:Y:S02]  /*22e0*/  LDC.64 R6, c[0x0][0x390] ;  /* 0x0000e400ff067b82 */ /* 0x000e240000000a00 */
[----:B0-----:R-:W-:-:S05]  /*22f0*/  IMAD.WIDE.U32 R6, R4, 0x4, R6 ;  /* 0x0000000404067825 */ /* 0x001fca00078e0006 */
[----:B------:R-:W4:Y:S04]  /*2300*/  LDG.E R8, desc[UR10][R6.64] ;  /* 0x0000000a06087981 */ /* 0x000f28000c1e1900 */
[----:B------:R-:W5:Y:S04]  /*2310*/  LDG.E R9, desc[UR10][R6.64+0x4] ;  /* 0x0000040a06097981 */ /* 0x000f68000c1e1900 */
[----:B------:R-:W3:Y:S04]  /*2320*/  LDG.E R11, desc[UR10][R6.64+0x8] ;  /* 0x0000080a060b7981 */ /* 0x000ee8000c1e1900 */
[----:B--2---:R-:W2:Y:S01]  /*2330*/  LDG.E R13, desc[UR10][R6.64+0xc] ;  /* 0x00000c0a060d7981 */ /* 0x004ea2000c1e1900 */
[----:B------:R-:W-:Y:S01]  /*2340*/  IADD3 R4, PT, PT, R4, 0x4, RZ ;  /* 0x0000000404047810 */ /* 0x000fe20007ffe0ff */
[----:B----4-:R-:W-:-:S04]  /*2350*/  FADD R8, R3, R8 ;  /* 0x0000000803087221 */ /* 0x010fc80000000000 */
[----:B-----5:R-:W-:-:S04]  /*2360*/  FADD R8, R8, R9 ;  /* 0x0000000908087221 */ /* 0x020fc80000000000 */
[----:B---3--:R-:W-:-:S04]  /*2370*/  FADD R8, R8, R11 ;  /* 0x0000000b08087221 */ /* 0x008fc80000000000 */
[----:B--2---:R-:W-:-:S07]  /*2380*/  FADD R3, R8, R13 ;  /* 0x0000000d08037221 */ /* 0x004fce0000000000 */
.L_x_46:
[----:B------:R-:W-:Y:S05]  /*2390*/  @!P1 BRA `(.L_x_44) ;  /* 0x0000000000249947 */ /* 0x000fea0003800000 */
[----:B------:R-:W0:Y:S01]  /*23a0*/  LDC.64 R8, c[0x0][0x390] ;  /* 0x0000e400ff087b82 */ /* 0x000e220000000a00 */
[----:B------:R-:W-:-:S05]  /*23b0*/  UMOV UR4, URZ ;  /* 0x000000ff00047c82 */ /* 0x000fca0008000000 */
.L_x_47:
[----:B0-----:R-:W-:-:S06]  /*23c0*/  IMAD.WIDE.U32 R6, R4, 0x4, R8 ;  /* 0x0000000404067825 */ /* 0x001fcc00078e0008 */
[----:B------:R-:W4:Y:S01]  /*23d0*/  LDG.E R6, desc[UR10][R6.64] ;  /* 0x0000000a06067981 */ /* 0x000f22000c1e1900 */
[----:B------:R-:W-:Y:S01]  /*23e0*/  UIADD3 UR4, UPT, UPT, UR4, 0x1, URZ ;  /* 0x0000000104047890 */ /* 0x000fe2000fffe0ff */
[----:B------:R-:W-:-:S05]  /*23f0*/  IADD3 R4, PT, PT, R4, 0x1, RZ ;  /* 0x0000000104047810 */ /* 0x000fca0007ffe0ff */
[----:B------:R-:W-:Y:S01]  /*2400*/  ISETP.NE.AND P0, PT, R2, UR4, PT ;  /* 0x0000000402007c0c */ /* 0x000fe2000bf05270 */
[----:B----4-:R-:W-:-:S12]  /*2410*/  FADD R3, R6, R3 ;  /* 0x0000000306037221 */ /* 0x010fd80000000000 */
[----:B------:R-:W-:Y:S05]  /*2420*/  @P0 BRA `(.L_x_47) ;  /* 0xfffffffc00e40947 */ /* 0x000fea000383ffff */
.L_x_44:
[----:B------:R-:W0:Y:S02]  /*2430*/  F2F.F64.F32 R2, R3 ;  /* 0x0000000300027310 */ /* 0x000e240000201800 */
.L_x_24:
[----:B------:R-:W-:-:S13]  /*2440*/  ISETP.GE.AND P0, PT, R5, 0x1, PT ;  /* 0x000000010500780c */ /* 0x000fda0003f06270 */
[----:B------:R-:W-:Y:S05]  /*2450*/  @!P0 BRA `(.L_x_48) ;  /* 0x0000000400588947 */ /* 0x000fea0003800000 */
[----:B------:R-:W5:Y:S02]  /*2460*/  LDCU UR4, c[0x0][0x3f8] ;  /* 0x00007f00ff0477ac */ /* 0x000f640008000800 */
[----:B-----5:R-:W5:Y:S08]  /*2470*/  I2F.F64 R4, UR4 ;  /* 0x0000000400047d12 */ /* 0x020f700008201c00 */
[----:B-----5:R-:W1:Y:S01]  /*2480*/  MUFU.RCP64H R7, R5 ;  /* 0x0000000500077308 */ /* 0x020e620000001800 */
[----:B------:R-:W-:-:S04]  /*2490*/  IADD3 R6, PT, PT, R5, 0x300402, RZ ;  /* 0x0030040205067810 */ /* 0x000fc80007ffe0ff */
[----:B------:R-:W-:Y:S02]  /*24a0*/  FSETP.GEU.AND P0, PT, |R6|, 5.8789094863358348022e-39, PT ;  /* 0x004004020600780b */ /* 0x000fe40003f0e200 */
[----:B-1----:R-:W-:-:S08]  /*24b0*/  DFMA R8, -R4, R6, 1 ;  /* 0x3ff000000408742b */ /* 0x002fd00000000106 */
[----:B------:R-:W-:-:S08]  /*24c0*/  DFMA R8, R8, R8, R8 ;  /* 0x000000080808722b */ /* 0x000fd00000000008 */
[----:B------:R-:W-:-:S08]  /*24d0*/  DFMA R8, R6, R8, R6 ;  /* 0x000000080608722b */ /* 0x000fd00000000006 */
[----:B0---4-:R-:W-:-:S08]  /*24e0*/  DFMA R10, -R4, R8, 1 ;  /* 0x3ff00000040a742b */ /* 0x011fd00000000108 */
[----:B------:R-:W-:Y:S01]  /*24f0*/  DFMA R8, R8, R10, R8 ;  /* 0x0000000a0808722b */ /* 0x000fe20000000008 */
[----:B------:R-:W-:Y:S10]  /*2500*/  @P0 BRA `(.L_x_49) ;  /* 0x0000000000180947 */ /* 0x000ff40003800000 */
[----:B------:R-:W-:Y:S02]  /*2510*/  LOP3.LUT R6, R5, 0x7fffffff, RZ, 0xc0, !PT ;  /* 0x7fffffff05067812 */ /* 0x000fe400078ec0ff */
[----:B------:R-:W-:Y:S02]  /*2520*/  MOV R8, R4 ;  /* 0x0000000400087202 */ /* 0x000fe40000000f00 */
[----:B------:R-:W-:Y:S02]  /*2530*/  MOV R7, R5 ;  /* 0x0000000500077202 */ /* 0x000fe40000000f00 */
[----:B------:R-:W-:Y:S02]  /*2540*/  IADD3 R10, PT, PT, R6, -0x100000, RZ ;  /* 0xfff00000060a7810 */ /* 0x000fe40007ffe0ff */
[----:B------:R-:W-:-:S07]  /*2550*/  MOV R4, 0x2570 ;  /* 0x0000257000047802 */ /* 0x000fce0000000f00 */
[----:B--23--:R-:W-:Y:S05]  /*2560*/  CALL.REL.NOINC `($__internal_0_$__cuda_sm20_dblrcp_rn_slowpath_v3) ;  /* 0x00000028001c7944 */ /* 0x00cfea0003c00000 */
.L_x_49:
[----:B------:R-:W0:Y:S01]  /*2570*/  LDC R5, c[0x0][0x3ec] ;  /* 0x0000fb00ff057b82 */ /* 0x000e220000000800 */
[----:B------:R-:W-:Y:S01]  /*2580*/  DMUL R2, R8, R2 ;  /* 0x0000000208027228 */ /* 0x000fe20000000000 */
[----:B------:R-:W-:-:S05]  /*2590*/  MOV R9, RZ ;  /* 0x000000ff00097202 */ /* 0x000fca0000000f00 */
[----:B------:R1:W4:Y:S01]  /*25a0*/  F2F.F32.F64 R11, R2 ;  /* 0x00000002000b7310 */ /* 0x0003220000301000 */
[C---:B0-----:R-:W-:Y:S02]  /*25b0*/  IADD3 R4, PT, PT, R5.reuse, -0x1, RZ ;  /* 0xffffffff05047810 */ /* 0x041fe40007ffe0ff */
[----:B------:R-:W-:Y:S02]  /*25c0*/  LOP3.LUT R10, R5, 0xf, RZ, 0xc0, !PT ;  /* 0x0000000f050a7812 */ /* 0x000fe400078ec0ff */
[----:B------:R-:W-:Y:S02]  /*25d0*/  ISETP.GE.U32.AND P0, PT, R4, 0xf, PT ;  /* 0x0000000f0400780c */ /* 0x000fe40003f06070 */
[----:B------:R-:W-:-:S11]  /*25e0*/  ISETP.NE.AND P1, PT, R10, RZ, PT ;  /* 0x000000ff0a00720c */ /* 0x000fd60003f25270 */
[----:B-1--4-:R-:W-:Y:S05]  /*25f0*/  @!P0 BRA `(.L_x_50) ;  /* 0x00000000005c8947 */ /* 0x012fea0003800000 */
[----:B------:R-:W0:Y:S01]  /*2600*/  LDC.64 R6, c[0x0][0x3a8] ;  /* 0x0000ea00ff067b82 */ /* 0x000e220000000a00 */
[----:B------:R-:W-:Y:S02]  /*2610*/  LOP3.LUT R9, R5, 0x7ffffff0, RZ, 0xc0, !PT ;  /* 0x7ffffff005097812 */ /* 0x000fe400078ec0ff */
[----:B------:R-:W-:-:S07]  /*2620*/  MOV R4, RZ ;  /* 0x000000ff00047202 */ /* 0x000fce0000000f00 */
.L_x_51:
[C---:B01----:R-:W-:Y:S01]  /*2630*/  IMAD.WIDE.U32 R2, R4.reuse, 0x4, R6 ;  /* 0x0000000404027825 */ /* 0x043fe200078e0006 */
[----:B------:R-:W-:-:S04]  /*2640*/  IADD3 R4, PT, PT, R4, 0x10, RZ ;  /* 0x0000001004047810 */ /* 0x000fc80007ffe0ff */
[----:B------:R1:W-:Y:S01]  /*2650*/  STG.E desc[UR10][R2.64], R11 ;  /* 0x0000000b02007986 */ /* 0x0003e2000c10190a */
[----:B------:R-:W-:-:S03]  /*2660*/  ISETP.NE.AND P0, PT, R4, R9, PT ;  /* 0x000000090400720c */ /* 0x000fc60003f05270 */
[----:B------:R1:W-:Y:S04]  /*2670*/  STG.E desc[UR10][R2.64+0x4], R11 ;  /* 0x0000040b02007986 */ /* 0x0003e8000c10190a */
        /* <DEDUP_REMOVED lines=13> */
[----:B------:R1:W-:Y:S01]  /*2750*/  STG.E desc[UR10][R2.64+0x3c], R11 ;  /* 0x00003c0b02007986 */ /* 0x0003e2000c10190a */
[----:B------:R-:W-:Y:S05]  /*2760*/  @P0 BRA `(.L_x_51) ;  /* 0xfffffffc00b00947 */ /* 0x000fea000383ffff */
.L_x_50:
[----:B------:R-:W-:Y:S05]  /*2770*/  @!P1 BRA `(.L_x_48) ;  /* 0x0000000000909947 */ /* 0x000fea0003800000 */
[----:B------:R-:W-:Y:S02]  /*2780*/  ISETP.GE.U32.AND P0, PT, R10, 0x8, PT ;  /* 0x000000080a00780c */ /* 0x000fe40003f06070 */
[----:B------:R-:W-:-:S04]  /*2790*/  LOP3.LUT R4, R5, 0x7, RZ, 0xc0, !PT ;  /* 0x0000000705047812 */ /* 0x000fc800078ec0ff */
[----:B------:R-:W-:-:S07]  /*27a0*/  ISETP.NE.AND P1, PT, R4, RZ, PT ;  /* 0x000000ff0400720c */ /* 0x000fce0003f25270 */
[----:B------:R-:W-:Y:S06]  /*27b0*/  @!P0 BRA `(.L_x_52) ;  /* 0x00000000002c8947 */ /* 0x000fec0003800000 */
[----:B-1----:R-:W0:Y:S02]  /*27c0*/  LDC.64 R2, c[0x0][0x3a8] ;  /* 0x0000ea00ff027b82 */ /* 0x002e240000000a00 */
[C---:B0-----:R-:W-:Y:S01]  /*27d0*/  IMAD.WIDE.U32 R2, R9.reuse, 0x4, R2 ;  /* 0x0000000409027825 */ /* 0x041fe200078e0002 */
[----:B------:R-:W-:-:S04]  /*27e0*/  IADD3 R9, PT, PT, R9, 0x8, RZ ;  /* 0x0000000809097810 */ /* 0x000fc80007ffe0ff */
[----:B------:R0:W-:Y:S04]  /*27f0*/  STG.E desc[UR10][R2.64], R11 ;  /* 0x0000000b02007986 */ /* 0x0001e8000c10190a */
[----:B------:R0:W-:Y:S04]  /*2800*/  STG.E desc[UR10][R2.64+0x4], R11 ;  /* 0x0000040b02007986 */ /* 0x0001e8000c10190a */
[----:B------:R0:W-:Y:S04]  /*2810*/  STG.E desc[UR10][R2.64+0x8], R11 ;  /* 0x0000080b02007986 */ /* 0x0001e8000c10190a */
[----:B------:R0:W-:Y:S04]  /*2820*/  STG.E desc[UR10][R2.64+0xc], R11 ;  /* 0x00000c0b02007986 */ /* 0x0001e8000c10190a */
[----:B------:R0:W-:Y:S04]  /*2830*/  STG.E desc[UR10][R2.64+0x10], R11 ;  /* 0x0000100b02007986 */ /* 0x0001e8000c10190a */
[----:B------:R0:W-:Y:S04]  /*2840*/  STG.E desc[UR10][R2.64+0x14], R11 ;  /* 0x0000140b02007986 */ /* 0x0001e8000c10190a */
[----:B------:R0:W-:Y:S04]  /*2850*/  STG.E desc[UR10][R2.64+0x18], R11 ;  /* 0x0000180b02007986 */ /* 0x0001e8000c10190a */
[----:B------:R0:W-:Y:S02]  /*2860*/  STG.E desc[UR10][R2.64+0x1c], R11 ;  /* 0x00001c0b02007986 */ /* 0x0001e4000c10190a */
.L_x_52:
[----:B------:R-:W-:Y:S05]  /*2870*/  @!P1 BRA `(.L_x_48) ;  /* 0x0000000000509947 */ /* 0x000fea0003800000 */
[----:B------:R-:W-:Y:S02]  /*2880*/  ISETP.GE.U32.AND P0, PT, R4, 0x4, PT ;  /* 0x000000040400780c */ /* 0x000fe40003f06070 */
[----:B------:R-:W-:-:S04]  /*2890*/  LOP3.LUT R8, R5, 0x3, RZ, 0xc0, !PT ;  /* 0x0000000305087812 */ /* 0x000fc800078ec0ff */
[----:B------:R-:W-:-:S07]  /*28a0*/  ISETP.NE.AND P1, PT, R8, RZ, PT ;  /* 0x000000ff0800720c */ /* 0x000fce0003f25270 */
[----:B------:R-:W-:Y:S06]  /*28b0*/  @!P0 BRA `(.L_x_53) ;  /* 0x00000000001c8947 */ /* 0x000fec0003800000 */
[----:B01----:R-:W0:Y:S02]  /*28c0*/  LDC.64 R2, c[0x0][0x3a8] ;  /* 0x0000ea00ff027b82 */ /* 0x003e240000000a00 */
[C---:B0-----:R-:W-:Y:S01]  /*28d0*/  IMAD.WIDE.U32 R2, R9.reuse, 0x4, R2 ;  /* 0x0000000409027825 */ /* 0x041fe200078e0002 */
[----:B------:R-:W-:-:S04]  /*28e0*/  IADD3 R9, PT, PT, R9, 0x4, RZ ;  /* 0x0000000409097810 */ /* 0x000fc80007ffe0ff */
[----:B------:R4:W-:Y:S04]  /*28f0*/  STG.E desc[UR10][R2.64], R11 ;  /* 0x0000000b02007986 */ /* 0x0009e8000c10190a */
[----:B------:R4:W-:Y:S04]  /*2900*/  STG.E desc[UR10][R2.64+0x4], R11 ;  /* 0x0000040b02007986 */ /* 0x0009e8000c10190a */
[----:B------:R4:W-:Y:S04]  /*2910*/  STG.E desc[UR10][R2.64+0x8], R11 ;  /* 0x0000080b02007986 */ /* 0x0009e8000c10190a */
[----:B------:R4:W-:Y:S02]  /*2920*/  STG.E desc[UR10][R2.64+0xc], R11 ;  /* 0x00000c0b02007986 */ /* 0x0009e4000c10190a */
.L_x_53:
[----:B------:R-:W-:Y:S05]  /*2930*/  @!P1 BRA `(.L_x_48) ;  /* 0x0000000000209947 */ /* 0x000fea0003800000 */
[----:B------:R-:W0:Y:S01]  /*2940*/  LDC.64 R6, c[0x0][0x3a8] ;  /* 0x0000ea00ff067b82 */ /* 0x000e220000000a00 */
[----:B------:R-:W-:-:S05]  /*2950*/  UMOV UR4, URZ ;  /* 0x000000ff00047c82 */ /* 0x000fca0008000000 */
.L_x_54:
[C---:B01--4-:R-:W-:Y:S01]  /*2960*/  IMAD.WIDE.U32 R2, R9.reuse, 0x4, R6 ;  /* 0x0000000409027825 */ /* 0x053fe200078e0006 */
[----:B------:R-:W-:Y:S01]  /*2970*/  UIADD3 UR4, UPT, UPT, UR4, 0x1, URZ ;  /* 0x0000000104047890 */ /* 0x000fe2000fffe0ff */
[----:B------:R-:W-:-:S03]  /*2980*/  IADD3 R9, PT, PT, R9, 0x1, RZ ;  /* 0x0000000109097810 */ /* 0x000fc60007ffe0ff */
[----:B------:R0:W-:Y:S02]  /*2990*/  STG.E desc[UR10][R2.64], R11 ;  /* 0x0000000b02007986 */ /* 0x0001e4000c10190a */
[----:B------:R-:W-:-:S13]  /*29a0*/  ISETP.NE.AND P0, PT, R8, UR4, PT ;  /* 0x0000000408007c0c */ /* 0x000fda000bf05270 */
[----:B------:R-:W-:Y:S05]  /*29b0*/  @P0 BRA `(.L_x_54) ;  /* 0xfffffffc00e80947 */ /* 0x000fea000383ffff */
.L_x_48:
[----:B------:R-:W5:Y:S01]  /*29c0*/  LDCU UR4, c[0x0][0x3f0] ;  /* 0x00007e00ff0477ac */ /* 0x000f620008000800 */
[----:B01--4-:R-:W-:Y:S02]  /*29d0*/  CS2R R2, SRZ ;  /* 0x0000000000027805 */ /* 0x013fe4000001ff00 */
[----:B-----5:R-:W-:-:S04]  /*29e0*/  MOV R7, UR4 ;  /* 0x0000000400077c02 */ /* 0x020fc80008000f00 */
[----:B------:R-:W-:-:S13]  /*29f0*/  ISETP.GE.AND P0, PT, R7, 0x1, PT ;  /* 0x000000010700780c */ /* 0x000fda0003f06270 */
[----:B------:R-:W-:Y:S05]  /*2a00*/  @!P0 BRA `(.L_x_55) ;  /* 0x0000001c00688947 */ /* 0x000fea0003800000 */
[----:B------:R-:W-:Y:S02]  /*2a10*/  ISETP.GE.AND P0, PT, R5, 0x1, PT ;  /* 0x000000010500780c */ /* 0x000fe40003f06270 */
[----:B------:R-:W-:-:S11]  /*2a20*/  IADD3 R2, PT, PT, R7, -0x1, RZ ;  /* 0xffffffff07027810 */ /* 0x000fd60007ffe0ff */
[----:B------:R-:W-:Y:S05]  /*2a30*/  @!P0 BRA `(.L_x_56) ;  /* 0x0000000800448947 */ /* 0x000fea0003800000 */
[C---:B------:R-:W-:Y:S01]  /*2a40*/  LOP3.LUT R2, R5.reuse, 0x7, RZ, 0xc0, !PT ;  /* 0x0000000705027812 */ /* 0x040fe200078ec0ff */
[----:B------:R-:W-:Y:S01]  /*2a50*/  HFMA2 R6, -RZ, RZ, 0, 0 ;  /* 0x00000000ff067431 */ /* 0x000fe200000001ff */
[----:B------:R-:W-:Y:S02]  /*2a60*/  LOP3.LUT R4, R5, 0x3, RZ, 0xc0, !PT ;  /* 0x0000000305047812 */ /* 0x000fe400078ec0ff */
[----:B------:R-:W-:-:S04]  /*2a70*/  IADD3 R3, PT, PT, R2, -0x1, RZ ;  /* 0xffffffff02037810 */ /* 0x000fc80007ffe0ff */
[----:B------:R-:W-:Y:S02]  /*2a80*/  ISETP.GE.U32.AND P0, PT, R3, 0x3, PT ;  /* 0x000000030300780c */ /* 0x000fe40003f06070 */
[C---:B------:R-:W-:Y:S02]  /*2a90*/  IADD3 R3, PT, PT, R5.reuse, -0x1, RZ ;  /* 0xffffffff05037810 */ /* 0x040fe40007ffe0ff */
[----:B------:R-:W-:-:S09]  /*2aa0*/  LOP3.LUT R5, R5, 0x7ffffff8, RZ, 0xc0, !PT ;  /* 0x7ffffff805057812 */ /* 0x000fd200078ec0ff */
.L_x_62:
[----:B------:R-:W0:Y:S02]  /*2ab0*/  LDC.64 R10, c[0x0][0x3c0] ;  /* 0x0000f000ff0a7b82 */ /* 0x000e240000000a00 */
[----:B0-----:R-:W-:-:S05]  /*2ac0*/  IMAD.WIDE.U32 R10, R6, 0x4, R10 ;  /* 0x00000004060a7825 */ /* 0x001fca00078e000a */
[----:B------:R-:W4:Y:S01]  /*2ad0*/  LDG.E R8, desc[UR10][R10.64] ;  /* 0x0000000a0a087981 */ /* 0x000f22000c1e1900 */
[----:B------:R-:W-:Y:S02]  /*2ae0*/  ISETP.GE.U32.AND P1, PT, R3, 0x7, PT ;  /* 0x000000070300780c */ /* 0x000fe40003f26070 */
[----:B------:R-:W-:Y:S02]  /*2af0*/  MOV R23, RZ ;  /* 0x000000ff00177202 */ /* 0x000fe40000000f00 */
[----:B------:R-:W-:Y:S02]  /*2b00*/  MOV R7, RZ ;  /* 0x000000ff00077202 */ /* 0x000fe40000000f00 */
[----:B----4-:R-:W-:-:S07]  /*2b10*/  FSET.BF.GTU.AND R8, R8, RZ, PT ;  /* 0x000000ff0808720a */ /* 0x010fce000380c000 */
[----:B------:R-:W-:Y:S05]  /*2b20*/  @!P1 BRA `(.L_x_57) ;  /* 0x0000000000e89947 */ /* 0x000fea0003800000 */
[----:B------:R-:W-:Y:S01]  /*2b30*/  HFMA2 R10, -RZ, RZ, 0, 0 ;  /* 0x00000000ff0a7431 */ /* 0x000fe200000001ff */
[----:B------:R-:W-:Y:S01]  /*2b40*/  MOV R23, RZ ;  /* 0x000000ff00177202 */ /* 0x000fe20000000f00 */
[----:B------:R-:W0:Y:S06]  /*2b50*/  LDCU UR4, c[0x0][0x3f0] ;  /* 0x00007e00ff0477ac */ /* 0x000e2c0008000800 */
.L_x_58:
[----:B---3--:R-:W1:Y:S01]  /*2b60*/  LDC.64 R14, c[0x0][0x3b0] ;  /* 0x0000ec00ff0e7b82 */ /* 0x008e620000000a00 */
[----:B0-----:R-:W-:-:S07]  /*2b70*/  IMAD R7, R10, UR4, R6 ;  /* 0x000000040a077c24 */ /* 0x001fce000f8e0206 */
[----:B--2---:R-:W0:Y:S01]  /*2b80*/  LDC.64 R16, c[0x0][0x390] ;  /* 0x0000e400ff107b82 */ /* 0x004e220000000a00 */
[----:B-1----:R-:W-:-:S05]  /*2b90*/  IMAD.WIDE.U32 R18, R7, 0x4, R14 ;  /* 0x0000000407127825 */ /* 0x002fca00078e000e */
[----:B------:R1:W2:Y:S01]  /*2ba0*/  LDG.E R20, desc[UR10][R18.64] ;  /* 0x0000000a12147981 */ /* 0x0002a2000c1e1900 */
[----:B0-----:R-:W-:-:S05]  /*2bb0*/  IMAD.WIDE.U32 R16, R10, 0x4, R16 ;  /* 0x000000040a107825 */ /* 0x001fca00078e0010 */
[----:B------:R-:W2:Y:S01]  /*2bc0*/  LDG.E R21, desc[UR10][R16.64] ;  /* 0x0000000a10157981 */ /* 0x000ea2000c1e1900 */
[----:B------:R-:W-:-:S03]  /*2bd0*/  IADD3 R7, PT, PT, R7, UR4, RZ ;  /* 0x0000000407077c10 */ /* 0x000fc6000fffe0ff */
[----:B------:R-:W3:Y:S01]  /*2be0*/  LDG.E R9, desc[UR10][R16.64+0x4] ;  /* 0x0000040a10097981 */ /* 0x000ee2000c1e1900 */
[C---:B------:R-:W-:Y:S01]  /*2bf0*/  IADD3 R11, PT, PT, R7.reuse, UR4, RZ ;  /* 0x00000004070b7c10 */ /* 0x040fe2000fffe0ff */
[--C-:B------:R-:W-:Y:S02]  /*2c00*/  IMAD.WIDE.U32 R26, R7, 0x4, R14.reuse ;  /* 0x00000004071a7825 */ /* 0x100fe400078e000e */
[----:B------:R-:W4:Y:S01]  /*2c10*/  LDG.E R24, desc[UR10][R16.64+0x8] ;  /* 0x0000080a10187981 */ /* 0x000f22000c1e1900 */
[C---:B------:R-:W-:Y:S01]  /*2c20*/  IADD3 R22, PT, PT, R11.reuse, UR4, RZ ;  /* 0x000000040b167c10 */ /* 0x040fe2000fffe0ff */
[--C-:B------:R-:W-:Y:S02]  /*2c30*/  IMAD.WIDE.U32 R28, R11, 0x4, R14.reuse ;  /* 0x000000040b1c7825 */ /* 0x100fe400078e000e */
[----:B------:R-:W3:Y:S02]  /*2c40*/  LDG.E R26, desc[UR10][R26.64] ;  /* 0x0000000a1a1a7981 */ /* 0x000ee4000c1e1900 */
[C---:B-1----:R-:W-:Y:S01]  /*2c50*/  IMAD.WIDE.U32 R18, R22.reuse, 0x4, R14 ;  /* 0x0000000416127825 */ /* 0x042fe200078e000e */
[----:B------:R-:W-:Y:S01]  /*2c60*/  IADD3 R22, PT, PT, R22, UR4, RZ ;  /* 0x0000000416167c10 */ /* 0x000fe2000fffe0ff */
[----:B------:R0:W4:Y:S04]  /*2c70*/  LDG.E R25, desc[UR10][R28.64] ;  /* 0x0000000a1c197981 */ /* 0x000128000c1e1900 */
[----:B------:R-:W5:Y:S04]  /*2c80*/  LDG.E R13, desc[UR10][R16.64+0xc] ;  /* 0x00000c0a100d7981 */ /* 0x000f68000c1e1900 */
[----:B------:R1:W5:Y:S01]  /*2c90*/  LDG.E R18, desc[UR10][R18.64] ;  /* 0x0000000a12127981 */ /* 0x000362000c1e1900 */
[----:B0-----:R-:W-:-:S03]  /*2ca0*/  IADD3 R28, PT, PT, R22, UR4, RZ ;  /* 0x00000004161c7c10 */ /* 0x001fc6000fffe0ff */
[----:B------:R-:W5:Y:S04]  /*2cb0*/  LDG.E R12, desc[UR10][R16.64+0x10] ;  /* 0x0000100a100c7981 */ /* 0x000f68000c1e1900 */
[----:B------:R-:W5:Y:S04]  /*2cc0*/  LDG.E R11, desc[UR10][R16.64+0x14] ;  /* 0x0000140a100b7981 */ /* 0x000f68000c1e1900 */
[----:B------:R-:W5:Y:S04]  /*2cd0*/  LDG.E R7, desc[UR10][R16.64+0x18] ;  /* 0x0000180a10077981 */ /* 0x000f68000c1e1900 */
[----:B------:R0:W5:Y:S01]  /*2ce0*/  LDG.E R27, desc[UR10][R16.64+0x1c] ;  /* 0x00001c0a101b7981 */ /* 0x000162000c1e1900 */
[----:B--2---:R-:W-:Y:S01]  /*2cf0*/  FMUL R29, R20, R21 ;  /* 0x00000015141d7220 */ /* 0x004fe20000400000 */
[----:B------:R-:W-:-:S04]  /*2d00*/  IMAD.WIDE.U32 R20, R22, 0x4, R14 ;  /* 0x0000000416147825 */ /* 0x000fc800078e000e */
[----:B------:R-:W-:Y:S01]  /*2d10*/  FFMA R29, R8, R29, R23 ;  /* 0x0000001d081d7223 */ /* 0x000fe20000000017 */
[C-C-:B------:R-:W-:Y:S01]  /*2d20*/  IMAD.WIDE.U32 R22, R28.reuse, 0x4, R14.reuse ;  /* 0x000000041c167825 */ /* 0x140fe200078e000e */
[----:B------:R-:W-:Y:S01]  /*2d30*/  IADD3 R28, PT, PT, R28, UR4, RZ ;  /* 0x000000041c1c7c10 */ /* 0x000fe2000fffe0ff */
[----:B------:R-:W2:Y:S03]  /*2d40*/  LDG.E R21, desc[UR10][R20.64] ;  /* 0x0000000a14157981 */ /* 0x000ea6000c1e1900 */
[C---:B-1----:R-:W-:Y:S01]  /*2d50*/  IADD3 R19, PT, PT, R28.reuse, UR4, RZ ;  /* 0x000000041c137c10 */ /* 0x042fe2000fffe0ff */
[--C-:B0-----:R-:W-:Y:S01]  /*2d60*/  IMAD.WIDE.U32 R16, R28, 0x4, R14.reuse ;  /* 0x000000041c107825 */ /* 0x101fe200078e000e */
[----:B------:R-:W2:Y:S03]  /*2d70*/  LDG.E R22, desc[UR10][R22.64] ;  /* 0x0000000a16167981 */ /* 0x000ea6000c1e1900 */
[----:B------:R-:W-:-:S02]  /*2d80*/  IMAD.WIDE.U32 R14, R19, 0x4, R14 ;  /* 0x00000004130e7825 */ /* 0x000fc400078e000e */
[----:B------:R-:W2:Y:S04]  /*2d90*/  LDG.E R16, desc[UR10][R16.64] ;  /* 0x0000000a10107981 */ /* 0x000ea8000c1e1900 */
[----:B------:R-:W2:Y:S01]  /*2da0*/  LDG.E R14, desc[UR10][R14.64] ;  /* 0x0000000a0e0e7981 */ /* 0x000ea2000c1e1900 */
[----:B---3--:R-:W-:Y:S01]  /*2db0*/  FMUL R9, R26, R9 ;  /* 0x000000091a097220 */ /* 0x008fe20000400000 */
[----:B----4-:R-:W-:-:S03]  /*2dc0*/  FMUL R24, R25, R24 ;  /* 0x0000001819187220 */ /* 0x010fc60000400000 */
[----:B------:R-:W-:Y:S01]  /*2dd0*/  FFMA R9, R8, R9, R29 ;  /* 0x0000000908097223 */ /* 0x000fe2000000001d */
[----:B-----5:R-:W-:Y:S01]  /*2de0*/  FMUL R18, R18, R13 ;  /* 0x0000000d12127220 */ /* 0x020fe20000400000 */
[----:B------:R-:W-:Y:S02]  /*2df0*/  IADD3 R10, PT, PT, R10, 0x8, RZ ;  /* 0x000000080a0a7810 */ /* 0x000fe40007ffe0ff */
[----:B------:R-:W-:Y:S02]  /*2e00*/  FFMA R9, R8, R24, R9 ;  /* 0x0000001808097223 */ /* 0x000fe40000000009 */
[----:B------:R-:W-:Y:S02]  /*2e10*/  ISETP.NE.AND P1, PT, R10, R5, PT ;  /* 0x000000050a00720c */ /* 0x000fe40003f25270 */
[----:B------:R-:W-:Y:S01]  /*2e20*/  FFMA R9, R8, R18, R9 ;  /* 0x0000001208097223 */ /* 0x000fe20000000009 */
[----:B--2---:R-:W-:-:S04]  /*2e30*/  FMUL R12, R21, R12 ;  /* 0x0000000c150c7220 */ /* 0x004fc80000400000 */
[----:B------:R-:W-:Y:S01]  /*2e40*/  FFMA R9, R8, R12, R9 ;  /* 0x0000000c08097223 */ /* 0x000fe20000000009 */
[----:B------:R-:W-:-:S04]  /*2e50*/  FMUL R22, R22, R11 ;  /* 0x0000000b16167220 */ /* 0x000fc80000400000 */
[----:B------:R-:W-:Y:S01]  /*2e60*/  FFMA R9, R8, R22, R9 ;  /* 0x0000001608097223 */ /* 0x000fe20000000009 */
[----:B------:R-:W-:-:S04]  /*2e70*/  FMUL R7, R16, R7 ;  /* 0x0000000710077220 */ /* 0x000fc80000400000 */
[----:B------:R-:W-:Y:S01]  /*2e80*/  FFMA R7, R8, R7, R9 ;  /* 0x0000000708077223 */ /* 0x000fe20000000009 */
[----:B------:R-:W-:-:S04]  /*2e90*/  FMUL R14, R14, R27 ;  /* 0x0000001b0e0e7220 */ /* 0x000fc80000400000 */
[----:B------:R-:W-:Y:S01]  /*2ea0*/  FFMA R23, R8, R14, R7 ;  /* 0x0000000e08177223 */ /* 0x000fe20000000007 */
[----:B------:R-:W-:Y:S06]  /*2eb0*/  @P1 BRA `(.L_x_58) ;  /* 0xfffffffc00281947 */ /* 0x000fec000383ffff */
[----:B------:R-:W-:-:S07]  /*2ec0*/  MOV R7, R5 ;  /* 0x0000000500077202 */ /* 0x000fce0000000f00 */
.L_x_57:
[----:B------:R-:W-:-:S13]  /*2ed0*/  ISETP.NE.AND P1, PT, R2, RZ, PT ;  /* 0x000000ff0200720c */ /* 0x000fda0003f25270 */
[----:B------:R-:W-:Y:S05]  /*2ee0*/  @!P1 BRA `(.L_x_59) ;  /* 0x0000000000f89947 */ /* 0x000fea0003800000 */
[----:B------:R-:W-:Y:S01]  /*2ef0*/  ISETP.NE.AND P1, PT, R4, RZ, PT ;  /* 0x000000ff0400720c */ /* 0x000fe20003f25270 */
[----:B------:R-:W-:-:S12]  /*2f00*/  @!P0 BRA `(.L_x_60) ;  /* 0x0000000000748947 */ /* 0x000fd80003800000 */
[----:B--2---:R-:W0:Y:S08]  /*2f10*/  LDC R16, c[0x0][0x3f0] ;  /* 0x0000fc00ff107b82 */ /* 0x004e300000000800 */
[----:B------:R-:W3:Y:S08]  /*2f20*/  LDC.64 R12, c[0x0][0x3b0] ;  /* 0x0000ec00ff0c7b82 */ /* 0x000ef00000000a00 */
[----:B------:R-:W1:Y:S01]  /*2f30*/  LDC.64 R10, c[0x0][0x390] ;  /* 0x0000e400ff0a7b82 */ /* 0x000e620000000a00 */
[----:B0-----:R-:W-:-:S04]  /*2f40*/  IMAD R9, R7, R16, R6 ;  /* 0x0000001007097224 */ /* 0x001fc800078e0206 */
[C---:B---3--:R-:W-:Y:S01]  /*2f50*/  IMAD.WIDE.U32 R18, R9.reuse, 0x4, R12 ;  /* 0x0000000409127825 */ /* 0x048fe200078e000c */
[----:B------:R-:W-:-:S04]  /*2f60*/  IADD3 R9, PT, PT, R9, R16, RZ ;  /* 0x0000001009097210 */ /* 0x000fc80007ffe0ff */
[-C--:B------:R-:W-:Y:S01]  /*2f70*/  IADD3 R17, PT, PT, R9, R16.reuse, RZ ;  /* 0x0000001009117210 */ /* 0x080fe20007ffe0ff */
[----:B-1----:R-:W-:Y:S01]  /*2f80*/  IMAD.WIDE.U32 R10, R7, 0x4, R10 ;  /* 0x00000004070a7825 */ /* 0x002fe200078e000a */
[----:B------:R-:W2:Y:S03]  /*2f90*/  LDG.E R18, desc[UR10][R18.64] ;  /* 0x0000000a12127981 */ /* 0x000ea6000c1e1900 */
[--C-:B------:R-:W-:Y:S01]  /*2fa0*/  IMAD.WIDE.U32 R14, R9, 0x4, R12.reuse ;  /* 0x00000004090e7825 */ /* 0x100fe200078e000c */
[C---:B------:R-:W-:Y:S01]  /*2fb0*/  IADD3 R25, PT, PT, R17.reuse, R16, RZ ;  /* 0x0000001011197210 */ /* 0x040fe20007ffe0ff */
[----:B------:R-:W2:Y:S02]  /*2fc0*/  LDG.E R9, desc[UR10][R10.64] ;  /* 0x0000000a0a097981 */ /* 0x000ea4000c1e1900 */
[--C-:B------:R-:W-:Y:S02]  /*2fd0*/  IMAD.WIDE.U32 R16, R17, 0x4, R12.reuse ;  /* 0x0000000411107825 */ /* 0x100fe400078e000c */
[----:B------:R-:W3:Y:S04]  /*2fe0*/  LDG.E R14, desc[UR10][R14.64] ;  /* 0x0000000a0e0e7981 */ /* 0x000ee8000c1e1900 */
[----:B------:R-:W3:Y:S01]  /*2ff0*/  LDG.E R21, desc[UR10][R10.64+0x4] ;  /* 0x0000040a0a157981 */ /* 0x000ee2000c1e1900 */
[----:B------:R-:W-:-:S03]  /*3000*/  IMAD.WIDE.U32 R12, R25, 0x4, R12 ;  /* 0x00000004190c7825 */ /* 0x000fc600078e000c */
[----:B------:R-:W4:Y:S04]  /*3010*/  LDG.E R16, desc[UR10][R16.64] ;  /* 0x0000000a10107981 */ /* 0x000f28000c1e1900 */
[----:B------:R-:W4:Y:S04]  /*3020*/  LDG.E R25, desc[UR10][R10.64+0x8] ;  /* 0x0000080a0a197981 */ /* 0x000f28000c1e1900 */
[----:B------:R-:W5:Y:S04]  /*3030*/  LDG.E R12, desc[UR10][R12.64] ;  /* 0x0000000a0c0c7981 */ /* 0x000f68000c1e1900 */
[----:B------:R-:W5:Y:S01]  /*3040*/  LDG.E R19, desc[UR10][R10.64+0xc] ;  /* 0x00000c0a0a137981 */ /* 0x000f62000c1e1900 */
[----:B------:R-:W-:Y:S01]  /*3050*/  IADD3 R7, PT, PT, R7, 0x4, RZ ;  /* 0x0000000407077810 */ /* 0x000fe20007ffe0ff */
[----:B--2---:R-:W-:-:S04]  /*3060*/  FMUL R9, R18, R9 ;  /* 0x0000000912097220 */ /* 0x004fc80000400000 */
[----:B------:R-:W-:Y:S01]  /*3070*/  FFMA R9, R8, R9, R23 ;  /* 0x0000000908097223 */ /* 0x000fe20000000017 */
[----:B---3--:R-:W-:-:S04]  /*3080*/  FMUL R18, R14, R21 ;  /* 0x000000150e127220 */ /* 0x008fc80000400000 */
[----:B------:R-:W-:Y:S01]  /*3090*/  FFMA R9, R8, R18, R9 ;  /* 0x0000001208097223 */ /* 0x000fe20000000009 */
[----:B----4-:R-:W-:-:S04]  /*30a0*/  FMUL R14, R16, R25 ;  /* 0x00000019100e7220 */ /* 0x010fc80000400000 */
[----:B------:R-:W-:Y:S01]  /*30b0*/  FFMA R9, R8, R14, R9 ;  /* 0x0000000e08097223 */ /* 0x000fe20000000009 */
[----:B-----5:R-:W-:-:S04]  /*30c0*/  FMUL R14, R12, R19 ;  /* 0x000000130c0e7220 */ /* 0x020fc80000400000 */
[----:B------:R-:W-:-:S07]  /*30d0*/  FFMA R23, R8, R14, R9 ;  /* 0x0000000e08177223 */ /* 0x000fce0000000009 */
.L_x_60:
[----:B------:R-:W-:Y:S05]  /*30e0*/  @!P1 BRA `(.L_x_59) ;  /* 0x0000000000789947 */ /* 0x000fea0003800000 */
[----:B------:R-:W0:Y:S01]  /*30f0*/  LDC R9, c[0x0][0x3ec] ;  /* 0x0000fb00ff097b82 */ /* 0x000e220000000800 */
[----:B------:R-:W-:-:S13]  /*3100*/  ISETP.NE.AND P2, PT, R4, 0x1, PT ;  /* 0x000000010400780c */ /* 0x000fda0003f45270 */
[----:B---3--:R-:W1:Y:S08]  /*3110*/  @P2 LDC.64 R14, c[0x0][0x390] ;  /* 0x0000e400ff0e2b82 */ /* 0x008e700000000a00 */
[----:B------:R-:W3:Y:S01]  /*3120*/  @P2 LDC.64 R18, c[0x0][0x3b0] ;  /* 0x0000ec00ff122b82 */ /* 0x000ee20000000a00 */
[----:B0-----:R-:W-:-:S07]  /*3130*/  LOP3.LUT P1, RZ, R9, 0x1, RZ, 0xc0, !PT ;  /* 0x0000000109ff7812 */ /* 0x001fce000782c0ff */
[----:B------:R-:W0:Y:S08]  /*3140*/  @P2 LDC R9, c[0x0][0x3f0] ;  /* 0x0000fc00ff092b82 */ /* 0x000e300000000800 */
[----:B------:R-:W4:Y:S01]  /*3150*/  @P1 LDC R20, c[0x0][0x3f0] ;  /* 0x0000fc00ff141b82 */ /* 0x000f220000000800 */
[----:B-1----:R-:W-:-:S05]  /*3160*/  @P2 IMAD.WIDE.U32 R14, R7, 0x4, R14 ;  /* 0x00000004070e2825 */ /* 0x002fca00078e000e */
[----:B------:R-:W5:Y:S02]  /*3170*/  @P2 LDG.E R21, desc[UR10][R14.64] ;  /* 0x0000000a0e152981 */ /* 0x000f64000c1e1900 */
[----:B--2---:R-:W1:Y:S02]  /*3180*/  @P1 LDC.64 R12, c[0x0][0x3b0] ;  /* 0x0000ec00ff0c1b82 */ /* 0x004e640000000a00 */
[----:B------:R-:W2:Y:S06]  /*3190*/  @P2 LDG.E R25, desc[UR10][R14.64+0x4] ;  /* 0x0000040a0e192981 */ /* 0x000eac000c1e1900 */
[----:B------:R-:W1:Y:S01]  /*31a0*/  @P1 LDC.64 R10, c[0x0][0x390] ;  /* 0x0000e400ff0a1b82 */ /* 0x000e620000000a00 */
[C---:B0-----:R-:W-:Y:S01]  /*31b0*/  @P2 IMAD R16, R7.reuse, R9, R6 ;  /* 0x0000000907102224 */ /* 0x041fe200078e0206 */
[----:B------:R-:W-:-:S04]  /*31c0*/  @P2 IADD3 R7, PT, PT, R7, 0x2, RZ ;  /* 0x0000000207072810 */ /* 0x000fc80007ffe0ff */
[C---:B------:R-:W-:Y:S01]  /*31d0*/  @P2 IADD3 R9, PT, PT, R16.reuse, R9, RZ ;  /* 0x0000000910092210 */ /* 0x040fe20007ffe0ff */
[----:B---3--:R-:W-:-:S04]  /*31e0*/  @P2 IMAD.WIDE.U32 R16, R16, 0x4, R18 ;  /* 0x0000000410102825 */ /* 0x008fc800078e0012 */
[----:B------:R-:W-:Y:S02]  /*31f0*/  @P2 IMAD.WIDE.U32 R18, R9, 0x4, R18 ;  /* 0x0000000409122825 */ /* 0x000fe400078e0012 */
[----:B------:R-:W5:Y:S02]  /*3200*/  @P2 LDG.E R16, desc[UR10][R16.64] ;  /* 0x0000000a10102981 */ /* 0x000f64000c1e1900 */
[----:B----4-:R-:W-:Y:S02]  /*3210*/  @P1 IMAD R9, R7, R20, R6 ;  /* 0x0000001407091224 */ /* 0x010fe400078e0206 */
[----:B------:R-:W2:Y:S02]  /*3220*/  @P2 LDG.E R18, desc[UR10][R18.64] ;  /* 0x0000000a12122981 */ /* 0x000ea4000c1e1900 */
[----:B-1----:R-:W-:-:S04]  /*3230*/  @P1 IMAD.WIDE.U32 R12, R9, 0x4, R12 ;  /* 0x00000004090c1825 */ /* 0x002fc800078e000c */
[----:B------:R-:W-:Y:S02]  /*3240*/  @P1 IMAD.WIDE.U32 R10, R7, 0x4, R10 ;  /* 0x00000004070a1825 */ /* 0x000fe400078e000a */
[----:B------:R-:W3:Y:S04]  /*3250*/  @P1 LDG.E R12, desc[UR10][R12.64] ;  /* 0x0000000a0c0c1981 */ /* 0x000ee8000c1e1900 */
[----:B------:R-:W3:Y:S01]  /*3260*/  @P1 LDG.E R11, desc[UR10][R10.64] ;  /* 0x0000000a0a0b1981 */ /* 0x000ee2000c1e1900 */
[----:B-----5:R-:W-:Y:S01]  /*3270*/  @P2 FMUL R21, R16, R21 ;  /* 0x0000001510152220 */ /* 0x020fe20000400000 */
[----:B--2---:R-:W-:-:S03]  /*3280*/  @P2 FMUL R20, R18, R25 ;  /* 0x0000001912142220 */ /* 0x004fc60000400000 */
[----:B------:R-:W-:-:S04]  /*3290*/  @P2 FFMA R21, R8, R21, R23 ;  /* 0x0000001508152223 */ /* 0x000fc80000000017 */
[----:B------:R-:W-:Y:S01]  /*32a0*/  @P2 FFMA R23, R8, R20, R21 ;  /* 0x0000001408172223 */ /* 0x000fe20000000015 */
[----:B---3--:R-:W-:-:S04]  /*32b0*/  @P1 FMUL R16, R12, R11 ;  /* 0x0000000b0c101220 */ /* 0x008fc80000400000 */
[----:B------:R-:W-:-:S07]  /*32c0*/  @P1 FFMA R23, R8, R16, R23 ;  /* 0x0000001008171223 */ /* 0x000fce0000000017 */
.L_x_59:
[----:B------:R-:W0:Y:S08]  /*32d0*/  LDC.64 R8, c[0x0][0x3b8] ;  /* 0x0000ee00ff087b82 */ /* 0x000e300000000a00 */
[----:B------:R-:W1:Y:S01]  /*32e0*/  LDC R7, c[0x0][0x3f0] ;  /* 0x0000fc00ff077b82 */ /* 0x000e620000000800 */
[C---:B0-----:R-:W-:Y:S01]  /*32f0*/  IMAD.WIDE.U32 R8, R6.reuse, 0x4, R8 ;  /* 0x0000000406087825 */ /* 0x041fe200078e0008 */
[----:B------:R-:W-:-:S04]  /*3300*/  IADD3 R6, PT, PT, R6, 0x1, RZ ;  /* 0x0000000106067810 */ /* 0x000fc80007ffe0ff */
[----:B------:R0:W-:Y:S01]  /*3310*/  STG.E desc[UR10][R8.64], R23 ;  /* 0x0000001708007986 */ /* 0x0001e2000c10190a */
[----:B-1----:R-:W-:-:S13]  /*3320*/  ISETP.NE.AND P1, PT, R6, R7, PT ;  /* 0x000000070600720c */ /* 0x002fda0003f25270 */
[----:B0-----:R-:W-:Y:S05]  /*3330*/  @!P1 BRA `(.L_x_61) ;  /* 0x0000000000b49947 */ /* 0x001fea0003800000 */
[----:B------:R-:W-:Y:S05]  /*3340*/  BRA `(.L_x_62) ;  /* 0xfffffff400d87947 */ /* 0x000fea000383ffff */
.L_x_56:
[----:B------:R-:W-:Y:S01]  /*3350*/  ISETP.GE.U32.AND P0, PT, R2, 0x7, PT ;  /* 0x000000070200780c */ /* 0x000fe20003f06070 */
[----:B------:R-:W-:Y:S01]  /*3360*/  HFMA2 R11, -RZ, RZ, 0, 0 ;  /* 0x00000000ff0b7431 */ /* 0x000fe200000001ff */
[----:B------:R-:W-:-:S04]  /*3370*/  LOP3.LUT R8, R7, 0x7, RZ, 0xc0, !PT ;  /* 0x0000000707087812 */ /* 0x000fc800078ec0ff */
[----:B------:R-:W-:-:S07]  /*3380*/  ISETP.NE.AND P1, PT, R8, RZ, PT ;  /* 0x000000ff0800720c */ /* 0x000fce0003f25270 */
[----:B------:R-:W-:Y:S06]  /*3390*/  @!P0 BRA `(.L_x_63) ;  /* 0x00000000003c8947 */ /* 0x000fec0003800000 */
[----:B------:R-:W0:Y:S01]  /*33a0*/  LDC.64 R4, c[0x0][0x3b8] ;  /* 0x0000ee00ff047b82 */ /* 0x000e220000000a00 */
[----:B------:R-:W-:Y:S02]  /*33b0*/  LOP3.LUT R11, R7, 0x7ffffff8, RZ, 0xc0, !PT ;  /* 0x7ffffff8070b7812 */ /* 0x000fe400078ec0ff */
[----:B------:R-:W-:-:S07]  /*33c0*/  MOV R6, RZ ;  /* 0x000000ff00067202 */ /* 0x000fce0000000f00 */
.L_x_64:
[C---:B01----:R-:W-:Y:S01]  /*33d0*/  IMAD.WIDE.U32 R2, R6.reuse, 0x4, R4 ;  /* 0x0000000406027825 */ /* 0x043fe200078e0004 */
[----:B------:R-:W-:-:S04]  /*33e0*/  IADD3 R6, PT, PT, R6, 0x8, RZ ;  /* 0x0000000806067810 */ /* 0x000fc80007ffe0ff */
[----:B------:R1:W-:Y:S01]  /*33f0*/  STG.E desc[UR10][R2.64], RZ ;  /* 0x000000ff02007986 */ /* 0x0003e2000c10190a */
[----:B------:R-:W-:-:S03]  /*3400*/  ISETP.NE.AND P0, PT, R6, R11, PT ;  /* 0x0000000b0600720c */ /* 0x000fc60003f05270 */
[----:B------:R1:W-:Y:S04]  /*3410*/  STG.E desc[UR10][R2.64+0x4], RZ ;  /* 0x000004ff02007986 */ /* 0x0003e8000c10190a */
[----:B------:R1:W-:Y:S04]  /*3420*/  STG.E desc[UR10][R2.64+0x8], RZ ;  /* 0x000008ff02007986 */ /* 0x0003e8000c10190a */
[----:B------:R1:W-:Y:S04]  /*3430*/  STG.E desc[UR10][R2.64+0xc], RZ ;  /* 0x00000cff02007986 */ /* 0x0003e8000c10190a */
[----:B------:R1:W-:Y:S04]  /*3440*/  STG.E desc[UR10][R2.64+0x10], RZ ;  /* 0x000010ff02007986 */ /* 0x0003e8000c10190a */
[----:B------:R1:W-:Y:S04]  /*3450*/  STG.E desc[UR10][R2.64+0x14], RZ ;  /* 0x000014ff02007986 */ /* 0x0003e8000c10190a */
[----:B------:R1:W-:Y:S04]  /*3460*/  STG.E desc[UR10][R2.64+0x18], RZ ;  /* 0x000018ff02007986 */ /* 0x0003e8000c10190a */
[----:B------:R1:W-:Y:S01]  /*3470*/  STG.E desc[UR10][R2.64+0x1c], RZ ;  /* 0x00001cff02007986 */ /* 0x0003e2000c10190a */
[----:B------:R-:W-:Y:S05]  /*3480*/  @P0 BRA `(.L_x_64) ;  /* 0xfffffffc00d00947 */ /* 0x000fea000383ffff */
.L_x_63:
        /* <DEDUP_REMOVED lines=8> */
[----:B------:R0:W-:Y:S04]  /*3510*/  STG.E desc[UR10][R2.64], RZ ;  /* 0x000000ff02007986 */ /* 0x0001e8000c10190a */
[----:B------:R0:W-:Y:S04]  /*3520*/  STG.E desc[UR10][R2.64+0x4], RZ ;  /* 0x000004ff02007986 */ /* 0x0001e8000c10190a */
[----:B------:R0:W-:Y:S04]  /*3530*/  STG.E desc[UR10][R2.64+0x8], RZ ;  /* 0x000008ff02007986 */ /* 0x0001e8000c10190a */
[----:B------:R0:W-:Y:S02]  /*3540*/  STG.E desc[UR10][R2.64+0xc], RZ ;  /* 0x00000cff02007986 */ /* 0x0001e4000c10190a */
.L_x_65:
[----:B------:R-:W-:Y:S05]  /*3550*/  @!P1 BRA `(.L_x_61) ;  /* 0x00000000002c9947 */ /* 0x000fea0003800000 */
[----:B------:R-:W-:Y:S02]  /*3560*/  ISETP.NE.AND P0, PT, R4, 0x1, PT ;  /* 0x000000010400780c */ /* 0x000fe40003f05270 */
[----:B01----:R-:W-:-:S04]  /*3570*/  LOP3.LUT R2, R7, 0x1, RZ, 0xc0, !PT ;  /* 0x0000000107027812 */ /* 0x003fc800078ec0ff */
[----:B------:R-:W-:-:S07]  /*3580*/  ISETP.NE.U32.AND P1, PT, R2, 0x1, PT ;  /* 0x000000010200780c */ /* 0x000fce0003f25070 */
[----:B------:R-:W0:Y:S08]  /*3590*/  @P0 LDC.64 R2, c[0x0][0x3b8] ;  /* 0x0000ee00ff020b82 */ /* 0x000e300000000a00 */
[----:B------:R-:W1:Y:S01]  /*35a0*/  @!P1 LDC.64 R8, c[0x0][0x3b8] ;  /* 0x0000ee00ff089b82 */ /* 0x000e620000000a00 */
[C---:B0-----:R-:W-:Y:S01]  /*35b0*/  @P0 IMAD.WIDE.U32 R4, R11.reuse, 0x4, R2 ;  /* 0x000000040b040825 */ /* 0x041fe200078e0002 */
[----:B------:R-:W-:-:S04]  /*35c0*/  @P0 IADD3 R11, PT, PT, R11, 0x2, RZ ;  /* 0x000000020b0b0810 */ /* 0x000fc80007ffe0ff */
[----:B------:R4:W-:Y:S01]  /*35d0*/  @P0 STG.E desc[UR10][R4.64], RZ ;  /* 0x000000ff04000986 */ /* 0x0009e2000c10190a */
[----:B-1----:R-:W-:-:S03]  /*35e0*/  @!P1 IMAD.WIDE.U32 R2, R11, 0x4, R8 ;  /* 0x000000040b029825 */ /* 0x002fc600078e0008 */
[----:B------:R4:W-:Y:S04]  /*35f0*/  @P0 STG.E desc[UR10][R4.64+0x4], RZ ;  /* 0x000004ff04000986 */ /* 0x0009e8000c10190a */
[----:B------:R4:W-:Y:S02]  /*3600*/  @!P1 STG.E desc[UR10][R2.64], RZ ;  /* 0x000000ff02009986 */ /* 0x0009e4000c10190a */
.L_x_61:
[----:B------:R-:W5:Y:S02]  /*3610*/  LDCU UR5, c[0x0][0x3e8] ;  /* 0x00007d00ff0577ac */ /* 0x000f640008000800 */
[----:B-----5:R-:W-:-:S09]  /*3620*/  UISETP.GE.AND UP0, UPT, UR5, 0x1, UPT ;  /* 0x000000010500788c */ /* 0x020fd2000bf06270 */
[----:B------:R-:W-:Y:S05]  /*3630*/  BRA.U !UP0, `(.L_x_66) ;  /* 0x0000000908b47547 */ /* 0x000fea000b800000 */
[----:B------:R-:W5:Y:S01]  /*3640*/  LDCU.64 UR6, c[0x0][0x3c8] ;  /* 0x00007900ff0677ac */ /* 0x000f620008000a00 */
[----:B------:R-:W-:Y:S01]  /*3650*/  MOV R6, RZ ;  /* 0x000000ff00067202 */ /* 0x000fe20000000f00 */
[----:B------:R-:W0:Y:S01]  /*3660*/  LDCU UR4, c[0x0][0x3f8] ;  /* 0x00007f00ff0477ac */ /* 0x000e220008000800 */
[----:B------:R-:W-:Y:S02]  /*3670*/  ULOP3.LUT UR9, UR5, 0x7, URZ, 0xc0, !UPT ;  /* 0x0000000705097892 */ /* 0x000fe4000f8ec0ff */
[----:B------:R-:W-:Y:S02]  /*3680*/  ULOP3.LUT UR13, UR5, 0x3, URZ, 0xc0, !UPT ;  /* 0x00000003050d7892 */ /* 0x000fe4000f8ec0ff */
[----:B------:R-:W-:Y:S02]  /*3690*/  ULOP3.LUT UR5, UR5, 0x7ffffff8, URZ, 0xc0, !UPT ;  /* 0x7ffffff805057892 */ /* 0x000fe4000f8ec0ff */
[----:B------:R-:W-:Y:S02]  /*36a0*/  UIADD3 UR12, UPT, UPT, UR9, -0x1, URZ ;  /* 0xffffffff090c7890 */ /* 0x000fe4000fffe0ff */
[----:B-----5:R-:W-:-:S02]  /*36b0*/  UIADD3 UR6, UP0, UPT, UR6, 0x10, URZ ;  /* 0x0000001006067890 */ /* 0x020fc4000ff1e0ff */
[----:B0-----:R-:W-:Y:S02]  /*36c0*/  UIADD3 UR8, UPT, UPT, UR4, 0x1, URZ ;  /* 0x0000000104087890 */ /* 0x001fe4000fffe0ff */
[----:B------:R-:W-:Y:S02]  /*36d0*/  UIADD3.X UR7, UPT, UPT, URZ, UR7, URZ, UP0, !UPT ;  /* 0x00000007ff077290 */ /* 0x000fe400087fe4ff */
[----:B------:R-:W-:Y:S02]  /*36e0*/  UISETP.GE.U32.AND UP0, UPT, UR8, 0x3, UPT ;  /* 0x000000030800788c */ /* 0x000fe4000bf06070 */
[----:B------:R-:W-:Y:S02]  /*36f0*/  UIADD3 UR8, UPT, UPT, -UR5, URZ, URZ ;  /* 0x000000ff05087290 */ /* 0x000fe4000fffe1ff */
[----:B------:R-:W-:Y:S02]  /*3700*/  USEL UR4, UR4, URZ, !UP0 ;  /* 0x000000ff04047287 */ /* 0x000fe4000c000000 */
[----:B------:R-:W-:-:S04]  /*3710*/  UISETP.GE.U32.AND UP0, UPT, UR12, 0x3, UPT ;  /* 0x000000030c00788c */ /* 0x000fc8000bf06070 */
[----:B------:R-:W-:-:S07]  /*3720*/  I2FP.F32.S32 R8, UR4 ;  /* 0x0000000400087c45 */ /* 0x000fce0008201400 */
.L_x_72:
[----:B01--4-:R-:W0:Y:S01]  /*3730*/  LDC.64 R2, c[0x0][0x3b8] ;  /* 0x0000ee00ff027b82 */ /* 0x013e220000000a00 */
[----:B------:R-:W1:Y:S01]  /*3740*/  LDCU UR12, c[0x0][0x3e8] ;  /* 0x00007d00ff0c77ac */ /* 0x000e620008000800 */
[----:B------:R-:W-:-:S06]  /*3750*/  UMOV UR4, URZ ;  /* 0x000000ff00047c82 */ /* 0x000fcc0008000000 */
[----:B------:R-:W4:Y:S01]  /*3760*/  LDC R7, c[0x0][0x3f0] ;  /* 0x0000fc00ff077b82 */ /* 0x000f220000000800 */
[----:B-1----:R-:W-:Y:S02]  /*3770*/  UISETP.GE.U32.AND UP1, UPT, UR12, 0x8, UPT ;  /* 0x000000080c00788c */ /* 0x002fe4000bf26070 */
[C---:B------:R-:W-:Y:S02]  /*3780*/  IMAD R9, R6.reuse, UR12, RZ ;  /* 0x0000000c06097c24 */ /* 0x040fe4000f8e02ff */
[C---:B0-----:R-:W-:Y:S01]  /*3790*/  IMAD.WIDE.U32 R2, R6.reuse, 0x4, R2 ;  /* 0x0000000406027825 */ /* 0x041fe200078e0002 */
[----:B------:R-:W-:-:S04]  /*37a0*/  IADD3 R6, PT, PT, R6, 0x1, RZ ;  /* 0x0000000106067810 */ /* 0x000fc80007ffe0ff */
[----:B----4-:R-:W-:Y:S01]  /*37b0*/  ISETP.NE.AND P0, PT, R6, R7, PT ;  /* 0x000000070600720c */ /* 0x010fe20003f05270 */
[----:B------:R-:W-:-:S12]  /*37c0*/  BRA.U !UP1, `(.L_x_67) ;  /* 0x0000000509087547 */ /* 0x000fd8000b800000 */
[----:B------:R-:W-:Y:S01]  /*37d0*/  MOV R4, UR6 ;  /* 0x0000000600047c02 */ /* 0x000fe20008000f00 */
[----:B------:R-:W-:Y:S01]  /*37e0*/  UMOV UR4, UR8 ;  /* 0x0000000800047c82 */ /* 0x000fe20008000000 */
[----:B------:R-:W-:Y:S02]  /*37f0*/  MOV R5, UR7 ;  /* 0x0000000700057c02 */ /* 0x000fe40008000f00 */
[----:B------:R-:W-:Y:S01]  /*3800*/  MOV R10, R0 ;  /* 0x00000000000a7202 */ /* 0x000fe20000000f00 */
[----:B------:R-:W-:-:S03]  /*3810*/  IMAD.WIDE.U32 R4, R9, 0x4, R4 ;  /* 0x0000000409047825 */ /* 0x000fc600078e0004 */
[----:B--2---:R-:W-:Y:S02]  /*3820*/  MOV R16, R4 ;  /* 0x0000000400107202 */ /* 0x004fe40000000f00 */
[----:B---3--:R-:W-:-:S07]  /*3830*/  MOV R19, R5 ;  /* 0x0000000500137202 */ /* 0x008fce0000000f00 */
.L_x_68:
[----:B0-----:R-:W0:Y:S01]  /*3840*/  LDC.64 R14, c[0x0][0x388] ;  /* 0x0000e200ff0e7b82 */ /* 0x001e220000000a00 */
[----:B------:R-:W2:Y:S07]  /*3850*/  LDG.E R5, desc[UR10][R2.64] ;  /* 0x0000000a02057981 */ /* 0x000eae000c1e1900 */
[----:B------:R-:W1:Y:S01]  /*3860*/  LDC R11, c[0x0][0x3f4] ;  /* 0x0000fd00ff0b7b82 */ /* 0x000e620000000800 */
[----:B0-----:R-:W-:-:S05]  /*3870*/  IMAD.WIDE R14, R10, 0x4, R14 ;  /* 0x000000040a0e7825 */ /* 0x001fca00078e020e */
[----:B------:R-:W3:Y:S01]  /*3880*/  LDG.E R4, desc[UR10][R14.64] ;  /* 0x0000000a0e047981 */ /* 0x000ee2000c1e1900 */
[----:B-1----:R-:W-:-:S04]  /*3890*/  IMAD.WIDE R12, R11, 0x4, R14 ;  /* 0x000000040b0c7825 */ /* 0x002fc800078e020e */
[----:B--2---:R-:W-:-:S04]  /*38a0*/  FMUL R5, R5, R8 ;  /* 0x0000000805057220 */ /* 0x004fc80000400000 */
[----:B---3--:R-:W-:Y:S01]  /*38b0*/  FMUL R17, R5, R4 ;  /* 0x0000000405117220 */ /* 0x008fe20000400000 */
[----:B------:R-:W-:Y:S02]  /*38c0*/  MOV R4, R16 ;  /* 0x0000001000047202 */ /* 0x000fe40000000f00 */
[----:B------:R-:W-:-:S05]  /*38d0*/  MOV R5, R19 ;  /* 0x0000001300057202 */ /* 0x000fca0000000f00 */
[----:B------:R0:W-:Y:S04]  /*38e0*/  STG.E desc[UR10][R4.64+-0x10], R17 ;  /* 0xfffff01104007986 */ /* 0x0001e8000c10190a */
[----:B------:R-:W2:Y:S04]  /*38f0*/  LDG.E R19, desc[UR10][R2.64] ;  /* 0x0000000a02137981 */ /* 0x000ea8000c1e1900 */
[----:B------:R-:W3:Y:S01]  /*3900*/  LDG.E R16, desc[UR10][R12.64] ;  /* 0x0000000a0c107981 */ /* 0x000ee2000c1e1900 */
[----:B------:R-:W-:-:S04]  /*3910*/  IMAD.WIDE R14, R11, 0x4, R12 ;  /* 0x000000040b0e7825 */ /* 0x000fc800078e020c */
[----:B--2---:R-:W-:-:S04]  /*3920*/  FMUL R19, R19, R8 ;  /* 0x0000000813137220 */ /* 0x004fc80000400000 */
[----:B---3--:R-:W-:-:S05]  /*3930*/  FMUL R19, R19, R16 ;  /* 0x0000001013137220 */ /* 0x008fca0000400000 */
[----:B------:R1:W-:Y:S04]  /*3940*/  STG.E desc[UR10][R4.64+-0xc], R19 ;  /* 0xfffff41304007986 */ /* 0x0003e8000c10190a */
[----:B------:R-:W2:Y:S04]  /*3950*/  LDG.E R21, desc[UR10][R2.64] ;  /* 0x0000000a02157981 */ /* 0x000ea8000c1e1900 */
[----:B------:R-:W3:Y:S01]  /*3960*/  LDG.E R16, desc[UR10][R14.64] ;  /* 0x0000000a0e107981 */ /* 0x000ee2000c1e1900 */
[----:B--2---:R-:W-:-:S04]  /*3970*/  FMUL R21, R21, R8 ;  /* 0x0000000815157220 */ /* 0x004fc80000400000 */
[----:B---3--:R-:W-:Y:S01]  /*3980*/  FMUL R21, R21, R16 ;  /* 0x0000001015157220 */ /* 0x008fe20000400000 */
[----:B0-----:R-:W-:-:S04]  /*3990*/  IMAD.WIDE R16, R11, 0x4, R14 ;  /* 0x000000040b107825 */ /* 0x001fc800078e020e */
[----:B------:R0:W-:Y:S04]  /*39a0*/  STG.E desc[UR10][R4.64+-0x8], R21 ;  /* 0xfffff81504007986 */ /* 0x0001e8000c10190a */
[----:B------:R-:W2:Y:S04]  /*39b0*/  LDG.E R13, desc[UR10][R2.64] ;  /* 0x0000000a020d7981 */ /* 0x000ea8000c1e1900 */
[----:B------:R-:W3:Y:S01]  /*39c0*/  LDG.E R12, desc[UR10][R16.64] ;  /* 0x0000000a100c7981 */ /* 0x000ee2000c1e1900 */
[----:B--2---:R-:W-:-:S04]  /*39d0*/  FMUL R13, R13, R8 ;  /* 0x000000080d0d7220 */ /* 0x004fc80000400000 */
[----:B---3--:R-:W-:Y:S01]  /*39e0*/  FMUL R23, R13, R12 ;  /* 0x0000000c0d177220 */ /* 0x008fe20000400000 */
[----:B------:R-:W-:-:S04]  /*39f0*/  IMAD.WIDE R12, R11, 0x4, R16 ;  /* 0x000000040b0c7825 */ /* 0x000fc800078e0210 */
[----:B------:R2:W-:Y:S04]  /*3a00*/  STG.E desc[UR10][R4.64+-0x4], R23 ;  /* 0xfffffc1704007986 */ /* 0x0005e8000c10190a */
[----:B------:R-:W3:Y:S04]  /*3a10*/  LDG.E R15, desc[UR10][R2.64] ;  /* 0x0000000a020f7981 */ /* 0x000ee8000c1e1900 */
[----:B------:R-:W1:Y:S01]  /*3a20*/  LDG.E R14, desc[UR10][R12.64] ;  /* 0x0000000a0c0e7981 */ /* 0x000e62000c1e1900 */
[----:B---3--:R-:W-:-:S04]  /*3a30*/  FMUL R15, R15, R8 ;  /* 0x000000080f0f7220 */ /* 0x008fc80000400000 */
[----:B-1----:R-:W-:Y:S01]  /*3a40*/  FMUL R19, R15, R14 ;  /* 0x0000000e0f137220 */ /* 0x002fe20000400000 */
[----:B------:R-:W-:-:S04]  /*3a50*/  IMAD.WIDE R14, R11, 0x4, R12 ;  /* 0x000000040b0e7825 */ /* 0x000fc800078e020c */
[----:B------:R1:W-:Y:S04]  /*3a60*/  STG.E desc[UR10][R4.64], R19 ;  /* 0x0000001304007986 */ /* 0x0003e8000c10190a */
[----:B------:R-:W3:Y:S04]  /*3a70*/  LDG.E R17, desc[UR10][R2.64] ;  /* 0x0000000a02117981 */ /* 0x000ee8000c1e1900 */
[----:B------:R-:W0:Y:S01]  /*3a80*/  LDG.E R16, desc[UR10][R14.64] ;  /* 0x0000000a0e107981 */ /* 0x000e22000c1e1900 */
[----:B---3--:R-:W-:-:S04]  /*3a90*/  FMUL R17, R17, R8 ;  /* 0x0000000811117220 */ /* 0x008fc80000400000 */
[----:B0-----:R-:W-:Y:S01]  /*3aa0*/  FMUL R21, R17, R16 ;  /* 0x0000001011157220 */ /* 0x001fe20000400000 */
[----:B------:R-:W-:-:S04]  /*3ab0*/  IMAD.WIDE R16, R11, 0x4, R14 ;  /* 0x000000040b107825 */ /* 0x000fc800078e020e */
[----:B------:R0:W-:Y:S04]  /*3ac0*/  STG.E desc[UR10][R4.64+0x4], R21 ;  /* 0x0000041504007986 */ /* 0x0001e8000c10190a */
[----:B------:R-:W3:Y:S04]  /*3ad0*/  LDG.E R13, desc[UR10][R2.64] ;  /* 0x0000000a020d7981 */ /* 0x000ee8000c1e1900 */
[----:B------:R-:W2:Y:S01]  /*3ae0*/  LDG.E R12, desc[UR10][R16.64] ;  /* 0x0000000a100c7981 */ /* 0x000ea2000c1e1900 */
[----:B---3--:R-:W-:-:S04]  /*3af0*/  FMUL R13, R13, R8 ;  /* 0x000000080d0d7220 */ /* 0x008fc80000400000 */
[----:B--2---:R-:W-:Y:S01]  /*3b00*/  FMUL R23, R13, R12 ;  /* 0x0000000c0d177220 */ /* 0x004fe20000400000 */
[----:B------:R-:W-:-:S04]  /*3b10*/  IMAD.WIDE R12, R11, 0x4, R16 ;  /* 0x000000040b0c7825 */ /* 0x000fc800078e0210 */
[----:B------:R0:W-:Y:S04]  /*3b20*/  STG.E desc[UR10][R4.64+0x8], R23 ;  /* 0x0000081704007986 */ /* 0x0001e8000c10190a */
[----:B------:R-:W2:Y:S04]  /*3b30*/  LDG.E R15, desc[UR10][R2.64] ;  /* 0x0000000a020f7981 */ /* 0x000ea8000c1e1900 */
[----:B------:R-:W3:Y:S01]  /*3b40*/  LDG.E R12, desc[UR10][R12.64] ;  /* 0x0000000a0c0c7981 */ /* 0x000ee2000c1e1900 */
[----:B------:R-:W-:-:S04]  /*3b50*/  UIADD3 UR4, UPT, UPT, UR4, 0x8, URZ ;  /* 0x0000000804047890 */ /* 0x000fc8000fffe0ff */
[----:B------:R-:W-:Y:S01]  /*3b60*/  UISETP.NE.AND UP1, UPT, UR4, URZ, UPT ;  /* 0x000000ff0400728c */ /* 0x000fe2000bf25270 */
[----:B------:R-:W-:Y:S02]  /*3b70*/  IADD3 R16, P1, PT, R4, 0x20, RZ ;  /* 0x0000002004107810 */ /* 0x000fe40007f3e0ff */
[----:B------:R-:W-:Y:S02]  /*3b80*/  LEA R10, R11, R10, 0x3 ;  /* 0x0000000a0b0a7211 */ /* 0x000fe400078e18ff */
[----:B-1----:R-:W-:Y:S01]  /*3b90*/  IADD3.X R19, PT, PT, RZ, R5, RZ, P1, !PT ;  /* 0x00000005ff137210 */ /* 0x002fe20000ffe4ff */
[----:B--2---:R-:W-:-:S04]  /*3ba0*/  FMUL R15, R15, R8 ;  /* 0x000000080f0f7220 */ /* 0x004fc80000400000 */
[----:B---3--:R-:W-:-:S05]  /*3bb0*/  FMUL R15, R15, R12 ;  /* 0x0000000c0f0f7220 */ /* 0x008fca0000400000 */
[----:B------:R0:W-:Y:S01]  /*3bc0*/  STG.E desc[UR10][R4.64+0xc], R15 ;  /* 0x00000c0f04007986 */ /* 0x0001e2000c10190a */
[----:B------:R-:W-:Y:S05]  /*3bd0*/  BRA.U UP1, `(.L_x_68) ;  /* 0xfffffffd01187547 */ /* 0x000fea000b83ffff */
[----:B------:R-:W-:-:S05]  /*3be0*/  UMOV UR4, UR5 ;  /* 0x0000000500047c82 */ /* 0x000fca0008000000 */
.L_x_67:
[----:B------:R-:W-:-:S09]  /*3bf0*/  UISETP.NE.AND UP1, UPT, UR9, URZ, UPT ;  /* 0x000000ff0900728c */ /* 0x000fd2000bf25270 */
[----:B------:R-:W-:Y:S05]  /*3c00*/  BRA.U !UP1, `(.L_x_69) ;  /* 0x00000005093c7547 */ /* 0x000fea000b800000 */
[----:B------:R-:W-:Y:S01]  /*3c10*/  UISETP.NE.AND UP1, UPT, UR13, URZ, UPT ;  /* 0x000000ff0d00728c */ /* 0x000fe2000bf25270 */
[----:B------:R-:W-:Y:S10]  /*3c20*/  BRA.U !UP0, `(.L_x_70) ;  /* 0x0000000108907547 */ /* 0x000ff4000b800000 */
[----:B0-----:R-:W0:Y:S08]  /*3c30*/  LDC R5, c[0x0][0x3f4] ;  /* 0x0000fd00ff057b82 */ /* 0x001e300000000800 */
[----:B------:R-:W1:Y:S08]  /*3c40*/  LDC.64 R10, c[0x0][0x388] ;  /* 0x0000e200ff0a7b82 */ /* 0x000e700000000a00 */
[----:B--2---:R-:W2:Y:S01]  /*3c50*/  LDC.64 R16, c[0x0][0x3c8] ;  /* 0x0000f200ff107b82 */ /* 0x004ea20000000a00 */
[----:B0-----:R-:W-:-:S04]  /*3c60*/  IMAD R13, R5, UR4, R0 ;  /* 0x00000004050d7c24 */ /* 0x001fc8000f8e0200 */
[----:B-1----:R-:W-:Y:S02]  /*3c70*/  IMAD.WIDE R10, R13, 0x4, R10 ;  /* 0x000000040d0a7825 */ /* 0x002fe400078e020a */
[----:B------:R-:W4:Y:S04]  /*3c80*/  LDG.E R13, desc[UR10][R2.64] ;  /* 0x0000000a020d7981 */ /* 0x000f28000c1e1900 */
[----:B------:R-:W5:Y:S01]  /*3c90*/  LDG.E R4, desc[UR10][R10.64] ;  /* 0x0000000a0a047981 */ /* 0x000f62000c1e1900 */
[----:B---3--:R-:W-:-:S05]  /*3ca0*/  IADD3 R15, PT, PT, R9, UR4, RZ ;  /* 0x00000004090f7c10 */ /* 0x008fca000fffe0ff */
[----:B--2---:R-:W-:Y:S02]  /*3cb0*/  IMAD.WIDE.U32 R16, R15, 0x4, R16 ;  /* 0x000000040f107825 */ /* 0x004fe400078e0010 */
[----:B------:R-:W0:Y:S02]  /*3cc0*/  LDC.64 R14, c[0x0][0x3c8] ;  /* 0x0000f200ff0e7b82 */ /* 0x000e240000000a00 */
[----:B----4-:R-:W-:-:S04]  /*3cd0*/  FMUL R13, R13, R8 ;  /* 0x000000080d0d7220 */ /* 0x010fc80000400000 */
[----:B-----5:R-:W-:Y:S01]  /*3ce0*/  FMUL R19, R13, R4 ;  /* 0x000000040d137220 */ /* 0x020fe20000400000 */
[----:B------:R-:W-:-:S04]  /*3cf0*/  IMAD.WIDE R12, R5, 0x4, R10 ;  /* 0x00000004050c7825 */ /* 0x000fc800078e020a */
[----:B------:R1:W-:Y:S04]  /*3d00*/  STG.E desc[UR10][R16.64], R19 ;  /* 0x0000001310007986 */ /* 0x0003e8000c10190a */
[----:B------:R-:W2:Y:S04]  /*3d10*/  LDG.E R21, desc[UR10][R2.64] ;  /* 0x0000000a02157981 */ /* 0x000ea8000c1e1900 */
[----:B------:R-:W3:Y:S01]  /*3d20*/  LDG.E R4, desc[UR10][R12.64] ;  /* 0x0000000a0c047981 */ /* 0x000ee2000c1e1900 */
[----:B------:R-:W-:-:S04]  /*3d30*/  IADD3 R11, P1, PT, R9, UR4, RZ ;  /* 0x00000004090b7c10 */ /* 0x000fc8000ff3e0ff */
[----:B------:R-:W-:Y:S02]  /*3d40*/  IADD3.X R18, PT, PT, RZ, RZ, RZ, P1, !PT ;  /* 0x000000ffff127210 */ /* 0x000fe40000ffe4ff */
[----:B0-----:R-:W-:-:S04]  /*3d50*/  LEA R10, P1, R11, R14, 0x2 ;  /* 0x0000000e0b0a7211 */ /* 0x001fc800078210ff */
[----:B------:R-:W-:Y:S01]  /*3d60*/  LEA.HI.X R11, R11, R15, R18, 0x2, P1 ;  /* 0x0000000f0b0b7211 */ /* 0x000fe200008f1412 */
[----:B------:R-:W-:-:S04]  /*3d70*/  IMAD.WIDE R14, R5, 0x4, R12 ;  /* 0x00000004050e7825 */ /* 0x000fc800078e020c */
[----:B--2---:R-:W-:-:S04]  /*3d80*/  FMUL R21, R21, R8 ;  /* 0x0000000815157220 */ /* 0x004fc80000400000 */
[----:B---3--:R-:W-:-:S05]  /*3d90*/  FMUL R21, R21, R4 ;  /* 0x0000000415157220 */ /* 0x008fca0000400000 */
[----:B------:R4:W-:Y:S04]  /*3da0*/  STG.E desc[UR10][R10.64+0x4], R21 ;  /* 0x000004150a007986 */ /* 0x0009e8000c10190a */
[----:B-1----:R-:W2:Y:S04]  /*3db0*/  LDG.E R17, desc[UR10][R2.64] ;  /* 0x0000000a02117981 */ /* 0x002ea8000c1e1900 */
[----:B------:R-:W3:Y:S01]  /*3dc0*/  LDG.E R4, desc[UR10][R14.64] ;  /* 0x0000000a0e047981 */ /* 0x000ee2000c1e1900 */
[----:B--2---:R-:W-:-:S04]  /*3dd0*/  FMUL R17, R17, R8 ;  /* 0x0000000811117220 */ /* 0x004fc80000400000 */
[----:B---3--:R-:W-:Y:S01]  /*3de0*/  FMUL R17, R17, R4 ;  /* 0x0000000411117220 */ /* 0x008fe20000400000 */
[----:B------:R-:W-:-:S04]  /*3df0*/  IMAD.WIDE R4, R5, 0x4, R14 ;  /* 0x0000000405047825 */ /* 0x000fc800078e020e */
[----:B------:R4:W-:Y:S04]  /*3e00*/  STG.E desc[UR10][R10.64+0x8], R17 ;  /* 0x000008110a007986 */ /* 0x0009e8000c10190a */
[----:B------:R-:W2:Y:S04]  /*3e10*/  LDG.E R13, desc[UR10][R2.64] ;  /* 0x0000000a020d7981 */ /* 0x000ea8000c1e1900 */
[----:B------:R-:W3:Y:S01]  /*3e20*/  LDG.E R4, desc[UR10][R4.64] ;  /* 0x0000000a04047981 */ /* 0x000ee2000c1e1900 */
[----:B------:R-:W-:Y:S01]  /*3e30*/  UIADD3 UR4, UPT, UPT, UR4, 0x4, URZ ;  /* 0x0000000404047890 */ /* 0x000fe2000fffe0ff */
[----:B--2---:R-:W-:-:S04]  /*3e40*/  FMUL R13, R13, R8 ;  /* 0x000000080d0d7220 */ /* 0x004fc80000400000 */
[----:B---3--:R-:W-:-:S05]  /*3e50*/  FMUL R13, R13, R4 ;  /* 0x000000040d0d7220 */ /* 0x008fca0000400000 */
[----:B------:R4:W-:Y:S02]  /*3e60*/  STG.E desc[UR10][R10.64+0xc], R13 ;  /* 0x00000c0d0a007986 */ /* 0x0009e4000c10190a */
.L_x_70:
[----:B------:R-:W-:Y:S05]  /*3e70*/  BRA.U !UP1, `(.L_x_69) ;  /* 0x0000000109a07547 */ /* 0x000fea000b800000 */
[----:B------:R-:W-:Y:S02]  /*3e80*/  UISETP.NE.AND UP1, UPT, UR13, 0x1, UPT ;  /* 0x000000010d00788c */ /* 0x000fe4000bf25270 */
[----:B------:R-:W-:-:S07]  /*3e90*/  ULOP3.LUT UP2, URZ, UR12, 0x1, URZ, 0xc0, !UPT ;  /* 0x000000010cff7892 */ /* 0x000fce000f84c0ff */
[----:B------:R-:W-:Y:S05]  /*3ea0*/  BRA.U !UP1, `(.L_x_71) ;  /* 0x0000000109607547 */ /* 0x000fea000b800000 */
[----:B--2-4-:R-:W1:Y:S01]  /*3eb0*/  LDC R17, c[0x0][0x3f4] ;  /* 0x0000fd00ff117b82 */ /* 0x014e620000000800 */
[----:B------:R-:W2:Y:S07]  /*3ec0*/  LDG.E R13, desc[UR10][R2.64] ;  /* 0x0000000a020d7981 */ /* 0x000eae000c1e1900 */
[----:B0-----:R-:W0:Y:S01]  /*3ed0*/  LDC.64 R4, c[0x0][0x388] ;  /* 0x0000e200ff047b82 */ /* 0x001e220000000a00 */
[----:B---3--:R-:W-:-:S07]  /*3ee0*/  IADD3 R15, PT, PT, R9, UR4, RZ ;  /* 0x00000004090f7c10 */ /* 0x008fce000fffe0ff */
[----:B------:R-:W3:Y:S01]  /*3ef0*/  LDC.64 R18, c[0x0][0x3c8] ;  /* 0x0000f200ff127b82 */ /* 0x000ee20000000a00 */
[----:B-1----:R-:W-:-:S04]  /*3f00*/  IMAD R11, R17, UR4, R0 ;  /* 0x00000004110b7c24 */ /* 0x002fc8000f8e0200 */
[----:B0-----:R-:W-:-:S03]  /*3f10*/  IMAD.WIDE R4, R11, 0x4, R4 ;  /* 0x000000040b047825 */ /* 0x001fc600078e0204 */
[----:B------:R-:W0:Y:S02]  /*3f20*/  LDC.64 R10, c[0x0][0x3c8] ;  /* 0x0000f200ff0a7b82 */ /* 0x000e240000000a00 */
[----:B------:R-:W4:Y:S01]  /*3f30*/  LDG.E R12, desc[UR10][R4.64] ;  /* 0x0000000a040c7981 */ /* 0x000f22000c1e1900 */
[----:B0-----:R-:W-:-:S04]  /*3f40*/  IMAD.WIDE.U32 R10, R15, 0x4, R10 ;  /* 0x000000040f0a7825 */ /* 0x001fc800078e000a */
[----:B--2---:R-:W-:-:S04]  /*3f50*/  FMUL R13, R13, R8 ;  /* 0x000000080d0d7220 */ /* 0x004fc80000400000 */
[----:B----4-:R-:W-:Y:S01]  /*3f60*/  FMUL R15, R13, R12 ;  /* 0x0000000c0d0f7220 */ /* 0x010fe20000400000 */
[----:B------:R-:W-:-:S04]  /*3f70*/  IMAD.WIDE R12, R17, 0x4, R4 ;  /* 0x00000004110c7825 */ /* 0x000fc800078e0204 */
[----:B------:R1:W-:Y:S04]  /*3f80*/  STG.E desc[UR10][R10.64], R15 ;  /* 0x0000000f0a007986 */ /* 0x0003e8000c10190a */
[----:B------:R-:W2:Y:S04]  /*3f90*/  LDG.E R17, desc[UR10][R2.64] ;  /* 0x0000000a02117981 */ /* 0x000ea8000c1e1900 */
[----:B------:R-:W4:Y:S01]  /*3fa0*/  LDG.E R12, desc[UR10][R12.64] ;  /* 0x0000000a0c0c7981 */ /* 0x000f22000c1e1900 */
[----:B------:R-:W-:-:S04]  /*3fb0*/  IADD3 R5, P1, PT, R9, UR4, RZ ;  /* 0x0000000409057c10 */ /* 0x000fc8000ff3e0ff */
[----:B------:R-:W-:Y:S02]  /*3fc0*/  IADD3.X R14, PT, PT, RZ, RZ, RZ, P1, !PT ;  /* 0x000000ffff0e7210 */ /* 0x000fe40000ffe4ff */
[----:B---3--:R-:W-:-:S04]  /*3fd0*/  LEA R4, P1, R5, R18, 0x2 ;  /* 0x0000001205047211 */ /* 0x008fc800078210ff */
[----:B------:R-:W-:Y:S01]  /*3fe0*/  LEA.HI.X R5, R5, R19, R14, 0x2, P1 ;  /* 0x0000001305057211 */ /* 0x000fe200008f140e */
[----:B------:R-:W-:Y:S01]  /*3ff0*/  UIADD3 UR4, UPT, UPT, UR4, 0x2, URZ ;  /* 0x0000000204047890 */ /* 0x000fe2000fffe0ff */
[----:B--2---:R-:W-:-:S04]  /*4000*/  FMUL R17, R17, R8 ;  /* 0x0000000811117220 */ /* 0x004fc80000400000 */
[----:B----4-:R-:W-:-:S05]  /*4010*/  FMUL R17, R17, R12 ;  /* 0x0000000c11117220 */ /* 0x010fca0000400000 */
[----:B------:R1:W-:Y:S02]  /*4020*/  STG.E desc[UR10][R4.64+0x4], R17 ;  /* 0x0000041104007986 */ /* 0x0003e4000c10190a */
.L_x_71:
[----:B------:R-:W-:Y:S05]  /*4030*/  BRA.U !UP2, `(.L_x_69) ;  /* 0x000000010a307547 */ /* 0x000fea000b800000 */
[----:B-1--4-:R-:W1:Y:S01]  /*4040*/  LDC R11, c[0x0][0x3f4] ;  /* 0x0000fd00ff0b7b82 */ /* 0x012e620000000800 */
[----:B------:R-:W4:Y:S07]  /*4050*/  LDG.E R3, desc[UR10][R2.64] ;  /* 0x0000000a02037981 */ /* 0x000f2e000c1e1900 */
[----:B0-----:R-:W0:Y:S01]  /*4060*/  LDC.64 R4, c[0x0][0x388] ;  /* 0x0000e200ff047b82 */ /* 0x001e220000000a00 */
[----:B-1----:R-:W-:-:S04]  /*4070*/  IMAD R11, R11, UR4, R0 ;  /* 0x000000040b0b7c24 */ /* 0x002fc8000f8e0200 */
[----:B0-----:R-:W-:-:S03]  /*4080*/  IMAD.WIDE R4, R11, 0x4, R4 ;  /* 0x000000040b047825 */ /* 0x001fc600078e0204 */
[----:B------:R-:W0:Y:S03]  /*4090*/  LDC.64 R10, c[0x0][0x3c8] ;  /* 0x0000f200ff0a7b82 */ /* 0x000e260000000a00 */
[----:B------:R-:W5:Y:S01]  /*40a0*/  LDG.E R4, desc[UR10][R4.64] ;  /* 0x0000000a04047981 */ /* 0x000f62000c1e1900 */
[----:B--2---:R-:W-:-:S05]  /*40b0*/  IADD3 R13, PT, PT, R9, UR4, RZ ;  /* 0x00000004090d7c10 */ /* 0x004fca000fffe0ff */
[----:B0-----:R-:W-:-:S04]  /*40c0*/  IMAD.WIDE.U32 R10, R13, 0x4, R10 ;  /* 0x000000040d0a7825 */ /* 0x001fc800078e000a */
[----:B----4-:R-:W-:-:S04]  /*40d0*/  FMUL R9, R3, R8 ;  /* 0x0000000803097220 */ /* 0x010fc80000400000 */
[----:B-----5:R-:W-:-:S05]  /*40e0*/  FMUL R9, R9, R4 ;  /* 0x0000000409097220 */ /* 0x020fca0000400000 */
[----:B------:R0:W-:Y:S02]  /*40f0*/  STG.E desc[UR10][R10.64], R9 ;  /* 0x000000090a007986 */ /* 0x0001e4000c10190a */
.L_x_69:
[----:B------:R-:W-:Y:S05]  /*4100*/  @P0 BRA `(.L_x_72) ;  /* 0xfffffff400880947 */ /* 0x000fea000383ffff */
.L_x_66:
[C---:B------:R-:W-:Y:S02]  /*4110*/  IADD3 R0, PT, PT, R7.reuse, -0x1, RZ ;  /* 0xffffffff07007810 */ /* 0x040fe40007ffe0ff */
[----:B-12-4-:R-:W-:Y:S02]  /*4120*/  LOP3.LUT R17, R7, 0xf, RZ, 0xc0, !PT ;  /* 0x0000000f07117812 */ /* 0x016fe400078ec0ff */
[----:B------:R-:W-:Y:S01]  /*4130*/  ISETP.GE.U32.AND P0, PT, R0, 0xf, PT ;  /* 0x0000000f0000780c */ /* 0x000fe20003f06070 */
[----:B------:R-:W-:Y:S01]  /*4140*/  HFMA2 R0, -RZ, RZ, 0, 0 ;  /* 0x00000000ff007431 */ /* 0x000fe200000001ff */
[----:B------:R-:W-:Y:S02]  /*4150*/  ISETP.NE.AND P2, PT, R17, RZ, PT ;  /* 0x000000ff1100720c */ /* 0x000fe40003f45270 */
[----:B0-----:R-:W-:-:S09]  /*4160*/  MOV R4, RZ ;  /* 0x000000ff00047202 */ /* 0x001fd20000000f00 */
[----:B------:R-:W-:Y:S05]  /*4170*/  @!P0 BRA `(.L_x_73) ;  /* 0x0000000000b48947 */ /* 0x000fea0003800000 */
[----:B------:R-:W0:Y:S01]  /*4180*/  LDCU.64 UR4, c[0x0][0x3b8] ;  /* 0x00007700ff0477ac */ /* 0x000e220008000a00 */
[----:B------:R-:W-:Y:S02]  /*4190*/  LOP3.LUT R4, R7, 0x7ffffff0, RZ, 0xc0, !PT ;  /* 0x7ffffff007047812 */ /* 0x000fe400078ec0ff */
[----:B------:R-:W-:Y:S02]  /*41a0*/  MOV R0, RZ ;  /* 0x000000ff00007202 */ /* 0x000fe40000000f00 */
[----:B---3--:R-:W-:Y:S01]  /*41b0*/  IADD3 R19, PT, PT, -R4, RZ, RZ ;  /* 0x000000ff04137210 */ /* 0x008fe20007ffe1ff */
[----:B0-----:R-:W-:-:S04]  /*41c0*/  UIADD3 UR4, UP0, UPT, UR4, 0x20, URZ ;  /* 0x0000002004047890 */ /* 0x001fc8000ff1e0ff */
[----:B------:R-:W-:Y:S02]  /*41d0*/  UIADD3.X UR5, UPT, UPT, URZ, UR5, URZ, UP0, !UPT ;  /* 0x00000005ff057290 */ /* 0x000fe400087fe4ff */
[----:B------:R-:W-:-:S04]  /*41e0*/  MOV R2, UR4 ;  /* 0x0000000400027c02 */ /* 0x000fc80008000f00 */
[----:B------:R-:W-:-:S07]  /*41f0*/  MOV R3, UR5 ;  /* 0x0000000500037c02 */ /* 0x000fce0008000f00 */
.L_x_74:
[----:B------:R-:W2:Y:S04]  /*4200*/  LDG.E R15, desc[UR10][R2.64+-0x20] ;  /* 0xffffe00a020f7981 */ /* 0x000ea8000c1e1900 */
[----:B------:R-:W3:Y:S04]  /*4210*/  LDG.E R16, desc[UR10][R2.64+-0x1c] ;  /* 0xffffe40a02107981 */ /* 0x000ee8000c1e1900 */
[----:B------:R-:W4:Y:S04]  /*4220*/  LDG.E R18, desc[UR10][R2.64+-0x18] ;  /* 0xffffe80a02127981 */ /* 0x000f28000c1e1900 */
[----:B------:R-:W5:Y:S04]  /*4230*/  LDG.E R20, desc[UR10][R2.64+-0x14] ;  /* 0xffffec0a02147981 */ /* 0x000f68000c1e1900 */
        /* <DEDUP_REMOVED lines=11> */
[----:B------:R0:W5:Y:S01]  /*42f0*/  LDG.E R5, desc[UR10][R2.64+0x1c] ;  /* 0x00001c0a02057981 */ /* 0x000162000c1e1900 */
[----:B------:R-:W-:-:S04]  /*4300*/  IADD3 R19, PT, PT, R19, 0x10, RZ ;  /* 0x0000001013137810 */ /* 0x000fc80007ffe0ff */
[----:B------:R-:W-:Y:S02]  /*4310*/  ISETP.NE.AND P0, PT, R19, RZ, PT ;  /* 0x000000ff1300720c */ /* 0x000fe40003f05270 */
[----:B0-----:R-:W-:-:S04]  /*4320*/  IADD3 R2, P1, PT, R2, 0x40, RZ ;  /* 0x0000004002027810 */ /* 0x001fc80007f3e0ff */
[----:B------:R-:W-:Y:S01]  /*4330*/  IADD3.X R3, PT, PT, RZ, R3, RZ, P1, !PT ;  /* 0x00000003ff037210 */ /* 0x000fe20000ffe4ff */
[----:B--2---:R-:W-:-:S04]  /*4340*/  FADD R15, R15, R0 ;  /* 0x000000000f0f7221 */ /* 0x004fc80000000000 */
[----:B---3--:R-:W-:-:S04]  /*4350*/  FADD R15, R15, R16 ;  /* 0x000000100f0f7221 */ /* 0x008fc80000000000 */
[----:B----4-:R-:W-:-:S04]  /*4360*/  FADD R15, R15, R18 ;  /* 0x000000120f0f7221 */ /* 0x010fc80000000000 */
[----:B-----5:R-:W-:-:S04]  /*4370*/  FADD R15, R15, R20 ;  /* 0x000000140f0f7221 */ /* 0x020fc80000000000 */
[----:B------:R-:W-:-:S04]  /*4380*/  FADD R15, R15, R22 ;  /* 0x000000160f0f7221 */ /* 0x000fc80000000000 */
        /* <DEDUP_REMOVED lines=12> */
.L_x_73:
[----:B------:R-:W-:Y:S05]  /*4450*/  @!P2 BRA `(.L_x_75) ;  /* 0x0000000000d0a947 */ /* 0x000fea0003800000 */
[----:B------:R-:W-:Y:S02]  /*4460*/  ISETP.GE.U32.AND P0, PT, R17, 0x8, PT ;  /* 0x000000081100780c */ /* 0x000fe40003f06070 */
[----:B------:R-:W-:-:S04]  /*4470*/  LOP3.LUT R9, R7, 0x7, RZ, 0xc0, !PT ;  /* 0x0000000707097812 */ /* 0x000fc800078ec0ff */
[----:B------:R-:W-:-:S07]  /*4480*/  ISETP.NE.AND P1, PT, R9, RZ, PT ;  /* 0x000000ff0900720c */ /* 0x000fce0003f25270 */
[----:B------:R-:W-:Y:S06]  /*4490*/  @!P0 BRA `(.L_x_76) ;  /* 0x00000000004c8947 */ /* 0x000fec0003800000 */
[----:B------:R-:W0:Y:S02]  /*44a0*/  LDC.64 R2, c[0x0][0x3b8] ;  /* 0x0000ee00ff027b82 */ /* 0x000e240000000a00 */
[----:B0-----:R-:W-:-:S05]  /*44b0*/  IMAD.WIDE.U32 R2, R4, 0x4, R2 ;  /* 0x0000000404027825 */ /* 0x001fca00078e0002 */
[----:B------:R-:W2:Y:S04]  /*44c0*/  LDG.E R5, desc[UR10][R2.64] ;  /* 0x0000000a02057981 */ /* 0x000ea8000c1e1900 */
[----:B------:R-:W4:Y:S04]  /*44d0*/  LDG.E R6, desc[UR10][R2.64+0x4] ;  /* 0x0000040a02067981 */ /* 0x000f28000c1e1900 */
[----:B------:R-:W5:Y:S04]  /*44e0*/  LDG.E R8, desc[UR10][R2.64+0x8] ;  /* 0x0000080a02087981 */ /* 0x000f68000c1e1900 */
[----:B------:R-:W5:Y:S04]  /*44f0*/  LDG.E R10, desc[UR10][R2.64+0xc] ;  /* 0x00000c0a020a7981 */ /* 0x000f68000c1e1900 */
[----:B------:R-:W5:Y:S04]  /*4500*/  LDG.E R12, desc[UR10][R2.64+0x10] ;  /* 0x0000100a020c7981 */ /* 0x000f68000c1e1900 */
[----:B------:R-:W5:Y:S04]  /*4510*/  LDG.E R14, desc[UR10][R2.64+0x14] ;  /* 0x0000140a020e7981 */ /* 0x000f68000c1e1900 */
[----:B------:R-:W5:Y:S04]  /*4520*/  LDG.E R16, desc[UR10][R2.64+0x18] ;  /* 0x0000180a02107981 */ /* 0x000f68000c1e1900 */
[----:B---3--:R-:W3:Y:S01]  /*4530*/  LDG.E R18, desc[UR10][R2.64+0x1c] ;  /* 0x00001c0a02127981 */ /* 0x008ee2000c1e1900 */
[----:B------:R-:W-:Y:S01]  /*4540*/  IADD3 R4, PT, PT, R4, 0x8, RZ ;  /* 0x0000000804047810 */ /* 0x000fe20007ffe0ff */
[----:B--2---:R-:W-:-:S04]  /*4550*/  FADD R5, R0, R5 ;  /* 0x0000000500057221 */ /* 0x004fc80000000000 */
[----:B----4-:R-:W-:-:S04]  /*4560*/  FADD R5, R5, R6 ;  /* 0x0000000605057221 */ /* 0x010fc80000000000 */
[----:B-----5:R-:W-:-:S04]  /*4570*/  FADD R5, R5, R8 ;  /* 0x0000000805057221 */ /* 0x020fc80000000000 */
[----:B------:R-:W-:-:S04]  /*4580*/  FADD R5, R5, R10 ;  /* 0x0000000a05057221 */ /* 0x000fc80000000000 */
[----:B------:R-:W-:-:S04]  /*4590*/  FADD R5, R5, R12 ;  /* 0x0000000c05057221 */ /* 0x000fc80000000000 */
[----:B------:R-:W-:-:S04]  /*45a0*/  FADD R5, R5, R14 ;  /* 0x0000000e05057221 */ /* 0x000fc80000000000 */
[----:B------:R-:W-:-:S04]  /*45b0*/  FADD R5, R5, R16 ;  /* 0x0000001005057221 */ /* 0x000fc80000000000 */
[----:B---3--:R-:W-:-:S07]  /*45c0*/  FADD R0, R5, R18 ;  /* 0x0000001205007221 */ /* 0x008fce0000000000 */
.L_x_76:
        /* <DEDUP_REMOVED lines=10> */
[----:B------:R-:W3:Y:S01]  /*4670*/  LDG.E R12, desc[UR10][R2.64+0xc] ;  /* 0x00000c0a020c7981 */ /* 0x000ee2000c1e1900 */
[----:B------:R-:W-:Y:S01]  /*4680*/  IADD3 R4, PT, PT, R4, 0x4, RZ ;  /* 0x0000000404047810 */ /* 0x000fe20007ffe0ff */
[----:B--2---:R-:W-:-:S04]  /*4690*/  FADD R5, R0, R5 ;  /* 0x0000000500057221 */ /* 0x004fc80000000000 */
[----:B----4-:R-:W-:-:S04]  /*46a0*/  FADD R5, R5, R8 ;  /* 0x0000000805057221 */ /* 0x010fc80000000000 */
[----:B-----5:R-:W-:-:S04]  /*46b0*/  FADD R5, R5, R10 ;  /* 0x0000000a05057221 */ /* 0x020fc80000000000 */
[----:B---3--:R-:W-:-:S07]  /*46c0*/  FADD R0, R5, R12 ;  /* 0x0000000c05007221 */ /* 0x008fce0000000000 */
.L_x_77:
[----:B------:R-:W-:Y:S05]  /*46d0*/  @!P1 BRA `(.L_x_75) ;  /* 0x0000000000309947 */ /* 0x000fea0003800000 */
[----:B------:R-:W0:Y:S01]  /*46e0*/  LDC.64 R2, c[0x0][0x3b8] ;  /* 0x0000ee00ff027b82 */ /* 0x000e220000000a00 */
[----:B------:R-:W-:Y:S01]  /*46f0*/  IADD3 R6, PT, PT, -R6, RZ, RZ ;  /* 0x000000ff06067210 */ /* 0x000fe20007ffe1ff */
[----:B0-----:R-:W-:-:S07]  /*4700*/  IMAD.WIDE.U32 R4, R4, 0x4, R2 ;  /* 0x0000000404047825 */ /* 0x001fce00078e0002 */
.L_x_78:
[----:B------:R-:W-:Y:S02]  /*4710*/  MOV R3, R5 ;  /* 0x0000000500037202 */ /* 0x000fe40000000f00 */
[----:B------:R-:W-:-:S05]  /*4720*/  MOV R2, R4 ;  /* 0x0000000400027202 */ /* 0x000fca0000000f00 */
[----:B------:R-:W2:Y:S01]  /*4730*/  LDG.E R3, desc[UR10][R2.64] ;  /* 0x0000000a02037981 */ /* 0x000ea2000c1e1900 */
[----:B------:R-:W-:Y:S02]  /*4740*/  IADD3 R6, PT, PT, R6, 0x1, RZ ;  /* 0x0000000106067810 */ /* 0x000fe40007ffe0ff */
[----:B------:R-:W-:Y:S02]  /*4750*/  IADD3 R4, P1, PT, R4, 0x4, RZ ;  /* 0x0000000404047810 */ /* 0x000fe40007f3e0ff */
[----:B------:R-:W-:Y:S02]  /*4760*/  ISETP.NE.AND P0, PT, R6, RZ, PT ;  /* 0x000000ff0600720c */ /* 0x000fe40003f05270 */
[----:B------:R-:W-:Y:S01]  /*4770*/  IADD3.X R5, PT, PT, RZ, R5, RZ, P1, !PT ;  /* 0x00000005ff057210 */ /* 0x000fe20000ffe4ff */
[----:B--2---:R-:W-:-:S10]  /*4780*/  FADD R0, R3, R0 ;  /* 0x0000000003007221 */ /* 0x004fd40000000000 */
[----:B------:R-:W-:Y:S05]  /*4790*/  @P0 BRA `(.L_x_78) ;  /* 0xfffffffc00dc0947 */ /* 0x000fea000383ffff */
.L_x_75:
[----:B------:R0:W1:Y:S02]  /*47a0*/  F2F.F64.F32 R2, R0 ;  /* 0x0000000000027310 */ /* 0x0000640000201800 */
.L_x_55:
[----:B------:R-:W-:-:S13]  /*47b0*/  ISETP.GE.AND P0, PT, R7, 0x1, PT ;  /* 0x000000010700780c */ /* 0x000fda0003f06270 */
[----:B------:R-:W-:Y:S05]  /*47c0*/  @!P0 EXIT ;  /* 0x000000000000894d */ /* 0x000fea0003800000 */
[----:B------:R-:W4:Y:S02]  /*47d0*/  LDCU UR4, c[0x0][0x3f8] ;  /* 0x00007f00ff0477ac */ /* 0x000f240008000800 */
[----:B----4-:R-:W4:Y:S08]  /*47e0*/  I2F.F64 R6, UR4 ;  /* 0x0000000400067d12 */ /* 0x010f300008201c00 */
[----:B----4-:R-:W4:Y:S01]  /*47f0*/  MUFU.RCP64H R5, R7 ;  /* 0x0000000700057308 */ /* 0x010f220000001800 */
[----:B------:R-:W-:-:S04]  /*4800*/  IADD3 R4, PT, PT, R7, 0x300402, RZ ;  /* 0x0030040207047810 */ /* 0x000fc80007ffe0ff */
[----:B------:R-:W-:Y:S02]  /*4810*/  FSETP.GEU.AND P0, PT, |R4|, 5.8789094863358348022e-39, PT ;  /* 0x004004020400780b */ /* 0x000fe40003f0e200 */
[----:B----4-:R-:W-:-:S08]  /*4820*/  DFMA R8, -R6, R4, 1 ;  /* 0x3ff000000608742b */ /* 0x010fd00000000104 */
[----:B------:R-:W-:-:S08]  /*4830*/  DFMA R8, R8, R8, R8 ;  /* 0x000000080808722b */ /* 0x000fd00000000008 */
[----:B------:R-:W-:-:S08]  /*4840*/  DFMA R8, R4, R8, R4 ;  /* 0x000000080408722b */ /* 0x000fd00000000004 */
[----:B------:R-:W-:-:S08]  /*4850*/  DFMA R10, -R6, R8, 1 ;  /* 0x3ff00000060a742b */ /* 0x000fd00000000108 */
[----:B------:R-:W-:Y:S01]  /*4860*/  DFMA R4, R8, R10, R8 ;  /* 0x0000000a0804722b */ /* 0x000fe20000000008 */
[----:B------:R-:W-:Y:S10]  /*4870*/  @P0 BRA `(.L_x_79) ;  /* 0x00000000001c0947 */ /* 0x000ff40003800000 */
[----:B------:R-:W-:Y:S02]  /*4880*/  LOP3.LUT R10, R7, 0x7fffffff, RZ, 0xc0, !PT ;  /* 0x7fffffff070a7812 */ /* 0x000fe400078ec0ff */
[----:B------:R-:W-:Y:S02]  /*4890*/  MOV R8, R6 ;  /* 0x0000000600087202 */ /* 0x000fe40000000f00 */
[----:B------:R-:W-:Y:S02]  /*48a0*/  IADD3 R10, PT, PT, R10, -0x100000, RZ ;  /* 0xfff000000a0a7810 */ /* 0x000fe40007ffe0ff */
[----:B------:R-:W-:-:S07]  /*48b0*/  MOV R4, 0x48d0 ;  /* 0x000048d000047802 */ /* 0x000fce0000000f00 */
[----:B0123--:R-:W-:Y:S05]  /*48c0*/  CALL.REL.NOINC `($__internal_0_$__cuda_sm20_dblrcp_rn_slowpath_v3) ;  /* 0x0000000400447944 */ /* 0x00ffea0003c00000 */
[----:B------:R-:W-:Y:S02]  /*48d0*/  MOV R4, R8 ;  /* 0x0000000800047202 */ /* 0x000fe40000000f00 */
[----:B------:R-:W-:-:S07]  /*48e0*/  MOV R5, R9 ;  /* 0x0000000900057202 */ /* 0x000fce0000000f00 */
.L_x_79:
[----:B------:R-:W4:Y:S01]  /*48f0*/  LDCU UR6, c[0x0][0x3f0] ;  /* 0x00007e00ff0677ac */ /* 0x000f220008000800 */
[----:B-1----:R-:W-:Y:S01]  /*4900*/  DMUL R2, R4, R2 ;  /* 0x0000000204027228 */ /* 0x002fe20000000000 */
[----:B------:R-:W-:-:S05]  /*4910*/  MOV R5, RZ ;  /* 0x000000ff00057202 */ /* 0x000fca0000000f00 */
[----:B------:R1:W0:Y:S01]  /*4920*/  F2F.F32.F64 R9, R2 ;  /* 0x0000000200097310 */ /* 0x0002220000301000 */
[----:B----4-:R-:W-:Y:S02]  /*4930*/  UIADD3 UR4, UPT, UPT, UR6, -0x1, URZ ;  /* 0xffffffff06047890 */ /* 0x010fe4000fffe0ff */
[----:B------:R-:W-:Y:S02]  /*4940*/  ULOP3.LUT UR8, UR6, 0xf, URZ, 0xc0, !UPT ;  /* 0x0000000f06087892 */ /* 0x000fe4000f8ec0ff */
[----:B------:R-:W-:-:S04]  /*4950*/  UISETP.GE.U32.AND UP0, UPT, UR4, 0xf, UPT ;  /* 0x0000000f0400788c */ /* 0x000fc8000bf06070 */
[----:B------:R-:W-:-:S05]  /*4960*/  ISETP.NE.AND P1, PT, RZ, UR8, PT ;  /* 0x00000008ff007c0c */ /* 0x000fca000bf25270 */
[----:B01----:R-:W-:Y:S08]  /*4970*/  BRA.U !UP0, `(.L_x_80) ;  /* 0x00000001087c7547 */ /* 0x003ff0000b800000 */
[----:B------:R-:W0:Y:S01]  /*4980*/  LDCU.64 UR4, c[0x0][0x3d0] ;  /* 0x00007a00ff0477ac */ /* 0x000e220008000a00 */
[----:B------:R-:W-:-:S04]  /*4990*/  ULOP3.LUT UR9, UR6, 0x7ffffff0, URZ, 0xc0, !UPT ;  /* 0x7ffffff006097892 */ /* 0x000fc8000f8ec0ff */
[----:B------:R-:W-:Y:S02]  /*49a0*/  UIADD3 UR7, UPT, UPT, -UR9, URZ, URZ ;  /* 0x000000ff09077290 */ /* 0x000fe4000fffe1ff */
[----:B------:R-:W-:Y:S01]  /*49b0*/  MOV R5, UR9 ;  /* 0x0000000900057c02 */ /* 0x000fe20008000f00 */
[----:B0-----:R-:W-:-:S04]  /*49c0*/  UIADD3 UR4, UP0, UPT, UR4, 0x20, URZ ;  /* 0x0000002004047890 */ /* 0x001fc8000ff1e0ff */
[----:B------:R-:W-:Y:S02]  /*49d0*/  UIADD3.X UR5, UPT, UPT, URZ, UR5, URZ, UP0, !UPT ;  /* 0x00000005ff057290 */ /* 0x000fe400087fe4ff */
[----:B------:R-:W-:-:S04]  /*49e0*/  MOV R0, UR4 ;  /* 0x0000000400007c02 */ /* 0x000fc80008000f00 */
[----:B------:R-:W-:-:S07]  /*49f0*/  MOV R7, UR5 ;  /* 0x0000000500077c02 */ /* 0x000fce0008000f00 */
.L_x_81:
[----:B0-----:R-:W-:Y:S01]  /*4a00*/  MOV R2, R0 ;  /* 0x0000000000027202 */ /* 0x001fe20000000f00 */
[----:B------:R-:W-:Y:S01]  /*4a10*/  UIADD3 UR7, UPT, UPT, UR7, 0x10, URZ ;  /* 0x0000001007077890 */ /* 0x000fe2000fffe0ff */
[----:B------:R-:W-:Y:S02]  /*4a20*/  MOV R3, R7 ;  /* 0x0000000700037202 */ /* 0x000fe40000000f00 */
[----:B------:R-:W-:Y:S01]  /*4a30*/  IADD3 R0, P0, PT, R2, 0x40, RZ ;  /* 0x0000004002007810 */ /* 0x000fe20007f1e0ff */
[----:B------:R-:W-:Y:S02]  /*4a40*/  UISETP.NE.AND UP0, UPT, UR7, URZ, UPT ;  /* 0x000000ff0700728c */ /* 0x000fe4000bf05270 */
[----:B------:R0:W-:Y:S01]  /*4a50*/  STG.E desc[UR10][R2.64+-0x20], R9 ;  /* 0xffffe00902007986 */ /* 0x0001e2000c10190a */
[----:B------:R-:W-:-:S03]  /*4a60*/  IADD3.X R7, PT, PT, RZ, R3, RZ, P0, !PT ;  /* 0x00000003ff077210 */ /* 0x000fc600007fe4ff */
        /* <DEDUP_REMOVED lines=15> */
[----:B------:R-:W-:Y:S05]  /*4b60*/  BRA.U UP0, `(.L_x_81) ;  /* 0xfffffffd00a47547 */ /* 0x000fea000b83ffff */
.L_x_80:
[----:B------:R-:W-:Y:S05]  /*4b70*/  @!P1 EXIT ;  /* 0x000000000000994d */ /* 0x000fea0003800000 */
[----:B------:R-:W-:Y:S02]  /*4b80*/  UISETP.GE.U32.AND UP0, UPT, UR8, 0x8, UPT ;  /* 0x000000080800788c */ /* 0x000fe4000bf06070 */
[----:B------:R-:W-:-:S06]  /*4b90*/  ULOP3.LUT UR5, UR6, 0x7, URZ, 0xc0, !UPT ;  /* 0x0000000706057892 */ /* 0x000fcc000f8ec0ff */
[----:B------:R-:W-:Y:S01]  /*4ba0*/  ISETP.NE.AND P0, PT, RZ, UR5, PT ;  /* 0x00000005ff007c0c */ /* 0x000fe2000bf05270 */
[----:B------:R-:W-:-:S12]  /*4bb0*/  BRA.U !UP0, `(.L_x_82) ;  /* 0x00000001082c7547 */ /* 0x000fd8000b800000 */
[----:B0-----:R-:W0:Y:S02]  /*4bc0*/  LDC.64 R2, c[0x0][0x3d0] ;  /* 0x0000f400ff027b82 */ /* 0x001e240000000a00 */
        /* <DEDUP_REMOVED lines=10> */
.L_x_82:
[----:B------:R-:W-:Y:S05]  /*4c70*/  @!P0 EXIT ;  /* 0x000000000000894d */ /* 0x000fea0003800000 */
[----:B------:R-:W-:Y:S02]  /*4c80*/  UISETP.GE.U32.AND UP0, UPT, UR5, 0x4, UPT ;  /* 0x000000040500788c */ /* 0x000fe4000bf06070 */
[----:B------:R-:W-:-:S06]  /*4c90*/  ULOP3.LUT UR4, UR6, 0x3, URZ, 0xc0, !UPT ;  /* 0x0000000306047892 */ /* 0x000fcc000f8ec0ff */
[----:B------:R-:W-:Y:S01]  /*4ca0*/  ISETP.NE.AND P0, PT, RZ, UR4, PT ;  /* 0x00000004ff007c0c */ /* 0x000fe2000bf05270 */
[----:B------:R-:W-:-:S12]  /*4cb0*/  BRA.U !UP0, `(.L_x_83) ;  /* 0x00000001081c7547 */ /* 0x000fd8000b800000 */
[----:B01----:R-:W0:Y:S02]  /*4cc0*/  LDC.64 R2, c[0x0][0x3d0] ;  /* 0x0000f400ff027b82 */ /* 0x003e240000000a00 */
[C---:B0-----:R-:W-:Y:S01]  /*4cd0*/  IMAD.WIDE.U32 R2, R5.reuse, 0x4, R2 ;  /* 0x0000000405027825 */ /* 0x041fe200078e0002 */
[----:B------:R-:W-:-:S04]  /*4ce0*/  IADD3 R5, PT, PT, R5, 0x4, RZ ;  /* 0x0000000405057810 */ /* 0x000fc80007ffe0ff */
[----:B------:R4:W-:Y:S04]  /*4cf0*/  STG.E desc[UR10][R2.64], R9 ;  /* 0x0000000902007986 */ /* 0x0009e8000c10190a */
[----:B------:R4:W-:Y:S04]  /*4d00*/  STG.E desc[UR10][R2.64+0x4], R9 ;  /* 0x0000040902007986 */ /* 0x0009e8000c10190a */
[----:B------:R4:W-:Y:S04]  /*4d10*/  STG.E desc[UR10][R2.64+0x8], R9 ;  /* 0x0000080902007986 */ /* 0x0009e8000c10190a */
[----:B------:R4:W-:Y:S02]  /*4d20*/  STG.E desc[UR10][R2.64+0xc], R9 ;  /* 0x00000c0902007986 */ /* 0x0009e4000c10190a */
.L_x_83:
[----:B------:R-:W-:Y:S05]  /*4d30*/  @!P0 EXIT ;  /* 0x000000000000894d */ /* 0x000fea0003800000 */
[----:B01--4-:R-:W0:Y:S01]  /*4d40*/  LDC.64 R2, c[0x0][0x3d0] ;  /* 0x0000f400ff027b82 */ /* 0x013e220000000a00 */
[----:B------:R-:W-:Y:S01]  /*4d50*/  UIADD3 UR4, UPT, UPT, -UR4, URZ, URZ ;  /* 0x000000ff04047290 */ /* 0x000fe2000fffe1ff */
[----:B0-----:R-:W-:-:S11]  /*4d60*/  IMAD.WIDE.U32 R2, R5, 0x4, R2 ;  /* 0x0000000405027825 */ /* 0x001fd600078e0002 */
.L_x_84:
[----:B------:R-:W-:Y:S01]  /*4d70*/  UIADD3 UR4, UPT, UPT, UR4, 0x1, URZ ;  /* 0x0000000104047890 */ /* 0x000fe2000fffe0ff */
[----:B------:R0:W-:Y:S03]  /*4d80*/  STG.E desc[UR10][R2.64], R9 ;  /* 0x0000000902007986 */ /* 0x0001e6000c10190a */
[----:B------:R-:W-:Y:S01]  /*4d90*/  UISETP.NE.AND UP0, UPT, UR4, URZ, UPT ;  /* 0x000000ff0400728c */ /* 0x000fe2000bf05270 */
[----:B0-----:R-:W-:-:S04]  /*4da0*/  IADD3 R2, P0, PT, R2, 0x4, RZ ;  /* 0x0000000402027810 */ /* 0x001fc80007f1e0ff */
[----:B------:R-:W-:-:S04]  /*4db0*/  IADD3.X R3, PT, PT, RZ, R3, RZ, P0, !PT ;  /* 0x00000003ff037210 */ /* 0x000fc800007fe4ff */
[----:B------:R-:W-:Y:S05]  /*4dc0*/  BRA.U UP0, `(.L_x_84) ;  /* 0xfffffffd00e87547 */ /* 0x000fea000b83ffff */
[----:B------:R-:W-:Y:S05]  /*4dd0*/  EXIT ;  /* 0x000000000000794d */ /* 0x000fea0003800000 */
        .weak           $__internal_0_$__cuda_sm20_dblrcp_rn_slowpath_v3
        .type           $__internal_0_$__cuda_sm20_dblrcp_rn_slowpath_v3,@function
        .size           $__internal_0_$__cuda_sm20_dblrcp_rn_slowpath_v3,(.L_x_322 - $__internal_0_$__cuda_sm20_dblrcp_rn_slowpath_v3)
$__internal_0_$__cuda_sm20_dblrcp_rn_slowpath_v3:
[----:B------:R-:W-:-:S06]  /*4de0*/  MOV R6, R8 ;  /* 0x0000000800067202 */ /* 0x000fcc0000000f00 */
[----:B------:R-:W-:-:S14]  /*4df0*/  DSETP.GTU.AND P0, PT, |R6|, +INF , PT ;  /* 0x7ff000000600742a */ /* 0x000fdc0003f0c200 */
[----:B------:R-:W-:Y:S05]  /*4e00*/  @P0 BRA `(.L_x_85) ;  /* 0x00000000007c0947 */ /* 0x000fea0003800000 */
[----:B------:R-:W-:-:S04]  /*4e10*/  LOP3.LUT R11, R7, 0x7fffffff, RZ, 0xc0, !PT ;  /* 0x7fffffff070b7812 */ /* 0x000fc800078ec0ff */
[----:B------:R-:W-:-:S04]  /*4e20*/  IADD3 R5, PT, PT, R11, -0x1, RZ ;  /* 0xffffffff0b057810 */ /* 0x000fc80007ffe0ff */
[----:B------:R-:W-:-:S13]  /*4e30*/  ISETP.GE.U32.AND P0, PT, R5, 0x7fefffff, PT ;  /* 0x7fefffff0500780c */ /* 0x000fda0003f06070 */
[----:B------:R-:W-:Y:S02]  /*4e40*/  @P0 LOP3.LUT R9, R7, 0x7ff00000, RZ, 0x3c, !PT ;  /* 0x7ff0000007090812 */ /* 0x000fe400078e3cff */
[----:B------:R-:W-:Y:S01]  /*4e50*/  @P0 MOV R8, RZ ;  /* 0x000000ff00080202 */ /* 0x000fe20000000f00 */
[----:B------:R-:W-:Y:S06]  /*4e60*/  @P0 BRA `(.L_x_86) ;  /* 0x00000000006c0947 */ /* 0x000fec0003800000 */
[----:B------:R-:W-:-:S13]  /*4e70*/  ISETP.GE.U32.AND P0, PT, R11, 0x1000001, PT ;  /* 0x010000010b00780c */ /* 0x000fda0003f06070 */
[----:B------:R-:W-:Y:S05]  /*4e80*/  @!P0 BRA `(.L_x_87) ;  /* 0x0000000000348947 */ /* 0x000fea0003800000 */
[----:B------:R-:W-:Y:S02]  /*4e90*/  IADD3 R9, PT, PT, R7, -0x3fe00000, RZ ;  /* 0xc020000007097810 */ /* 0x000fe40007ffe0ff */
[----:B------:R-:W-:Y:S02]  /*4ea0*/  MOV R8, R6 ;  /* 0x0000000600087202 */ /* 0x000fe40000000f00 */
[----:B------:R-:W0:Y:S04]  /*4eb0*/  MUFU.RCP64H R11, R9 ;  /* 0x00000009000b7308 */ /* 0x000e280000001800 */
[----:B0-----:R-:W-:-:S08]  /*4ec0*/  DFMA R12, -R8, R10, 1 ;  /* 0x3ff00000080c742b */ /* 0x001fd0000000010a */
[----:B------:R-:W-:-:S08]  /*4ed0*/  DFMA R12, R12, R12, R12 ;  /* 0x0000000c0c0c722b */ /* 0x000fd0000000000c */
[----:B------:R-:W-:-:S08]  /*4ee0*/  DFMA R12, R10, R12, R10 ;  /* 0x0000000c0a0c722b */ /* 0x000fd0000000000a */
[----:B------:R-:W-:-:S08]  /*4ef0*/  DFMA R10, -R8, R12, 1 ;  /* 0x3ff00000080a742b */ /* 0x000fd0000000010c */
[----:B------:R-:W-:-:S08]  /*4f00*/  DFMA R10, R12, R10, R12 ;  /* 0x0000000a0c0a722b */ /* 0x000fd0000000000c */
[----:B------:R-:W-:-:S08]  /*4f10*/  DMUL R10, R10, 2.2250738585072013831e-308 ;  /* 0x001000000a0a7828 */ /* 0x000fd00000000000 */
[----:B------:R-:W-:-:S08]  /*4f20*/  DFMA R6, -R6, R10, 1 ;  /* 0x3ff000000606742b */ /* 0x000fd0000000010a */
[----:B------:R-:W-:-:S08]  /*4f30*/  DFMA R6, R6, R6, R6 ;  /* 0x000000060606722b */ /* 0x000fd00000000006 */
[----:B------:R-:W-:Y:S01]  /*4f40*/  DFMA R8, R10, R6, R10 ;  /* 0x000000060a08722b */ /* 0x000fe2000000000a */
[----:B------:R-:W-:Y:S10]  /*4f50*/  BRA `(.L_x_86) ;  /* 0x0000000000307947 */ /* 0x000ff40003800000 */
.L_x_87:
[----:B------:R-:W-:Y:S01]  /*4f60*/  DMUL R6, R6, 8.11296384146066816958e+31 ;  /* 0x4690000006067828 */ /* 0x000fe20000000000 */
[----:B------:R-:W-:-:S05]  /*4f70*/  MOV R8, R10 ;  /* 0x0000000a00087202 */ /* 0x000fca0000000f00 */
[----:B------:R-:W0:Y:S02]  /*4f80*/  MUFU.RCP64H R9, R7 ;  /* 0x0000000700097308 */ /* 0x000e240000001800 */
[----:B0-----:R-:W-:-:S08]  /*4f90*/  DFMA R10, -R6, R8, 1 ;  /* 0x3ff00000060a742b */ /* 0x001fd00000000108 */
[----:B------:R-:W-:-:S08]  /*4fa0*/  DFMA R10, R10, R10, R10 ;  /* 0x0000000a0a0a722b */ /* 0x000fd0000000000a */
[----:B------:R-:W-:-:S08]  /*4fb0*/  DFMA R10, R8, R10, R8 ;  /* 0x0000000a080a722b */ /* 0x000fd00000000008 */
[----:B------:R-:W-:-:S08]  /*4fc0*/  DFMA R8, -R6, R10, 1 ;  /* 0x3ff000000608742b */ /* 0x000fd0000000010a */
[----:B------:R-:W-:-:S08]  /*4fd0*/  DFMA R8, R10, R8, R10 ;  /* 0x000000080a08722b */ /* 0x000fd0000000000a */
[----:B------:R-:W-:Y:S01]  /*4fe0*/  DMUL R8, R8, 8.11296384146066816958e+31 ;  /* 0x4690000008087828 */ /* 0x000fe20000000000 */
[----:B------:R-:W-:Y:S10]  /*4ff0*/  BRA `(.L_x_86) ;  /* 0x0000000000087947 */ /* 0x000ff40003800000 */
.L_x_85:
[----:B------:R-:W-:Y:S02]  /*5000*/  LOP3.LUT R9, R7, 0x80000, RZ, 0xfc, !PT ;  /* 0x0008000007097812 */ /* 0x000fe400078efcff */
[----:B------:R-:W-:-:S07]  /*5010*/  MOV R8, R6 ;  /* 0x0000000600087202 */ /* 0x000fce0000000f00 */
.L_x_86:
[----:B------:R-:W-:-:S04]  /*5020*/  MOV R5, 0x0 ;  /* 0x0000000000057802 */ /* 0x000fc80000000f00 */
[----:B------:R-:W-:Y:S05]  /*5030*/  RET.REL.NODEC R4 `(_Z20backward_propagationPfS_S_S_S_S_S_S_S_S_S_S_S_iiiii) ;  /* 0xffffffac04f07950 */ /* 0x000fea0003c3ffff */
.L_x_88:
        /* <DEDUP_REMOVED lines=12> */
.L_x_322:


//--------------------- .text._Z19forward_propagationPfS_S_S_S_S_S_S_S_S_iiii --------------------------
	.section	.text._Z19forward_propagationPfS_S_S_S_S_S_S_S_S_iiii,"ax",@progbits
	.align	128
        .global         _Z19forward_propagationPfS_S_S_S_S_S_S_S_S_iiii
        .type           _Z19forward_propagationPfS_S_S_S_S_S_S_S_S_iiii,@function
        .size           _Z19forward_propagationPfS_S_S_S_S_S_S_S_S_iiii,(.L_x_323 - _Z19forward_propagationPfS_S_S_S_S_S_S_S_S_iiii)
        .other          _Z19forward_propagationPfS_S_S_S_S_S_S_S_S_iiii,@"STO_CUDA_ENTRY STV_DEFAULT"
_Z19forward_propagationPfS_S_S_S_S_S_S_S_S_iiii:
.text._Z19forward_propagationPfS_S_S_S_S_S_S_S_S_iiii:
[----:B------:R-:W-:Y:S01]  /*0000*/  LDC R1, c[0x0][0x37c] ;  /* 0x0000df00ff017b82 */ /* 0x000fe20000000800 */
[----:B------:R-:W0:Y:S07]  /*0010*/  S2R R3, SR_TID.X ;  /* 0x0000000000037919 */ /* 0x000e2e0000002100 */
[----:B------:R-:W0:Y:S01]  /*0020*/  S2UR UR4, SR_CTAID.X ;  /* 0x00000000000479c3 */ /* 0x000e220000002500 */
[----:B------:R-:W1:Y:S01]  /*0030*/  LDCU UR5, c[0x0][0x3d0] ;  /* 0x00007a00ff0577ac */ /* 0x000e620008000800 */
[----:B------:R-:W-:Y:S01]  /*0040*/  BSSY.RECONVERGENT B0, `(.L_x_89) ;  /* 0x00002cb000007945 */ /* 0x000fe20003800200 */
[----:B------:R-:W2:Y:S05]  /*0050*/  LDCU.64 UR12, c[0x0][0x358] ;  /* 0x00006b00ff0c77ac */ /* 0x000eaa0008000a00 */
[----:B------:R-:W0:Y:S02]  /*0060*/  LDC R8, c[0x0][0x360] ;  /* 0x0000d800ff087b82 */ /* 0x000e240000000800 */
[----:B0-----:R-:W-:-:S05]  /*0070*/  IMAD R8, R8, UR4, R3 ;  /* 0x0000000408087c24 */ /* 0x001fca000f8e0203 */
[----:B-1----:R-:W-:-:S13]  /*0080*/  ISETP.GE.AND P0, PT, R8, UR5, PT ;  /* 0x0000000508007c0c */ /* 0x002fda000bf06270 */
[----:B--2---:R-:W-:Y:S05]  /*0090*/  @P0 BRA `(.L_x_90) ;  /* 0x0000002c00140947 */ /* 0x004fea0003800000 */
[----:B------:R-:W0:Y:S02]  /*00a0*/  LDCU UR8, c[0x0][0x3d8] ;  /* 0x00007b00ff0877ac */ /* 0x000e240008000800 */
[----:B0-----:R-:W-:-:S04]  /*00b0*/  MOV R0, UR8 ;  /* 0x0000000800007c02 */ /* 0x001fc80008000f00 */
[----:B------:R-:W-:-:S13]  /*00c0*/  ISETP.GE.AND P0, PT, R0, 0x1, PT ;  /* 0x000000010000780c */ /* 0x000fda0003f06270 */
[----:B------:R-:W-:Y:S05]  /*00d0*/  @!P0 BRA `(.L_x_91) ;  /* 0x0000001800348947 */ /* 0x000fea0003800000 */
[----:B------:R-:W0:Y:S01]  /*00e0*/  LDC R2, c[0x0][0x3d4] ;  /* 0x0000f500ff027b82 */ /* 0x000e220000000800 */
[----:B------:R-:W-:-:S04]  /*00f0*/  MOV R0, UR8 ;  /* 0x0000000800007c02 */ /* 0x000fc80008000f00 */
[----:B------:R-:W-:Y:S02]  /*0100*/  IADD3 R0, PT, PT, R0, -0x1, RZ ;  /* 0xffffffff00007810 */ /* 0x000fe40007ffe0ff */
[----:B0-----:R-:W-:-:S13]  /*0110*/  ISETP.GE.AND P0, PT, R2, 0x1, PT ;  /* 0x000000010200780c */ /* 0x001fda0003f06270 */
[----:B------:R-:W-:Y:S05]  /*0120*/  @!P0 BRA `(.L_x_92) ;  /* 0x0000000800408947 */ /* 0x000fea0003800000 */
[C---:B------:R-:W-:Y:S01]  /*0130*/  LOP3.LUT R6, R2.reuse, 0x7, RZ, 0xc0, !PT ;  /* 0x0000000702067812 */ /* 0x040fe200078ec0ff */
[----:B------:R-:W-:Y:S01]  /*0140*/  HFMA2 R5, -RZ, RZ, 0, 0 ;  /* 0x00000000ff057431 */ /* 0x000fe200000001ff */
[----:B------:R-:W-:Y:S02]  /*0150*/  LOP3.LUT R16, R2, 0x3, RZ, 0xc0, !PT ;  /* 0x0000000302107812 */ /* 0x000fe400078ec0ff */
[----:B------:R-:W-:-:S04]  /*0160*/  IADD3 R0, PT, PT, R6, -0x1, RZ ;  /* 0xffffffff06007810 */ /* 0x000fc80007ffe0ff */
[----:B------:R-:W-:Y:S02]  /*0170*/  ISETP.GE.U32.AND P0, PT, R0, 0x3, PT ;  /* 0x000000030000780c */ /* 0x000fe40003f06070 */
[----:B------:R-:W-:-:S11]  /*0180*/  LOP3.LUT R0, R2, 0x7ffffff8, RZ, 0xc0, !PT ;  /* 0x7ffffff802007812 */ /* 0x000fd600078ec0ff */
.L_x_98:
[----:B0-----:R-:W0:Y:S08]  /*0190*/  LDC.64 R10, c[0x0][0x390] ;  /* 0x0000e400ff0a7b82 */ /* 0x001e300000000a00 */
[----:B-1----:R-:W1:Y:S08]  /*01a0*/  LDC R4, c[0x0][0x3d8] ;  /* 0x0000f600ff047b82 */ /* 0x002e700000000800 */
[----:B--23--:R-:W2:Y:S01]  /*01b0*/  LDC.64 R2, c[0x0][0x3c0] ;  /* 0x0000f000ff027b82 */ /* 0x00cea20000000a00 */
[----:B0-----:R-:W-:-:S07]  /*01c0*/  IMAD.WIDE.U32 R10, R5, 0x4, R10 ;  /* 0x00000004050a7825 */ /* 0x001fce00078e000a */
[----:B------:R-:W0:Y:S01]  /*01d0*/  LDC R7, c[0x0][0x3d4] ;  /* 0x0000f500ff077b82 */ /* 0x000e220000000800 */
[----:B------:R-:W3:Y:S01]  /*01e0*/  LDG.E R9, desc[UR12][R10.64] ;  /* 0x0000000c0a097981 */ /* 0x000ee2000c1e1900 */
[----:B-1----:R-:W-:Y:S02]  /*01f0*/  R2UR UR8, R4 ;  /* 0x00000000040872ca */ /* 0x002fe400000e0000 */
[----:B------:R-:W-:-:S11]  /*0200*/  MOV R4, RZ ;  /* 0x000000ff00047202 */ /* 0x000fd60000000f00 */
[----:B------:R-:W-:-:S04]  /*0210*/  IMAD R13, R8, UR8, R5 ;  /* 0x00000008080d7c24 */ /* 0x000fc8000f8e0205 */
[----:B--2---:R-:W-:Y:S01]  /*0220*/  IMAD.WIDE R2, R13, 0x4, R2 ;  /* 0x000000040d027825 */ /* 0x004fe200078e0202 */
[----:B0-----:R-:W-:-:S04]  /*0230*/  ISETP.GE.U32.AND P1, PT, R7, 0x8, PT ;  /* 0x000000080700780c */ /* 0x001fc80003f26070 */
[----:B---3--:R0:W-:Y:S09]  /*0240*/  STG.E desc[UR12][R2.64], R9 ;  /* 0x0000000902007986 */ /* 0x0081f2000c10190c */
[----:B------:R-:W-:Y:S05]  /*0250*/  @!P1 BRA `(.L_x_93) ;  /* 0x0000000000e89947 */ /* 0x000fea0003800000 */
[----:B------:R-:W-:-:S05]  /*0260*/  UMOV UR4, URZ ;  /* 0x000000ff00047c82 */ /* 0x000fca0008000000 */
.L_x_94:
[----:B-1----:R-:W1:Y:S01]  /*0270*/  LDC.64 R10, c[0x0][0x380] ;  /* 0x0000e000ff0a7b82 */ /* 0x002e620000000a00 */
[----:B------:R-:W-:Y:S01]  /*0280*/  MOV R4, UR8 ;  /* 0x0000000800047c02 */ /* 0x000fe20008000f00 */
[----:B------:R-:W-:-:S04]  /*0290*/  IMAD R15, R8, R7, UR4 ;  /* 0x00000004080f7e24 */ /* 0x000fc8000f8e0207 */
[----:B------:R-:W-:Y:S02]  /*02a0*/  IMAD R17, R4, UR4, R5 ;  /* 0x0000000404117c24 */ /* 0x000fe4000f8e0205 */
[----:B------:R-:W2:Y:S01]  /*02b0*/  LDC.64 R12, c[0x0][0x388] ;  /* 0x0000e200ff0c7b82 */ /* 0x000ea20000000a00 */
[----:B-1----:R-:W-:-:S05]  /*02c0*/  IMAD.WIDE R10, R15, 0x4, R10 ;  /* 0x000000040f0a7825 */ /* 0x002fca00078e020a */
[----:B------:R-:W0:Y:S01]  /*02d0*/  LDG.E R4, desc[UR12][R10.64] ;  /* 0x0000000c0a047981 */ /* 0x000e22000c1e1900 */
[----:B--2---:R-:W-:-:S06]  /*02e0*/  IMAD.WIDE.U32 R14, R17, 0x4, R12 ;  /* 0x00000004110e7825 */ /* 0x004fcc00078e000c */
[----:B------:R-:W0:Y:S01]  /*02f0*/  LDG.E R14, desc[UR12][R14.64] ;  /* 0x0000000c0e0e7981 */ /* 0x000e22000c1e1900 */
[----:B------:R-:W-:-:S05]  /*0300*/  IADD3 R17, PT, PT, R17, UR8, RZ ;  /* 0x0000000811117c10 */ /* 0x000fca000fffe0ff */
[----:B------:R-:W-:-:S04]  /*0310*/  IMAD.WIDE.U32 R18, R17, 0x4, R12 ;  /* 0x0000000411127825 */ /* 0x000fc800078e000c */
[----:B0-----:R-:W-:-:S05]  /*0320*/  FFMA R9, R4, R14, R9 ;  /* 0x0000000e04097223 */ /* 0x001fca0000000009 */
[----:B------:R0:W-:Y:S04]  /*0330*/  STG.E desc[UR12][R2.64], R9 ;  /* 0x0000000902007986 */ /* 0x0001e8000c10190c */
[----:B------:R-:W2:Y:S04]  /*0340*/  LDG.E R18, desc[UR12][R18.64] ;  /* 0x0000000c12127981 */ /* 0x000ea8000c1e1900 */
[----:B------:R-:W2:Y:S01]  /*0350*/  LDG.E R4, desc[UR12][R10.64+0x4] ;  /* 0x0000040c0a047981 */ /* 0x000ea2000c1e1900 */
[----:B------:R-:W-:-:S05]  /*0360*/  IADD3 R23, PT, PT, R17, UR8, RZ ;  /* 0x0000000811177c10 */ /* 0x000fca000fffe0ff */
[----:B------:R-:W-:-:S04]  /*0370*/  IMAD.WIDE.U32 R20, R23, 0x4, R12 ;  /* 0x0000000417147825 */ /* 0x000fc800078e000c */
[----:B--2---:R-:W-:-:S05]  /*0380*/  FFMA R17, R4, R18, R9 ;  /* 0x0000001204117223 */ /* 0x004fca0000000009 */
[----:B------:R1:W-:Y:S04]  /*0390*/  STG.E desc[UR12][R2.64], R17 ;  /* 0x0000001102007986 */ /* 0x0003e8000c10190c */
[----:B------:R-:W2:Y:S04]  /*03a0*/  LDG.E R20, desc[UR12][R20.64] ;  /* 0x0000000c14147981 */ /* 0x000ea8000c1e1900 */
[----:B------:R-:W2:Y:S01]  /*03b0*/  LDG.E R4, desc[UR12][R10.64+0x8] ;  /* 0x0000080c0a047981 */ /* 0x000ea2000c1e1900 */
[----:B------:R-:W-:-:S05]  /*03c0*/  IADD3 R25, PT, PT, R23, UR8, RZ ;  /* 0x0000000817197c10 */ /* 0x000fca000fffe0ff */
[----:B------:R-:W-:-:S04]  /*03d0*/  IMAD.WIDE.U32 R14, R25, 0x4, R12 ;  /* 0x00000004190e7825 */ /* 0x000fc800078e000c */
[----:B--2---:R-:W-:-:S05]  /*03e0*/  FFMA R23, R4, R20, R17 ;  /* 0x0000001404177223 */ /* 0x004fca0000000011 */
[----:B------:R2:W-:Y:S04]  /*03f0*/  STG.E desc[UR12][R2.64], R23 ;  /* 0x0000001702007986 */ /* 0x0005e8000c10190c */
[----:B------:R-:W0:Y:S04]  /*0400*/  LDG.E R14, desc[UR12][R14.64] ;  /* 0x0000000c0e0e7981 */ /* 0x000e28000c1e1900 */
[----:B------:R-:W0:Y:S01]  /*0410*/  LDG.E R4, desc[UR12][R10.64+0xc] ;  /* 0x00000c0c0a047981 */ /* 0x000e22000c1e1900 */
[----:B------:R-:W-:-:S05]  /*0420*/  IADD3 R25, PT, PT, R25, UR8, RZ ;  /* 0x0000000819197c10 */ /* 0x000fca000fffe0ff */
[----:B------:R-:W-:-:S04]  /*0430*/  IMAD.WIDE.U32 R18, R25, 0x4, R12 ;  /* 0x0000000419127825 */ /* 0x000fc800078e000c */
[----:B0-----:R-:W-:-:S05]  /*0440*/  FFMA R9, R4, R14, R23 ;  /* 0x0000000e04097223 */ /* 0x001fca0000000017 */
[----:B------:R0:W-:Y:S04]  /*0450*/  STG.E desc[UR12][R2.64], R9 ;  /* 0x0000000902007986 */ /* 0x0001e8000c10190c */
[----:B------:R-:W1:Y:S04]  /*0460*/  LDG.E R18, desc[UR12][R18.64] ;  /* 0x0000000c12127981 */ /* 0x000e68000c1e1900 */
[----:B------:R-:W1:Y:S01]  /*0470*/  LDG.E R4, desc[UR12][R10.64+0x10] ;  /* 0x0000100c0a047981 */ /* 0x000e62000c1e1900 */
[----:B------:R-:W-:-:S05]  /*0480*/  IADD3 R25, PT, PT, R25, UR8, RZ ;  /* 0x0000000819197c10 */ /* 0x000fca000fffe0ff */
[----:B------:R-:W-:-:S04]  /*0490*/  IMAD.WIDE.U32 R20, R25, 0x4, R12 ;  /* 0x0000000419147825 */ /* 0x000fc800078e000c */
[----:B-1----:R-:W-:-:S05]  /*04a0*/  FFMA R17, R4, R18, R9 ;  /* 0x0000001204117223 */ /* 0x002fca0000000009 */
        /* <DEDUP_REMOVED lines=15> */
[----:B------:R-:W-:-:S06]  /*05a0*/  UIADD3 UR4, UPT, UPT, UR4, 0x8, URZ ;  /* 0x0000000804047890 */ /* 0x000fcc000fffe0ff */
[----:B------:R-:W-:Y:S01]  /*05b0*/  ISETP.NE.AND P1, PT, R0, UR4, PT ;  /* 0x0000000400007c0c */ /* 0x000fe2000bf25270 */
[----:B0-----:R-:W-:-:S05]  /*05c0*/  FFMA R9, R4, R12, R19 ;  /* 0x0000000c04097223 */ /* 0x001fca0000000013 */
[----:B------:R1:W-:Y:S07]  /*05d0*/  STG.E desc[UR12][R2.64], R9 ;  /* 0x0000000902007986 */ /* 0x0003ee000c10190c */
[----:B------:R-:W-:Y:S05]  /*05e0*/  @P1 BRA `(.L_x_94) ;  /* 0xfffffffc00201947 */ /* 0x000fea000383ffff */
[----:B------:R-:W-:-:S07]  /*05f0*/  MOV R4, R0 ;  /* 0x0000000000047202 */ /* 0x000fce0000000f00 */
.L_x_93:
[----:B------:R-:W-:-:S13]  /*0600*/  ISETP.NE.AND P1, PT, R6, RZ, PT ;  /* 0x000000ff0600720c */ /* 0x000fda0003f25270 */
[----:B------:R-:W-:Y:S05]  /*0610*/  @!P1 BRA `(.L_x_95) ;  /* 0x0000000000f49947 */ /* 0x000fea0003800000 */
[----:B------:R-:W-:Y:S01]  /*0620*/  ISETP.NE.AND P1, PT, R16, RZ, PT ;  /* 0x000000ff1000720c */ /* 0x000fe20003f25270 */
[----:B------:R-:W-:-:S12]  /*0630*/  @!P0 BRA `(.L_x_96) ;  /* 0x0000000000748947 */ /* 0x000fd80003800000 */
[----:B------:R-:W2:Y:S01]  /*0640*/  LDC.64 R12, c[0x0][0x388] ;  /* 0x0000e200ff0c7b82 */ /* 0x000ea20000000a00 */
[----:B-1----:R-:W-:Y:S02]  /*0650*/  IMAD R19, R4, UR8, R5 ;  /* 0x0000000804137c24 */ /* 0x002fe4000f8e0205 */
[----:B------:R-:W-:-:S05]  /*0660*/  IMAD R17, R8, R7, R4 ;  /* 0x0000000708117224 */ /* 0x000fca00078e0204 */
[----:B------:R-:W1:Y:S01]  /*0670*/  LDC.64 R10, c[0x0][0x380] ;  /* 0x0000e000ff0a7b82 */ /* 0x000e620000000a00 */
[----:B--2---:R-:W-:-:S06]  /*0680*/  IMAD.WIDE.U32 R14, R19, 0x4, R12 ;  /* 0x00000004130e7825 */ /* 0x004fcc00078e000c */
[----:B------:R-:W0:Y:S01]  /*0690*/  LDG.E R14, desc[UR12][R14.64] ;  /* 0x0000000c0e0e7981 */ /* 0x000e22000c1e1900 */
[----:B-1----:R-:W-:-:S05]  /*06a0*/  IMAD.WIDE R10, R17, 0x4, R10 ;  /* 0x00000004110a7825 */ /* 0x002fca00078e020a */
[----:B------:R-:W0:Y:S01]  /*06b0*/  LDG.E R18, desc[UR12][R10.64] ;  /* 0x0000000c0a127981 */ /* 0x000e22000c1e1900 */
[----:B------:R-:W-:Y:S01]  /*06c0*/  IADD3 R17, PT, PT, R19, UR8, RZ ;  /* 0x0000000813117c10 */ /* 0x000fe2000fffe0ff */
[----:B0-----:R-:W-:-:S04]  /*06d0*/  FFMA R9, R18, R14, R9 ;  /* 0x0000000e12097223 */ /* 0x001fc80000000009 */
[C---:B------:R-:W-:Y:S01]  /*06e0*/  IMAD.WIDE.U32 R18, R17.reuse, 0x4, R12 ;  /* 0x0000000411127825 */ /* 0x040fe200078e000c */
[----:B------:R0:W-:Y:S05]  /*06f0*/  STG.E desc[UR12][R2.64], R9 ;  /* 0x0000000902007986 */ /* 0x0001ea000c10190c */
[----:B------:R-:W2:Y:S04]  /*0700*/  LDG.E R18, desc[UR12][R18.64] ;  /* 0x0000000c12127981 */ /* 0x000ea8000c1e1900 */
[----:B------:R-:W2:Y:S01]  /*0710*/  LDG.E R20, desc[UR12][R10.64+0x4] ;  /* 0x0000040c0a147981 */ /* 0x000ea2000c1e1900 */
[----:B------:R-:W-:Y:S01]  /*0720*/  IADD3 R23, PT, PT, R17, UR8, RZ ;  /* 0x0000000811177c10 */ /* 0x000fe2000fffe0ff */
[----:B--2---:R-:W-:-:S04]  /*0730*/  FFMA R17, R20, R18, R9 ;  /* 0x0000001214117223 */ /* 0x004fc80000000009 */
[C---:B------:R-:W-:Y:S01]  /*0740*/  IMAD.WIDE.U32 R20, R23.reuse, 0x4, R12 ;  /* 0x0000000417147825 */ /* 0x040fe200078e000c */
[----:B------:R2:W-:Y:S05]  /*0750*/  STG.E desc[UR12][R2.64], R17 ;  /* 0x0000001102007986 */ /* 0x0005ea000c10190c */
[----:B------:R-:W3:Y:S04]  /*0760*/  LDG.E R20, desc[UR12][R20.64] ;  /* 0x0000000c14147981 */ /* 0x000ee8000c1e1900 */
[----:B------:R-:W3:Y:S01]  /*0770*/  LDG.E R14, desc[UR12][R10.64+0x8] ;  /* 0x0000080c0a0e7981 */ /* 0x000ee2000c1e1900 */
[----:B------:R-:W-:-:S05]  /*0780*/  IADD3 R23, PT, PT, R23, UR8, RZ ;  /* 0x0000000817177c10 */ /* 0x000fca000fffe0ff */
[----:B------:R-:W-:-:S04]  /*0790*/  IMAD.WIDE.U32 R12, R23, 0x4, R12 ;  /* 0x00000004170c7825 */ /* 0x000fc800078e000c */
[----:B---3--:R-:W-:-:S05]  /*07a0*/  FFMA R15, R14, R20, R17 ;  /* 0x000000140e0f7223 */ /* 0x008fca0000000011 */
[----:B------:R2:W-:Y:S04]  /*07b0*/  STG.E desc[UR12][R2.64], R15 ;  /* 0x0000000f02007986 */ /* 0x0005e8000c10190c */
[----:B------:R-:W0:Y:S04]  /*07c0*/  LDG.E R14, desc[UR12][R10.64+0xc] ;  /* 0x00000c0c0a0e7981 */ /* 0x000e28000c1e1900 */
[----:B------:R-:W0:Y:S01]  /*07d0*/  LDG.E R12, desc[UR12][R12.64] ;  /* 0x0000000c0c0c7981 */ /* 0x000e22000c1e1900 */
[----:B------:R-:W-:Y:S01]  /*07e0*/  IADD3 R4, PT, PT, R4, 0x4, RZ ;  /* 0x0000000404047810 */ /* 0x000fe20007ffe0ff */
[----:B0-----:R-:W-:-:S05]  /*07f0*/  FFMA R9, R14, R12, R15 ;  /* 0x0000000c0e097223 */ /* 0x001fca000000000f */
[----:B------:R2:W-:Y:S02]  /*0800*/  STG.E desc[UR12][R2.64], R9 ;  /* 0x0000000902007986 */ /* 0x0005e4000c10190c */
.L_x_96:
[----:B------:R-:W-:Y:S05]  /*0810*/  @!P1 BRA `(.L_x_95) ;  /* 0x0000000000749947 */ /* 0x000fea0003800000 */
[----:B------:R-:W3:Y:S01]  /*0820*/  LDC.64 R10, c[0x0][0x388] ;  /* 0x0000e200ff0a7b82 */ /* 0x000ee20000000a00 */
[----:B------:R-:W-:-:S07]  /*0830*/  ISETP.NE.AND P1, PT, R16, 0x1, PT ;  /* 0x000000011000780c */ /* 0x000fce0003f25270 */
[----:B------:R-:W4:Y:S06]  /*0840*/  LDC.64 R12, c[0x0][0x380] ;  /* 0x0000e000ff0c7b82 */ /* 0x000f2c0000000a00 */
[----:B-12---:R-:W-:Y:S02]  /*0850*/  @P1 IMAD R17, R4, UR8, R5 ;  /* 0x0000000804111c24 */ /* 0x006fe4000f8e0205 */
[----:B------:R-:W-:Y:S02]  /*0860*/  @P1 IMAD R15, R8, R7, R4 ;  /* 0x00000007080f1224 */ /* 0x000fe400078e0204 */
[----:B---3--:R-:W-:-:S06]  /*0870*/  @P1 IMAD.WIDE.U32 R18, R17, 0x4, R10 ;  /* 0x0000000411121825 */ /* 0x008fcc00078e000a */
[----:B------:R-:W2:Y:S01]  /*0880*/  @P1 LDG.E R18, desc[UR12][R18.64] ;  /* 0x0000000c12121981 */ /* 0x000ea2000c1e1900 */
[----:B----4-:R-:W-:-:S05]  /*0890*/  @P1 IMAD.WIDE R12, R15, 0x4, R12 ;  /* 0x000000040f0c1825 */ /* 0x010fca00078e020c */
[----:B------:R-:W2:Y:S01]  /*08a0*/  @P1 LDG.E R14, desc[UR12][R12.64] ;  /* 0x0000000c0c0e1981 */ /* 0x000ea2000c1e1900 */
[----:B------:R-:W-:-:S05]  /*08b0*/  @P1 IADD3 R21, PT, PT, R17, UR8, RZ ;  /* 0x0000000811151c10 */ /* 0x000fca000fffe0ff */
[----:B------:R-:W-:Y:S02]  /*08c0*/  @P1 IMAD.WIDE.U32 R20, R21, 0x4, R10 ;  /* 0x0000000415141825 */ /* 0x000fe400078e000a */
[----:B------:R-:W1:Y:S01]  /*08d0*/  LDC.64 R10, c[0x0][0x388] ;  /* 0x0000e200ff0a7b82 */ /* 0x000e620000000a00 */
[----:B------:R-:W-:Y:S01]  /*08e0*/  LOP3.LUT P2, RZ, R7, 0x1, RZ, 0xc0, !PT ;  /* 0x0000000107ff7812 */ /* 0x000fe2000784c0ff */
[----:B--2---:R-:W-:-:S06]  /*08f0*/  @P1 FFMA R17, R14, R18, R9 ;  /* 0x000000120e111223 */ /* 0x004fcc0000000009 */
[----:B------:R-:W2:Y:S01]  /*0900*/  LDC.64 R14, c[0x0][0x380] ;  /* 0x0000e000ff0e7b82 */ /* 0x000ea20000000a00 */
[----:B------:R3:W-:Y:S04]  /*0910*/  @P1 STG.E desc[UR12][R2.64], R17 ;  /* 0x0000001102001986 */ /* 0x0007e8000c10190c */
[----:B------:R-:W0:Y:S04]  /*0920*/  @P1 LDG.E R22, desc[UR12][R12.64+0x4] ;  /* 0x0000040c0c161981 */ /* 0x000e28000c1e1900 */
[----:B------:R-:W0:Y:S01]  /*0930*/  @P1 LDG.E R20, desc[UR12][R20.64] ;  /* 0x0000000c14141981 */ /* 0x000e22000c1e1900 */
[----:B------:R-:W-:-:S05]  /*0940*/  @P1 IADD3 R4, PT, PT, R4, 0x2, RZ ;  /* 0x0000000204041810 */ /* 0x000fca0007ffe0ff */
[----:B------:R-:W-:Y:S02]  /*0950*/  @P2 IMAD R7, R8, R7, R4 ;  /* 0x0000000708072224 */ /* 0x000fe400078e0204 */
[----:B------:R-:W-:-:S04]  /*0960*/  @P2 IMAD R19, R4, UR8, R5 ;  /* 0x0000000804132c24 */ /* 0x000fc8000f8e0205 */
[----:B-1----:R-:W-:-:S04]  /*0970*/  @P2 IMAD.WIDE.U32 R10, R19, 0x4, R10 ;  /* 0x00000004130a2825 */ /* 0x002fc800078e000a */
[----:B--2---:R-:W-:-:S04]  /*0980*/  @P2 IMAD.WIDE R14, R7, 0x4, R14 ;  /* 0x00000004070e2825 */ /* 0x004fc800078e020e */
[----:B0-----:R-:W-:-:S05]  /*0990*/  @P1 FFMA R9, R22, R20, R17 ;  /* 0x0000001416091223 */ /* 0x001fca0000000011 */
[----:B------:R3:W-:Y:S04]  /*09a0*/  @P1 STG.E desc[UR12][R2.64], R9 ;  /* 0x0000000902001986 */ /* 0x0007e8000c10190c */
[----:B------:R-:W2:Y:S04]  /*09b0*/  @P2 LDG.E R14, desc[UR12][R14.64] ;  /* 0x0000000c0e0e2981 */ /* 0x000ea8000c1e1900 */
[----:B------:R-:W2:Y:S02]  /*09c0*/  @P2 LDG.E R10, desc[UR12][R10.64] ;  /* 0x0000000c0a0a2981 */ /* 0x000ea4000c1e1900 */
[----:B--2---:R-:W-:-:S05]  /*09d0*/  @P2 FFMA R7, R14, R10, R9 ;  /* 0x0000000a0e072223 */ /* 0x004fca0000000009 */
[----:B------:R3:W-:Y:S02]  /*09e0*/  @P2 STG.E desc[UR12][R2.64], R7 ;  /* 0x0000000702002986 */ /* 0x0007e4000c10190c */
.L_x_95:
[----:B------:R-:W-:-:S04]  /*09f0*/  IADD3 R5, PT, PT, R5, 0x1, RZ ;  /* 0x0000000105057810 */ /* 0x000fc80007ffe0ff */
[----:B------:R-:W-:-:S13]  /*0a00*/  ISETP.NE.AND P1, PT, R5, UR8, PT ;  /* 0x0000000805007c0c */ /* 0x000fda000bf25270 */
[----:B------:R-:W-:Y:S05]  /*0a10*/  @!P1 BRA `(.L_x_97) ;  /* 0x0000000400b09947 */ /* 0x000fea0003800000 */
[----:B------:R-:W-:Y:S05]  /*0a20*/  BRA `(.L_x_98) ;  /* 0xfffffff400d87947 */ /* 0x000fea000383ffff */
.L_x_92:
[----:B------:R-:W-:Y:S01]  /*0a30*/  ISETP.GE.U32.AND P0, PT, R0, 0xf, PT ;  /* 0x0000000f0000780c */ /* 0x000fe20003f06070 */
[----:B------:R-:W-:Y:S01]  /*0a40*/  ULOP3.LUT UR4, UR8, 0xf, URZ, 0xc0, !UPT ;  /* 0x0000000f08047892 */ /* 0x000fe2000f8ec0ff */
[----:B------:R-:W-:-:S03]  /*0a50*/  HFMA2 R3, -RZ, RZ, 0, 0 ;  /* 0x00000000ff037431 */ /* 0x000fc600000001ff */
[----:B------:R-:W-:-:S08]  /*0a60*/  UISETP.NE.AND UP0, UPT, UR4, URZ, UPT ;  /* 0x000000ff0400728c */ /* 0x000fd0000bf05270 */
[----:B------:R-:W-:Y:S05]  /*0a70*/  @!P0 BRA `(.L_x_99) ;  /* 0x0000000000ac8947 */ /* 0x000fea0003800000 */
[----:B------:R-:W-:Y:S02]  /*0a80*/  MOV R3, UR8 ;  /* 0x0000000800037c02 */ /* 0x000fe40008000f00 */
[----:B------:R-:W-:Y:S02]  /*0a90*/  MOV R9, RZ ;  /* 0x000000ff00097202 */ /* 0x000fe40000000f00 */
[----:B------:R-:W-:-:S07]  /*0aa0*/  LOP3.LUT R3, R3, 0x7ffffff0, RZ, 0xc0, !PT ;  /* 0x7ffffff003037812 */ /* 0x000fce00078ec0ff */
.L_x_100:
[----:B------:R-:W0:Y:S08]  /*0ab0*/  LDC.64 R4, c[0x0][0x390] ;  /* 0x0000e400ff047b82 */ /* 0x000e300000000a00 */
[----:B----4-:R-:W1:Y:S01]  /*0ac0*/  LDC.64 R6, c[0x0][0x3c0] ;  /* 0x0000f000ff067b82 */ /* 0x010e620000000a00 */
[----:B0-----:R-:W-:-:S05]  /*0ad0*/  IMAD.WIDE.U32 R4, R9, 0x4, R4 ;  /* 0x0000000409047825 */ /* 0x001fca00078e0004 */
[----:B------:R-:W2:Y:S01]  /*0ae0*/  LDG.E R11, desc[UR12][R4.64] ;  /* 0x0000000c040b7981 */ /* 0x000ea2000c1e1900 */
[----:B------:R-:W-:-:S04]  /*0af0*/  IMAD R13, R8, UR8, R9 ;  /* 0x00000008080d7c24 */ /* 0x000fc8000f8e0209 */
[----:B-1----:R-:W-:-:S05]  /*0b00*/  IMAD.WIDE R6, R13, 0x4, R6 ;  /* 0x000000040d067825 */ /* 0x002fca00078e0206 */
[----:B--2---:R0:W-:Y:S04]  /*0b10*/  STG.E desc[UR12][R6.64], R11 ;  /* 0x0000000b06007986 */ /* 0x0041e8000c10190c */
[----:B------:R-:W2:Y:S04]  /*0b20*/  LDG.E R13, desc[UR12][R4.64+0x4] ;  /* 0x0000040c040d7981 */ /* 0x000ea8000c1e1900 */
[----:B--2---:R1:W-:Y:S04]  /*0b30*/  STG.E desc[UR12][R6.64+0x4], R13 ;  /* 0x0000040d06007986 */ /* 0x0043e8000c10190c */
[----:B------:R-:W2:Y:S04]  /*0b40*/  LDG.E R15, desc[UR12][R4.64+0x8] ;  /* 0x0000080c040f7981 */ /* 0x000ea8000c1e1900 */
[----:B--2---:R2:W-:Y:S04]  /*0b50*/  STG.E desc[UR12][R6.64+0x8], R15 ;  /* 0x0000080f06007986 */ /* 0x0045e8000c10190c */
[----:B------:R-:W3:Y:S04]  /*0b60*/  LDG.E R17, desc[UR12][R4.64+0xc] ;  /* 0x00000c0c04117981 */ /* 0x000ee8000c1e1900 */
[----:B---3--:R3:W-:Y:S04]  /*0b70*/  STG.E desc[UR12][R6.64+0xc], R17 ;  /* 0x00000c1106007986 */ /* 0x0087e8000c10190c */
[----:B------:R-:W4:Y:S04]  /*0b80*/  LDG.E R19, desc[UR12][R4.64+0x10] ;  /* 0x0000100c04137981 */ /* 0x000f28000c1e1900 */
[----:B----4-:R4:W-:Y:S04]  /*0b90*/  STG.E desc[UR12][R6.64+0x10], R19 ;  /* 0x0000101306007986 */ /* 0x0109e8000c10190c */
[----:B------:R-:W5:Y:S04]  /*0ba0*/  LDG.E R21, desc[UR12][R4.64+0x14] ;  /* 0x0000140c04157981 */ /* 0x000f68000c1e1900 */
[----:B-----5:R5:W-:Y:S04]  /*0bb0*/  STG.E desc[UR12][R6.64+0x14], R21 ;  /* 0x0000141506007986 */ /* 0x020be8000c10190c */
[----:B0-----:R-:W2:Y:S04]  /*0bc0*/  LDG.E R11, desc[UR12][R4.64+0x18] ;  /* 0x0000180c040b7981 */ /* 0x001ea8000c1e1900 */
[----:B--2---:R0:W-:Y:S04]  /*0bd0*/  STG.E desc[UR12][R6.64+0x18], R11 ;  /* 0x0000180b06007986 */ /* 0x0041e8000c10190c */
[----:B-1----:R-:W2:Y:S04]  /*0be0*/  LDG.E R13, desc[UR12][R4.64+0x1c] ;  /* 0x00001c0c040d7981 */ /* 0x002ea8000c1e1900 */
[----:B--2---:R1:W-:Y:S04]  /*0bf0*/  STG.E desc[UR12][R6.64+0x1c], R13 ;  /* 0x00001c0d06007986 */ /* 0x0043e8000c10190c */
[----:B------:R-:W2:Y:S04]  /*0c00*/  LDG.E R15, desc[UR12][R4.64+0x20] ;  /* 0x0000200c040f7981 */ /* 0x000ea8000c1e1900 */
[----:B--2---:R2:W-:Y:S04]  /*0c10*/  STG.E desc[UR12][R6.64+0x20], R15 ;  /* 0x0000200f06007986 */ /* 0x0045e8000c10190c */
[----:B---3--:R-:W3:Y:S04]  /*0c20*/  LDG.E R17, desc[UR12][R4.64+0x24] ;  /* 0x0000240c04117981 */ /* 0x008ee8000c1e1900 */
[----:B---3--:R3:W-:Y:S04]  /*0c30*/  STG.E desc[UR12][R6.64+0x24], R17 ;  /* 0x0000241106007986 */ /* 0x0087e8000c10190c */
[----:B----4-:R-:W4:Y:S04]  /*0c40*/  LDG.E R19, desc[UR12][R4.64+0x28] ;  /* 0x0000280c04137981 */ /* 0x010f28000c1e1900 */
[----:B----4-:R4:W-:Y:S04]  /*0c50*/  STG.E desc[UR12][R6.64+0x28], R19 ;  /* 0x0000281306007986 */ /* 0x0109e8000c10190c */
[----:B-----5:R-:W5:Y:S04]  /*0c60*/  LDG.E R21, desc[UR12][R4.64+0x2c] ;  /* 0x00002c0c04157981 */ /* 0x020f68000c1e1900 */
[----:B-----5:R4:W-:Y:S04]  /*0c70*/  STG.E desc[UR12][R6.64+0x2c], R21 ;  /* 0x00002c1506007986 */ /* 0x0209e8000c10190c */
[----:B0-----:R-:W5:Y:S04]  /*0c80*/  LDG.E R11, desc[UR12][R4.64+0x30] ;  /* 0x0000300c040b7981 */ /* 0x001f68000c1e1900 */
[----:B-----5:R4:W-:Y:S04]  /*0c90*/  STG.E desc[UR12][R6.64+0x30], R11 ;  /* 0x0000300b06007986 */ /* 0x0209e8000c10190c */
[----:B-1----:R-:W5:Y:S04]  /*0ca0*/  LDG.E R13, desc[UR12][R4.64+0x34] ;  /* 0x0000340c040d7981 */ /* 0x002f68000c1e1900 */
[----:B-----5:R4:W-:Y:S04]  /*0cb0*/  STG.E desc[UR12][R6.64+0x34], R13 ;  /* 0x0000340d06007986 */ /* 0x0209e8000c10190c */
[----:B--2---:R-:W2:Y:S04]  /*0cc0*/  LDG.E R15, desc[UR12][R4.64+0x38] ;  /* 0x0000380c040f7981 */ /* 0x004ea8000c1e1900 */
[----:B--2---:R4:W-:Y:S04]  /*0cd0*/  STG.E desc[UR12][R6.64+0x38], R15 ;  /* 0x0000380f06007986 */ /* 0x0049e8000c10190c */
[----:B---3--:R-:W2:Y:S01]  /*0ce0*/  LDG.E R17, desc[UR12][R4.64+0x3c] ;  /* 0x00003c0c04117981 */ /* 0x008ea2000c1e1900 */
[----:B------:R-:W-:-:S04]  /*0cf0*/  IADD3 R9, PT, PT, R9, 0x10, RZ ;  /* 0x0000001009097810 */ /* 0x000fc80007ffe0ff */
[----:B------:R-:W-:Y:S01]  /*0d00*/  ISETP.NE.AND P0, PT, R9, R3, PT ;  /* 0x000000030900720c */ /* 0x000fe20003f05270 */
[----:B--2---:R4:W-:-:S12]  /*0d10*/  STG.E desc[UR12][R6.64+0x3c], R17 ;  /* 0x00003c1106007986 */ /* 0x0049d8000c10190c */
[----:B------:R-:W-:Y:S05]  /*0d20*/  @P0 BRA `(.L_x_100) ;  /* 0xfffffffc00600947 */ /* 0x000fea000383ffff */
.L_x_99:
[----:B------:R-:W-:Y:S05]  /*0d30*/  BRA.U !UP0, `(.L_x_97) ;  /* 0x0000000108e87547 */ /* 0x000fea000b800000 */
[----:B------:R-:W-:Y:S02]  /*0d40*/  UISETP.GE.U32.AND UP0, UPT, UR4, 0x8, UPT ;  /* 0x000000080400788c */ /* 0x000fe4000bf06070 */
[----:B------:R-:W-:-:S04]  /*0d50*/  ULOP3.LUT UR5, UR8, 0x7, URZ, 0xc0, !UPT ;  /* 0x0000000708057892 */ /* 0x000fc8000f8ec0ff */
[----:B------:R-:W-:-:S03]  /*0d60*/  UISETP.NE.AND UP1, UPT, UR5, URZ, UPT ;  /* 0x000000ff0500728c */ /* 0x000fc6000bf25270 */
[----:B------:R-:W-:Y:S08]  /*0d70*/  BRA.U !UP0, `(.L_x_101) ;  /* 0x0000000108587547 */ /* 0x000ff0000b800000 */
        /* <DEDUP_REMOVED lines=13> */
[----:B------:R-:W3:Y:S04]  /*0e50*/  LDG.E R17, desc[UR12][R4.64+0x10] ;  /* 0x0000100c04117981 */ /* 0x000ee8000c1e1900 */
[----:B---3--:R2:W-:Y:S04]  /*0e60*/  STG.E desc[UR12][R6.64+0x10], R17 ;  /* 0x0000101106007986 */ /* 0x0085e8000c10190c */
[----:B------:R-:W3:Y:S04]  /*0e70*/  LDG.E R19, desc[UR12][R4.64+0x14] ;  /* 0x0000140c04137981 */ /* 0x000ee8000c1e1900 */
[----:B---3--:R2:W-:Y:S04]  /*0e80*/  STG.E desc[UR12][R6.64+0x14], R19 ;  /* 0x0000141306007986 */ /* 0x0085e8000c10190c */
[----:B0-----:R-:W3:Y:S04]  /*0e90*/  LDG.E R9, desc[UR12][R4.64+0x18] ;  /* 0x0000180c04097981 */ /* 0x001ee8000c1e1900 */
[----:B---3--:R2:W-:Y:S04]  /*0ea0*/  STG.E desc[UR12][R6.64+0x18], R9 ;  /* 0x0000180906007986 */ /* 0x0085e8000c10190c */
[----:B-1----:R-:W3:Y:S01]  /*0eb0*/  LDG.E R11, desc[UR12][R4.64+0x1c] ;  /* 0x00001c0c040b7981 */ /* 0x002ee2000c1e1900 */
[----:B------:R-:W-:-:S03]  /*0ec0*/  IADD3 R3, PT, PT, R3, 0x8, RZ ;  /* 0x0000000803037810 */ /* 0x000fc60007ffe0ff */
[----:B---3--:R2:W-:Y:S04]  /*0ed0*/  STG.E desc[UR12][R6.64+0x1c], R11 ;  /* 0x00001c0b06007986 */ /* 0x0085e8000c10190c */
.L_x_101:
[----:B------:R-:W-:Y:S05]  /*0ee0*/  BRA.U !UP1, `(.L_x_97) ;  /* 0x00000001097c7547 */ /* 0x000fea000b800000 */
[----:B------:R-:W-:Y:S02]  /*0ef0*/  UISETP.GE.U32.AND UP0, UPT, UR5, 0x4, UPT ;  /* 0x000000040500788c */ /* 0x000fe4000bf06070 */
[----:B------:R-:W-:-:S04]  /*0f00*/  ULOP3.LUT UR6, UR8, 0x3, URZ, 0xc0, !UPT ;  /* 0x0000000308067892 */ /* 0x000fc8000f8ec0ff */
[----:B------:R-:W-:-:S03]  /*0f10*/  UISETP.NE.AND UP1, UPT, UR6, URZ, UPT ;  /* 0x000000ff0600728c */ /* 0x000fc6000bf25270 */
[----:B------:R-:W-:Y:S08]  /*0f20*/  BRA.U !UP0, `(.L_x_102) ;  /* 0x0000000108387547 */ /* 0x000ff0000b800000 */
[----:B------:R-:W0:Y:S08]  /*0f30*/  LDC.64 R4, c[0x0][0x390] ;  /* 0x0000e400ff047b82 */ /* 0x000e300000000a00 */
[----:B--2-4-:R-:W1:Y:S01]  /*0f40*/  LDC.64 R6, c[0x0][0x3c0] ;  /* 0x0000f000ff067b82 */ /* 0x014e620000000a00 */
        /* <DEDUP_REMOVED lines=9> */
[----:B------:R-:W2:Y:S01]  /*0fe0*/  LDG.E R15, desc[UR12][R4.64+0xc] ;  /* 0x00000c0c040f7981 */ /* 0x000ea2000c1e1900 */
[----:B------:R-:W-:-:S03]  /*0ff0*/  IADD3 R3, PT, PT, R3, 0x4, RZ ;  /* 0x0000000403037810 */ /* 0x000fc60007ffe0ff */
[----:B--2---:R0:W-:Y:S04]  /*1000*/  STG.E desc[UR12][R6.64+0xc], R15 ;  /* 0x00000c0f06007986 */ /* 0x0041e8000c10190c */
.L_x_102:
[----:B------:R-:W-:Y:S05]  /*1010*/  BRA.U !UP1, `(.L_x_97) ;  /* 0x0000000109307547 */ /* 0x000fea000b800000 */
[----:B0-2-4-:R-:W0:Y:S01]  /*1020*/  LDC.64 R12, c[0x0][0x3c0] ;  /* 0x0000f000ff0c7b82 */ /* 0x015e220000000a00 */
[----:B------:R-:W-:-:S07]  /*1030*/  UMOV UR4, URZ ;  /* 0x000000ff00047c82 */ /* 0x000fce0008000000 */
[----:B------:R-:W1:Y:S02]  /*1040*/  LDC.64 R10, c[0x0][0x390] ;  /* 0x0000e400ff0a7b82 */ /* 0x000e640000000a00 */
.L_x_103:
[----:B01----:R-:W-:-:S06]  /*1050*/  IMAD.WIDE.U32 R4, R3, 0x4, R10 ;  /* 0x0000000403047825 */ /* 0x003fcc00078e000a */
[----:B------:R-:W2:Y:S01]  /*1060*/  LDG.E R5, desc[UR12][R4.64] ;  /* 0x0000000c04057981 */ /* 0x000ea2000c1e1900 */
[----:B------:R-:W-:Y:S01]  /*1070*/  IMAD R7, R8, UR8, R3 ;  /* 0x0000000808077c24 */ /* 0x000fe2000f8e0203 */
[----:B------:R-:W-:Y:S01]  /*1080*/  UIADD3 UR4, UPT, UPT, UR4, 0x1, URZ ;  /* 0x0000000104047890 */ /* 0x000fe2000fffe0ff */
[----:B------:R-:W-:Y:S02]  /*1090*/  IADD3 R3, PT, PT, R3, 0x1, RZ ;  /* 0x0000000103037810 */ /* 0x000fe40007ffe0ff */
[----:B0-----:R-:W-:Y:S01]  /*10a0*/  IMAD.WIDE R6, R7, 0x4, R12 ;  /* 0x0000000407067825 */ /* 0x001fe200078e020c */
[----:B------:R-:W-:-:S04]  /*10b0*/  UISETP.NE.AND UP0, UPT, UR4, UR6, UPT ;  /* 0x000000060400728c */ /* 0x000fc8000bf05270 */
[----:B--2---:R0:W-:Y:S05]  /*10c0*/  STG.E desc[UR12][R6.64], R5 ;  /* 0x0000000506007986 */ /* 0x0041ea000c10190c */
[----:B------:R-:W-:Y:S05]  /*10d0*/  BRA.U UP0, `(.L_x_103) ;  /* 0xfffffffd00dc7547 */ /* 0x000fea000b83ffff */
.L_x_97:
[----:B------:R-:W-:Y:S01]  /*10e0*/  MOV R0, UR8 ;  /* 0x0000000800007c02 */ /* 0x000fe20008000f00 */
[----:B------:R-:W-:Y:S01]  /*10f0*/  ULOP3.LUT UR6, UR8, 0xf, URZ, 0xc0, !UPT ;  /* 0x0000000f08067892 */ /* 0x000fe2000f8ec0ff */
[----:B------:R-:W-:Y:S02]  /*1100*/  UMOV UR4, URZ ;  /* 0x000000ff00047c82 */ /* 0x000fe40008000000 */
[----:B------:R-:W-:Y:S01]  /*1110*/  IADD3 R0, PT, PT, R0, -0x1, RZ ;  /* 0xffffffff00007810 */ /* 0x000fe20007ffe0ff */
[----:B------:R-:W-:-:S03]  /*1120*/  UISETP.NE.AND UP1, UPT, UR6, URZ, UPT ;  /* 0x000000ff0600728c */ /* 0x000fc6000bf25270 */
[----:B------:R-:W-:-:S13]  /*1130*/  ISETP.GE.U32.AND P0, PT, R0, 0xf, PT ;  /* 0x0000000f0000780c */ /* 0x000fda0003f06070 */
[----:B------:R-:W-:Y:S05]  /*1140*/  @!P0 BRA `(.L_x_104) ;  /* 0x0000000000ec8947 */ /* 0x000fea0003800000 */
[----:B------:R-:W-:Y:S01]  /*1150*/  ULOP3.LUT UR4, UR8, 0x7ffffff0, URZ, 0xc0, !UPT ;  /* 0x7ffffff008047892 */ /* 0x000fe2000f8ec0ff */
[----:B------:R-:W-:-:S11]  /*1160*/  UMOV UR5, URZ ;  /* 0x000000ff00057c82 */ /* 0x000fd60008000000 */
.L_x_105:
[----:B0123--:R-:W0:Y:S01]  /*1170*/  LDC.64 R2, c[0x0][0x3c0] ;  /* 0x0000f000ff027b82 */ /* 0x00fe220000000a00 */
[----:B----4-:R-:W-:-:S05]  /*1180*/  MOV R7, UR5 ;  /* 0x0000000500077c02 */ /* 0x010fca0008000f00 */
[----:B------:R-:W-:Y:S02]  /*1190*/  IMAD R7, R8, UR8, R7 ;  /* 0x0000000808077c24 */ /* 0x000fe4000f8e0207 */
[----:B------:R-:W1:Y:S02]  /*11a0*/  LDC.64 R4, c[0x0][0x3a8] ;  /* 0x0000ea00ff047b82 */ /* 0x000e640000000a00 */
[----:B0-----:R-:W-:-:S05]  /*11b0*/  IMAD.WIDE R2, R7, 0x4, R2 ;  /* 0x0000000407027825 */ /* 0x001fca00078e0202 */
[----:B------:R-:W2:Y:S01]  /*11c0*/  LDG.E R0, desc[UR12][R2.64] ;  /* 0x0000000c02007981 */ /* 0x000ea2000c1e1900 */
[----:B-1----:R-:W-:Y:S01]  /*11d0*/  IMAD.WIDE R4, R7, 0x4, R4 ;  /* 0x0000000407047825 */ /* 0x002fe200078e0204 */
[----:B--2---:R-:W-:-:S05]  /*11e0*/  FMNMX R7, RZ, R0, !PT ;  /* 0x00000000ff077209 */ /* 0x004fca0007800000 */
[----:B------:R0:W-:Y:S04]  /*11f0*/  STG.E desc[UR12][R4.64], R7 ;  /* 0x0000000704007986 */ /* 0x0001e8000c10190c */
[----:B------:R-:W2:Y:S02]  /*1200*/  LDG.E R0, desc[UR12][R2.64+0x4] ;  /* 0x0000040c02007981 */ /* 0x000ea4000c1e1900 */
[----:B--2---:R-:W-:-:S05]  /*1210*/  FMNMX R9, RZ, R0, !PT ;  /* 0x00000000ff097209 */ /* 0x004fca0007800000 */
[----:B------:R1:W-:Y:S04]  /*1220*/  STG.E desc[UR12][R4.64+0x4], R9 ;  /* 0x0000040904007986 */ /* 0x0003e8000c10190c */
[----:B------:R-:W2:Y:S02]  /*1230*/  LDG.E R0, desc[UR12][R2.64+0x8] ;  /* 0x0000080c02007981 */ /* 0x000ea4000c1e1900 */
[----:B--2---:R-:W-:-:S05]  /*1240*/  FMNMX R11, RZ, R0, !PT ;  /* 0x00000000ff0b7209 */ /* 0x004fca0007800000 */
[----:B------:R2:W-:Y:S04]  /*1250*/  STG.E desc[UR12][R4.64+0x8], R11 ;  /* 0x0000080b04007986 */ /* 0x0005e8000c10190c */
[----:B------:R-:W3:Y:S02]  /*1260*/  LDG.E R0, desc[UR12][R2.64+0xc] ;  /* 0x00000c0c02007981 */ /* 0x000ee4000c1e1900 */
[----:B---3--:R-:W-:-:S05]  /*1270*/  FMNMX R13, RZ, R0, !PT ;  /* 0x00000000ff0d7209 */ /* 0x008fca0007800000 */
[----:B------:R3:W-:Y:S04]  /*1280*/  STG.E desc[UR12][R4.64+0xc], R13 ;  /* 0x00000c0d04007986 */ /* 0x0007e8000c10190c */
[----:B------:R-:W0:Y:S02]  /*1290*/  LDG.E R0, desc[UR12][R2.64+0x10] ;  /* 0x0000100c02007981 */ /* 0x000e24000c1e1900 */
[----:B0-----:R-:W-:-:S05]  /*12a0*/  FMNMX R7, RZ, R0, !PT ;  /* 0x00000000ff077209 */ /* 0x001fca0007800000 */
[----:B------:R0:W-:Y:S04]  /*12b0*/  STG.E desc[UR12][R4.64+0x10], R7 ;  /* 0x0000100704007986 */ /* 0x0001e8000c10190c */
[----:B------:R-:W1:Y:S02]  /*12c0*/  LDG.E R0, desc[UR12][R2.64+0x14] ;  /* 0x0000140c02007981 */ /* 0x000e64000c1e1900 */
[----:B-1----:R-:W-:-:S05]  /*12d0*/  FMNMX R9, RZ, R0, !PT ;  /* 0x00000000ff097209 */ /* 0x002fca0007800000 */
        /* <DEDUP_REMOVED lines=28> */
[----:B------:R-:W3:Y:S01]  /*14a0*/  LDG.E R0, desc[UR12][R2.64+0x3c] ;  /* 0x00003c0c02007981 */ /* 0x000ee2000c1e1900 */
[----:B------:R-:W-:-:S04]  /*14b0*/  UIADD3 UR5, UPT, UPT, UR5, 0x10, URZ ;  /* 0x0000001005057890 */ /* 0x000fc8000fffe0ff */
[----:B------:R-:W-:Y:S01]  /*14c0*/  UISETP.NE.AND UP0, UPT, UR5, UR4, UPT ;  /* 0x000000040500728c */ /* 0x000fe2000bf05270 */
[----:B---3--:R-:W-:-:S05]  /*14d0*/  FMNMX R13, RZ, R0, !PT ;  /* 0x00000000ff0d7209 */ /* 0x008fca0007800000 */
[----:B------:R0:W-:Y:S03]  /*14e0*/  STG.E desc[UR12][R4.64+0x3c], R13 ;  /* 0x00003c0d04007986 */ /* 0x0001e6000c10190c */
[----:B------:R-:W-:Y:S05]  /*14f0*/  BRA.U UP0, `(.L_x_105) ;  /* 0xfffffffd001c7547 */ /* 0x000fea000b83ffff */
.L_x_104:
[----:B------:R-:W-:Y:S05]  /*1500*/  BRA.U !UP1, `(.L_x_91) ;  /* 0x0000000509287547 */ /* 0x000fea000b800000 */
[----:B------:R-:W-:Y:S02]  /*1510*/  UISETP.GE.U32.AND UP0, UPT, UR6, 0x8, UPT ;  /* 0x000000080600788c */ /* 0x000fe4000bf06070 */
[----:B------:R-:W-:-:S04]  /*1520*/  ULOP3.LUT UR5, UR8, 0x7, URZ, 0xc0, !UPT ;  /* 0x0000000708057892 */ /* 0x000fc8000f8ec0ff */
[----:B------:R-:W-:-:S03]  /*1530*/  UISETP.NE.AND UP1, UPT, UR5, URZ, UPT ;  /* 0x000000ff0500728c */ /* 0x000fc6000bf25270 */
[----:B------:R-:W-:Y:S08]  /*1540*/  BRA.U !UP0, `(.L_x_106) ;  /* 0x00000001087c7547 */ /* 0x000ff0000b800000 */
        /* <DEDUP_REMOVED lines=28> */
[----:B------:R-:W-:Y:S01]  /*1710*/  UIADD3 UR4, UPT, UPT, UR4, 0x8, URZ ;  /* 0x0000000804047890 */ /* 0x000fe2000fffe0ff */
[----:B---3--:R-:W-:-:S05]  /*1720*/  FMNMX R13, RZ, R0, !PT ;  /* 0x00000000ff0d7209 */ /* 0x008fca0007800000 */
[----:B------:R0:W-:Y:S06]  /*1730*/  STG.E desc[UR12][R4.64+0x1c], R13 ;  /* 0x00001c0d04007986 */ /* 0x0001ec000c10190c */
.L_x_106:
        /* <DEDUP_REMOVED lines=20> */
[----:B------:R-:W2:Y:S01]  /*1880*/  LDG.E R0, desc[UR12][R2.64+0xc] ;  /* 0x00000c0c02007981 */ /* 0x000ea2000c1e1900 */
[----:B------:R-:W-:Y:S01]  /*1890*/  UIADD3 UR4, UPT, UPT, UR4, 0x4, URZ ;  /* 0x0000000404047890 */ /* 0x000fe2000fffe0ff */
[----:B--2---:R-:W-:-:S05]  /*18a0*/  FMNMX R13, RZ, R0, !PT ;  /* 0x00000000ff0d7209 */ /* 0x004fca0007800000 */
[----:B------:R0:W-:Y:S06]  /*18b0*/  STG.E desc[UR12][R4.64+0xc], R13 ;  /* 0x00000c0d04007986 */ /* 0x0001ec000c10190c */
.L_x_107:
[----:B------:R-:W-:Y:S05]  /*18c0*/  BRA.U !UP1, `(.L_x_91) ;  /* 0x0000000109387547 */ /* 0x000fea000b800000 */
[----:B0-2-4-:R-:W0:Y:S01]  /*18d0*/  LDC.64 R10, c[0x0][0x3a8] ;  /* 0x0000ea00ff0a7b82 */ /* 0x015e220000000a00 */
[----:B------:R-:W-:-:S07]  /*18e0*/  UMOV UR5, URZ ;  /* 0x000000ff00057c82 */ /* 0x000fce0008000000 */
[----:B---3--:R-:W2:Y:S02]  /*18f0*/  LDC.64 R6, c[0x0][0x3c0] ;  /* 0x0000f000ff067b82 */ /* 0x008ea40000000a00 */
.L_x_108:
[----:B0-----:R-:W-:-:S05]  /*1900*/  MOV R5, UR4 ;  /* 0x0000000400057c02 */ /* 0x001fca0008000f00 */
[----:B------:R-:W-:-:S04]  /*1910*/  IMAD R5, R8, UR8, R5 ;  /* 0x0000000808057c24 */ /* 0x000fc8000f8e0205 */
[----:B-12---:R-:W-:-:S06]  /*1920*/  IMAD.WIDE R2, R5, 0x4, R6 ;  /* 0x0000000405027825 */ /* 0x006fcc00078e0206 */
[----:B------:R-:W2:Y:S01]  /*1930*/  LDG.E R2, desc[UR12][R2.64] ;  /* 0x0000000c02027981 */ /* 0x000ea2000c1e1900 */
[----:B0-----:R-:W-:Y:S01]  /*1940*/  IMAD.WIDE R4, R5, 0x4, R10 ;  /* 0x0000000405047825 */ /* 0x001fe200078e020a */
[----:B------:R-:W-:Y:S02]  /*1950*/  UIADD3 UR5, UPT, UPT, UR5, 0x1, URZ ;  /* 0x0000000105057890 */ /* 0x000fe4000fffe0ff */
[----:B------:R-:W-:Y:S02]  /*1960*/  UIADD3 UR4, UPT, UPT, UR4, 0x1, URZ ;  /* 0x0000000104047890 */ /* 0x000fe4000fffe0ff */
[----:B------:R-:W-:Y:S01]  /*1970*/  UISETP.NE.AND UP0, UPT, UR5, UR6, UPT ;  /* 0x000000060500728c */ /* 0x000fe2000bf05270 */
[----:B--2---:R-:W-:-:S05]  /*1980*/  FMNMX R9, RZ, R2, !PT ;  /* 0x00000002ff097209 */ /* 0x004fca0007800000 */
[----:B------:R0:W-:Y:S03]  /*1990*/  STG.E desc[UR12][R4.64], R9 ;  /* 0x0000000904007986 */ /* 0x0001e6000c10190c */
[----:B------:R-:W-:Y:S05]  /*19a0*/  BRA.U UP0, `(.L_x_108) ;  /* 0xfffffffd00d47547 */ /* 0x000fea000b83ffff */
.L_x_91:
[----:B------:R-:W5:Y:S02]  /*19b0*/  LDCU UR6, c[0x0][0x3dc] ;  /* 0x00007b80ff0677ac */ /* 0x000f640008000800 */
[----:B-----5:R-:W-:-:S09]  /*19c0*/  UISETP.GE.AND UP0, UPT, UR6, 0x1, UPT ;  /* 0x000000010600788c */ /* 0x020fd2000bf06270 */
[----:B------:R-:W-:Y:S05]  /*19d0*/  BRA.U !UP0, `(.L_x_90) ;  /* 0x0000001108c47547 */ /* 0x000fea000b800000 */
[----:B------:R-:W-:-:S04]  /*19e0*/  MOV R0, UR8 ;  /* 0x0000000800007c02 */ /* 0x000fc80008000f00 */
[----:B------:R-:W-:-:S13]  /*19f0*/  ISETP.GE.AND P0, PT, R0, 0x1, PT ;  /* 0x000000010000780c */ /* 0x000fda0003f06270 */
[----:B------:R-:W-:Y:S05]  /*1a00*/  @!P0 BRA `(.L_x_109) ;  /* 0x0000000c00088947 */ /* 0x000fea0003800000 */
[----:B0-----:R-:W-:Y:S01]  /*1a10*/  MOV R4, UR8 ;  /* 0x0000000800047c02 */ /* 0x001fe20008000f00 */
[----:B------:R-:W-:Y:S02]  /*1a20*/  ULOP3.LUT UR6, UR8, 0x7ffffff8, URZ, 0xc0, !UPT ;  /* 0x7ffffff808067892 */ /* 0x000fe4000f8ec0ff */
[----:B------:R-:W-:Y:S01]  /*1a30*/  IMAD R0, R8, UR8, RZ ;  /* 0x0000000808007c24 */ /* 0x000fe2000f8e02ff */
[----:B------:R-:W-:Y:S01]  /*1a40*/  ULOP3.LUT UR11, UR8, 0x7, URZ, 0xc0, !UPT ;  /* 0x00000007080b7892 */ /* 0x000fe2000f8ec0ff */
[----:B------:R-:W-:Y:S01]  /*1a50*/  IADD3 R4, PT, PT, R4, -0x1, RZ ;  /* 0xffffffff04047810 */ /* 0x000fe20007ffe0ff */
[----:B------:R-:W-:Y:S02]  /*1a60*/  ULOP3.LUT UR14, UR8, 0x3, URZ, 0xc0, !UPT ;  /* 0x00000003080e7892 */ /* 0x000fe4000f8ec0ff */
[----:B------:R-:W-:Y:S01]  /*1a70*/  UIADD3 UR7, UPT, UPT, -UR6, URZ, URZ ;  /* 0x000000ff06077290 */ /* 0x000fe2000fffe1ff */
[----:B------:R-:W-:-:S11]  /*1a80*/  UMOV UR4, URZ ;  /* 0x000000ff00047c82 */ /* 0x000fd60008000000 */
.L_x_114:
[----:B0-----:R-:W0:Y:S01]  /*1a90*/  LDCU.64 UR8, c[0x0][0x3a0] ;  /* 0x00007400ff0877ac */ /* 0x001e220008000a00 */
[----:B-1234-:R-:W1:Y:S01]  /*1aa0*/  LDC.64 R2, c[0x0][0x3b8] ;  /* 0x0000ee00ff027b82 */ /* 0x01ee620000000a00 */
[----:B------:R-:W2:Y:S01]  /*1ab0*/  LDCU UR24, c[0x0][0x3dc] ;  /* 0x00007b80ff1877ac */ /* 0x000ea20008000800 */
[----:B0-----:R-:W-:-:S06]  /*1ac0*/  UIMAD.WIDE.U32 UR8, UR4, 0x4, UR8 ;  /* 0x00000004040878a5 */ /* 0x001fcc000f8e0008 */
[----:B----4-:R-:W-:Y:S02]  /*1ad0*/  MOV R6, UR8 ;  /* 0x0000000800067c02 */ /* 0x010fe40008000f00 */
[----:B------:R-:W-:-:S05]  /*1ae0*/  MOV R7, UR9 ;  /* 0x0000000900077c02 */ /* 0x000fca0008000f00 */
[----:B------:R-:W3:Y:S01]  /*1af0*/  LDG.E R5, desc[UR12][R6.64] ;  /* 0x0000000c06057981 */ /* 0x000ee2000c1e1900 */
[----:B--2---:R-:W-:Y:S01]  /*1b00*/  MOV R9, UR24 ;  /* 0x0000001800097c02 */ /* 0x004fe20008000f00 */
[----:B------:R-:W-:Y:S01]  /*1b10*/  UMOV UR5, URZ ;  /* 0x000000ff00057c82 */ /* 0x000fe20008000000 */
[----:B------:R-:W-:-:S03]  /*1b20*/  ISETP.GE.U32.AND P0, PT, R4, 0x7, PT ;  /* 0x000000070400780c */ /* 0x000fc60003f06070 */
[----:B------:R-:W-:-:S04]  /*1b30*/  IMAD R9, R8, R9, UR4 ;  /* 0x0000000408097e24 */ /* 0x000fc8000f8e0209 */
[----:B-1----:R-:W-:-:S05]  /*1b40*/  IMAD.WIDE R2, R9, 0x4, R2 ;  /* 0x0000000409027825 */ /* 0x002fca00078e0202 */
[----:B---3--:R0:W-:Y:S01]  /*1b50*/  STG.E desc[UR12][R2.64], R5 ;  /* 0x0000000502007986 */ /* 0x0081e2000c10190c */
[----:B------:R-:W-:Y:S05]  /*1b60*/  @!P0 BRA `(.L_x_110) ;  /* 0x0000000400488947 */ /* 0x000fea0003800000 */
[----:B------:R-:W-:Y:S01]  /*1b70*/  MOV R9, R0 ;  /* 0x0000000000097202 */ /* 0x000fe20000000f00 */
[----:B------:R-:W-:Y:S02]  /*1b80*/  UIADD3 UR9, UPT, UPT, UR4, UR24, URZ ;  /* 0x0000001804097290 */ /* 0x000fe4000fffe0ff */
[----:B------:R-:W-:Y:S01]  /*1b90*/  ULEA UR10, UR24, UR4, 0x1 ;  /* 0x00000004180a7291 */ /* 0x000fe2000f8e08ff */
[----:B------:R-:W1:Y:S01]  /*1ba0*/  LDCU.64 UR22, c[0x0][0x398] ;  /* 0x00007300ff1677ac */ /* 0x000e620008000a00 */
[----:B------:R-:W-:Y:S02]  /*1bb0*/  UIMAD UR15, UR24, 0x3, UR4 ;  /* 0x00000003180f78a4 */ /* 0x000fe4000f8e0204 */
[----:B------:R-:W-:Y:S02]  /*1bc0*/  ULEA UR16, UR24, UR4, 0x2 ;  /* 0x0000000418107291 */ /* 0x000fe4000f8e10ff */
[----:B------:R-:W-:Y:S02]  /*1bd0*/  UIMAD UR17, UR24, 0x5, UR4 ;  /* 0x00000005181178a4 */ /* 0x000fe4000f8e0204 */
[----:B------:R-:W-:-:S02]  /*1be0*/  UIMAD UR18, UR24, 0x6, UR4 ;  /* 0x00000006181278a4 */ /* 0x000fc4000f8e0204 */
[----:B------:R-:W-:Y:S02]  /*1bf0*/  UIMAD UR19, UR24, 0x7, UR4 ;  /* 0x00000007181378a4 */ /* 0x000fe4000f8e0204 */
[----:B------:R-:W-:Y:S01]  /*1c00*/  UMOV UR5, UR4 ;  /* 0x0000000400057c82 */ /* 0x000fe20008000000 */
[----:B------:R-:W-:-:S09]  /*1c10*/  UMOV UR8, UR7 ;  /* 0x0000000700087c82 */ /* 0x000fd20008000000 */
.L_x_111:
[----:B------:R-:W2:Y:S01]  /*1c20*/  LDC.64 R6, c[0x0][0x3a8] ;  /* 0x0000ea00ff067b82 */ /* 0x000ea20000000a00 */
[----:B-1----:R-:W-:-:S06]  /*1c30*/  UIMAD.WIDE.U32 UR20, UR5, 0x4, UR22 ;  /* 0x00000004051478a5 */ /* 0x002fcc000f8e0016 */
[----:B------:R-:W-:Y:S02]  /*1c40*/  MOV R10, UR20 ;  /* 0x00000014000a7c02 */ /* 0x000fe40008000f00 */
[----:B------:R-:W-:-:S05]  /*1c50*/  MOV R11, UR21 ;  /* 0x00000015000b7c02 */ /* 0x000fca0008000f00 */
[----:B------:R-:W0:Y:S01]  /*1c60*/  LDG.E R10, desc[UR12][R10.64] ;  /* 0x0000000c0a0a7981 */ /* 0x000e22000c1e1900 */
[----:B--2---:R-:W-:-:S05]  /*1c70*/  IMAD.WIDE R6, R9, 0x4, R6 ;  /* 0x0000000409067825 */ /* 0x004fca00078e0206 */
[----:B------:R-:W0:Y:S01]  /*1c80*/  LDG.E R12, desc[UR12][R6.64] ;  /* 0x0000000c060c7981 */ /* 0x000e22000c1e1900 */
[----:B------:R-:W-:-:S06]  /*1c90*/  UIMAD.WIDE.U32 UR20, UR9, 0x4, UR22 ;  /* 0x00000004091478a5 */ /* 0x000fcc000f8e0016 */
[----:B------:R-:W-:Y:S01]  /*1ca0*/  MOV R13, UR21 ;  /* 0x00000015000d7c02 */ /* 0x000fe20008000f00 */
[----:B0--3--:R-:W-:Y:S01]  /*1cb0*/  FFMA R5, R12, R10, R5 ;  /* 0x0000000a0c057223 */ /* 0x009fe20000000005 */
[----:B------:R-:W-:-:S04]  /*1cc0*/  MOV R12, UR20 ;  /* 0x00000014000c7c02 */ /* 0x000fc80008000f00 */
[----:B------:R0:W-:Y:S04]  /*1cd0*/  STG.E desc[UR12][R2.64], R5 ;  /* 0x0000000502007986 */ /* 0x0001e8000c10190c */
[----:B------:R-:W2:Y:S04]  /*1ce0*/  LDG.E R12, desc[UR12][R12.64] ;  /* 0x0000000c0c0c7981 */ /* 0x000ea8000c1e1900 */
[----:B------:R-:W2:Y:S01]  /*1cf0*/  LDG.E R14, desc[UR12][R6.64+0x4] ;  /* 0x0000040c060e7981 */ /* 0x000ea2000c1e1900 */
[----:B------:R-:W-:-:S06]  /*1d00*/  UIMAD.WIDE.U32 UR20, UR10, 0x4, UR22 ;  /* 0x000000040a1478a5 */ /* 0x000fcc000f8e0016 */
[----:B------:R-:W-:Y:S01]  /*1d10*/  MOV R15, UR21 ;  /* 0x00000015000f7c02 */ /* 0x000fe20008000f00 */
[----:B--2---:R-:W-:Y:S01]  /*1d20*/  FFMA R17, R14, R12, R5 ;  /* 0x0000000c0e117223 */ /* 0x004fe20000000005 */
        /* <DEDUP_REMOVED lines=9> */
[----:B------:R-:W0:Y:S04]  /*1dc0*/  LDG.E R10, desc[UR12][R10.64] ;  /* 0x0000000c0a0a7981 */ /* 0x000e28000c1e1900 */
[----:B------:R-:W0:Y:S01]  /*1dd0*/  LDG.E R12, desc[UR12][R6.64+0xc] ;  /* 0x00000c0c060c7981 */ /* 0x000e22000c1e1900 */
[----:B------:R-:W-:-:S06]  /*1de0*/  UIMAD.WIDE.U32 UR20, UR16, 0x4, UR22 ;  /* 0x00000004101478a5 */ /* 0x000fcc000f8e0016 */
[----:B------:R-:W-:Y:S02]  /*1df0*/  IMAD.U32 R13, RZ, RZ, UR21 ;  /* 0x00000015ff0d7e24 */ /* 0x000fe4000f8e00ff */
[----:B0-----:R-:W-:Y:S01]  /*1e00*/  FFMA R5, R12, R10, R19 ;  /* 0x0000000a0c057223 */ /* 0x001fe20000000013 */
[----:B------:R-:W-:-:S04]  /*1e10*/  MOV R12, UR20 ;  /* 0x00000014000c7c02 */ /* 0x000fc80008000f00 */
[----:B------:R0:W-:Y:S04]  /*1e20*/  STG.E desc[UR12][R2.64], R5 ;  /* 0x0000000502007986 */ /* 0x0001e8000c10190c */
[----:B------:R-:W1:Y:S04]  /*1e30*/  LDG.E R12, desc[UR12][R12.64] ;  /* 0x0000000c0c0c7981 */ /* 0x000e68000c1e1900 */
[----:B------:R-:W1:Y:S01]  /*1e40*/  LDG.E R14, desc[UR12][R6.64+0x10] ;  /* 0x0000100c060e7981 */ /* 0x000e62000c1e1900 */
[----:B------:R-:W-:-:S06]  /*1e50*/  UIMAD.WIDE.U32 UR20, UR17, 0x4, UR22 ;  /* 0x00000004111478a5 */ /* 0x000fcc000f8e0016 */
[----:B------:R-:W-:Y:S01]  /*1e60*/  MOV R15, UR21 ;  /* 0x00000015000f7c02 */ /* 0x000fe20008000f00 */
[----:B-1----:R-:W-:Y:S01]  /*1e70*/  FFMA R17, R14, R12, R5 ;  /* 0x0000000c0e117223 */ /* 0x002fe20000000005 */
        /* <DEDUP_REMOVED lines=18> */
[----:B------:R-:W-:-:S04]  /*1fa0*/  UIADD3 UR8, UPT, UPT, UR8, 0x8, URZ ;  /* 0x0000000808087890 */ /* 0x000fc8000fffe0ff */
[----:B------:R-:W-:Y:S01]  /*1fb0*/  UISETP.NE.AND UP0, UPT, UR8, URZ, UPT ;  /* 0x000000ff0800728c */ /* 0x000fe2000bf05270 */
[----:B------:R-:W-:Y:S01]  /*1fc0*/  IADD3 R9, PT, PT, R9, 0x8, RZ ;  /* 0x0000000809097810 */ /* 0x000fe20007ffe0ff */
[----:B------:R-:W-:Y:S02]  /*1fd0*/  ULEA UR9, UR24, UR9, 0x3 ;  /* 0x0000000918097291 */ /* 0x000fe4000f8e18ff */
[----:B------:R-:W-:Y:S02]  /*1fe0*/  ULEA UR10, UR24, UR10, 0x3 ;  /* 0x0000000a180a7291 */ /* 0x000fe4000f8e18ff */
[----:B------:R-:W-:Y:S02]  /*1ff0*/  ULEA UR15, UR24, UR15, 0x3 ;  /* 0x0000000f180f7291 */ /* 0x000fe4000f8e18ff */
[----:B------:R-:W-:Y:S02]  /*2000*/  ULEA UR16, UR24, UR16, 0x3 ;  /* 0x0000001018107291 */ /* 0x000fe4000f8e18ff */
[----:B------:R-:W-:-:S02]  /*2010*/  ULEA UR17, UR24, UR17, 0x3 ;  /* 0x0000001118117291 */ /* 0x000fc4000f8e18ff */
[----:B------:R-:W-:Y:S02]  /*2020*/  ULEA UR18, UR24, UR18, 0x3 ;  /* 0x0000001218127291 */ /* 0x000fe4000f8e18ff */
[----:B------:R-:W-:Y:S02]  /*2030*/  ULEA UR19, UR24, UR19, 0x3 ;  /* 0x0000001318137291 */ /* 0x000fe4000f8e18ff */
[----:B------:R-:W-:Y:S01]  /*2040*/  ULEA UR5, UR24, UR5, 0x3 ;  /* 0x0000000518057291 */ /* 0x000fe2000f8e18ff */
[----:B0-----:R-:W-:-:S05]  /*2050*/  FFMA R5, R14, R12, R21 ;  /* 0x0000000c0e057223 */ /* 0x001fca0000000015 */
[----:B------:R3:W-:Y:S01]  /*2060*/  STG.E desc[UR12][R2.64], R5 ;  /* 0x0000000502007986 */ /* 0x0007e2000c10190c */
[----:B------:R-:W-:Y:S05]  /*2070*/  BRA.U UP0, `(.L_x_111) ;  /* 0xfffffff900e87547 */ /* 0x000fea000b83ffff */
[----:B------:R-:W-:-:S05]  /*2080*/  UMOV UR5, UR6 ;  /* 0x0000000600057c82 */ /* 0x000fca0008000000 */
.L_x_110:
[----:B------:R-:W-:-:S09]  /*2090*/  UISETP.NE.AND UP0, UPT, UR11, URZ, UPT ;  /* 0x000000ff0b00728c */ /* 0x000fd2000bf05270 */
[----:B------:R-:W-:Y:S05]  /*20a0*/  BRA.U !UP0, `(.L_x_112) ;  /* 0x0000000508507547 */ /* 0x000fea000b800000 */
[----:B------:R-:W-:Y:S02]  /*20b0*/  UIADD3 UR8, UPT, UPT, UR11, -0x1, URZ ;  /* 0xffffffff0b087890 */ /* 0x000fe4000fffe0ff */
[----:B------:R-:W-:Y:S02]  /*20c0*/  UISETP.NE.AND UP1, UPT, UR14, URZ, UPT ;  /* 0x000000ff0e00728c */ /* 0x000fe4000bf25270 */
[----:B------:R-:W-:-:S09]  /*20d0*/  UISETP.GE.U32.AND UP0, UPT, UR8, 0x3, UPT ;  /* 0x000000030800788c */ /* 0x000fd2000bf06070 */
[----:B------:R-:W-:Y:S05]  /*20e0*/  BRA.U !UP0, `(.L_x_113) ;  /* 0x0000000108947547 */ /* 0x000fea000b800000 */
[----:B------:R-:W1:Y:S01]  /*20f0*/  LDCU.64 UR8, c[0x0][0x398] ;  /* 0x00007300ff0877ac */ /* 0x000e620008000a00 */
[----:B------:R-:W2:Y:S01]  /*2100*/  LDC.64 R6, c[0x0][0x3a8] ;  /* 0x0000ea00ff067b82 */ /* 0x000ea20000000a00 */
[----:B------:R-:W-:Y:S01]  /*2110*/  IADD3 R9, PT, PT, R0, UR5, RZ ;  /* 0x0000000500097c10 */ /* 0x000fe2000fffe0ff */
[----:B------:R-:W-:-:S04]  /*2120*/  UIMAD UR10, UR5, UR24, UR4 ;  /* 0x00000018050a72a4 */ /* 0x000fc8000f8e0204 */
[----:B-1----:R-:W-:-:S06]  /*2130*/  UIMAD.WIDE.U32 UR16, UR10, 0x4, UR8 ;  /* 0x000000040a1078a5 */ /* 0x002fcc000f8e0008 */
[----:B------:R-:W-:Y:S01]  /*2140*/  MOV R10, UR16 ;  /* 0x00000010000a7c02 */ /* 0x000fe20008000f00 */
[----:B--2---:R-:W-:Y:S01]  /*2150*/  IMAD.WIDE R6, R9, 0x4, R6 ;  /* 0x0000000409067825 */ /* 0x004fe200078e0206 */
[----:B------:R-:W-:-:S04]  /*2160*/  MOV R11, UR17 ;  /* 0x00000011000b7c02 */ /* 0x000fc80008000f00 */
[----:B------:R-:W0:Y:S04]  /*2170*/  LDG.E R12, desc[UR12][R6.64] ;  /* 0x0000000c060c7981 */ /* 0x000e28000c1e1900 */
[----:B------:R-:W0:Y:S01]  /*2180*/  LDG.E R10, desc[UR12][R10.64] ;  /* 0x0000000c0a0a7981 */ /* 0x000e22000c1e1900 */
[----:B------:R-:W-:-:S04]  /*2190*/  UIADD3 UR10, UPT, UPT, UR10, UR24, URZ ;  /* 0x000000180a0a7290 */ /* 0x000fc8000fffe0ff */
[----:B------:R-:W-:-:S06]  /*21a0*/  UIMAD.WIDE.U32 UR16, UR10, 0x4, UR8 ;  /* 0x000000040a1078a5 */ /* 0x000fcc000f8e0008 */
[----:B------:R-:W-:Y:S01]  /*21b0*/  MOV R13, UR17 ;  /* 0x00000011000d7c02 */ /* 0x000fe20008000f00 */
[----:B0--3--:R-:W-:Y:S01]  /*21c0*/  FFMA R5, R12, R10, R5 ;  /* 0x0000000a0c057223 */ /* 0x009fe20000000005 */
[----:B------:R-:W-:-:S04]  /*21d0*/  MOV R12, UR16 ;  /* 0x00000010000c7c02 */ /* 0x000fc80008000f00 */
[----:B------:R0:W-:Y:S04]  /*21e0*/  STG.E desc[UR12][R2.64], R5 ;  /* 0x0000000502007986 */ /* 0x0001e8000c10190c */
[----:B------:R-:W2:Y:S04]  /*21f0*/  LDG.E R12, desc[UR12][R12.64] ;  /* 0x0000000c0c0c7981 */ /* 0x000ea8000c1e1900 */
[----:B------:R-:W2:Y:S01]  /*2200*/  LDG.E R14, desc[UR12][R6.64+0x4] ;  /* 0x0000040c060e7981 */ /* 0x000ea2000c1e1900 */
[----:B------:R-:W-:-:S04]  /*2210*/  UIADD3 UR10, UPT, UPT, UR10, UR24, URZ ;  /* 0x000000180a0a7290 */ /* 0x000fc8000fffe0ff */
[----:B------:R-:W-:-:S06]  /*2220*/  UIMAD.WIDE.U32 UR16, UR10, 0x4, UR8 ;  /* 0x000000040a1078a5 */ /* 0x000fcc000f8e0008 */
[----:B------:R-:W-:Y:S01]  /*2230*/  MOV R15, UR17 ;  /* 0x00000011000f7c02 */ /* 0x000fe20008000f00 */
[----:B--2---:R-:W-:Y:S01]  /*2240*/  FFMA R9, R14, R12, R5 ;  /* 0x0000000c0e097223 */ /* 0x004fe20000000005 */
        /* <DEDUP_REMOVED lines=10> */
[----:B------:R-:W0:Y:S04]  /*22f0*/  LDG.E R12, desc[UR12][R6.64+0xc] ;  /* 0x00000c0c060c7981 */ /* 0x000e28000c1e1900 */
[----:B------:R-:W0:Y:S01]  /*2300*/  LDG.E R10, desc[UR12][R10.64] ;  /* 0x0000000c0a0a7981 */ /* 0x000e22000c1e1900 */
[----:B------:R-:W-:Y:S01]  /*2310*/  UIADD3 UR5, UPT, UPT, UR5, 0x4, URZ ;  /* 0x0000000405057890 */ /* 0x000fe2000fffe0ff */
[----:B0-----:R-:W-:-:S05]  /*2320*/  FFMA R5, R12, R10, R13 ;  /* 0x0000000a0c057223 */ /* 0x001fca000000000d */
[----:B------:R1:W-:Y:S06]  /*2330*/  STG.E desc[UR12][R2.64], R5 ;  /* 0x0000000502007986 */ /* 0x0003ec000c10190c */
.L_x_113:
[----:B------:R-:W-:Y:S05]  /*2340*/  BRA.U !UP1, `(.L_x_112) ;  /* 0x0000000109a87547 */ /* 0x000fea000b800000 */
[----:B------:R-:W-:-:S06]  /*2350*/  UISETP.NE.AND UP0, UPT, UR14, 0x1, UPT ;  /* 0x000000010e00788c */ /* 0x000fcc000bf05270 */
[----:B------:R-:W-:-:S05]  /*2360*/  PLOP3.LUT P0, PT, PT, PT, UP0, 0x80, 0x8 ;  /* 0x000000000008781c */ /* 0x000fca0003f0f008 */
[----:B------:R-:W2:Y:S01]  /*2370*/  @UP0 LDCU.64 UR8, c[0x0][0x398] ;  /* 0x00007300ff0807ac */ /* 0x000ea20008000a00 */
[----:B------:R-:W4:Y:S01]  /*2380*/  @UP0 LDCU.64 UR16, c[0x0][0x3a8] ;  /* 0x00007500ff1007ac */ /* 0x000f220008000a00 */
[----:B------:R-:W-:-:S06]  /*2390*/  @UP0 UIMAD UR10, UR5, UR24, UR4 ;  /* 0x00000018050a02a4 */ /* 0x000fcc000f8e0204 */
[----:B-1----:R-:W-:Y:S01]  /*23a0*/  @P0 IADD3 R9, PT, PT, R0, UR5, RZ ;  /* 0x0000000500090c10 */ /* 0x002fe2000fffe0ff */
[----:B--2---:R-:W-:Y:S01]  /*23b0*/  @UP0 UIMAD.WIDE.U32 UR18, UR10, 0x4, UR8 ;  /* 0x000000040a1208a5 */ /* 0x004fe2000f8e0008 */
[----:B----4-:R-:W-:Y:S02]  /*23c0*/  MOV R6, UR16 ;  /* 0x0000001000067c02 */ /* 0x010fe40008000f00 */
[----:B------:R-:W-:-:S03]  /*23d0*/  MOV R7, UR17 ;  /* 0x0000001100077c02 */ /* 0x000fc60008000f00 */
[----:B------:R-:W-:Y:S02]  /*23e0*/  MOV R12, UR18 ;  /* 0x00000012000c7c02 */ /* 0x000fe40008000f00 */
[----:B------:R-:W-:Y:S01]  /*23f0*/  MOV R13, UR19 ;  /* 0x00000013000d7c02 */ /* 0x000fe20008000f00 */
[----:B------:R-:W-:-:S04]  /*2400*/  @P0 IMAD.WIDE R6, R9, 0x4, R6 ;  /* 0x0000000409060825 */ /* 0x000fc800078e0206 */
[----:B------:R-:W2:Y:S04]  /*2410*/  @P0 LDG.E R12, desc[UR12][R12.64] ;  /* 0x0000000c0c0c0981 */ /* 0x000ea8000c1e1900 */
[----:B------:R-:W2:Y:S01]  /*2420*/  @P0 LDG.E R10, desc[UR12][R6.64] ;  /* 0x0000000c060a0981 */ /* 0x000ea2000c1e1900 */
[----:B------:R-:W-:-:S04]  /*2430*/  @UP0 UIADD3 UR10, UPT, UPT, UR10, UR24, URZ ;  /* 0x000000180a0a0290 */ /* 0x000fc8000fffe0ff */
[----:B------:R-:W-:-:S06]  /*2440*/  @UP0 UIMAD.WIDE.U32 UR8, UR10, 0x4, UR8 ;  /* 0x000000040a0808a5 */ /* 0x000fcc000f8e0008 */
[----:B------:R-:W-:Y:S01]  /*2450*/  MOV R11, UR9 ;  /* 0x00000009000b7c02 */ /* 0x000fe20008000f00 */
[----:B--2---:R-:W-:Y:S01]  /*2460*/  @P0 FFMA R9, R10, R12, R5 ;  /* 0x0000000c0a090223 */ /* 0x004fe20000000005 */
[----:B------:R-:W-:-:S03]  /*2470*/  MOV R10, UR8 ;  /* 0x00000008000a7c02 */ /* 0x000fc60008000f00 */
[----:B------:R-:W1:Y:S01]  /*2480*/  LDCU UR8, c[0x0][0x3d8] ;  /* 0x00007b00ff0877ac */ /* 0x000e620008000800 */
[----:B------:R2:W-:Y:S04]  /*2490*/  @P0 STG.E desc[UR12][R2.64], R9 ;  /* 0x0000000902000986 */ /* 0x0005e8000c10190c */
[----:B------:R-:W0:Y:S04]  /*24a0*/  @P0 LDG.E R14, desc[UR12][R6.64+0x4] ;  /* 0x0000040c060e0981 */ /* 0x000e28000c1e1900 */
[----:B------:R4:W0:Y:S01]  /*24b0*/  @P0 LDG.E R10, desc[UR12][R10.64] ;  /* 0x0000000c0a0a0981 */ /* 0x000822000c1e1900 */
[----:B------:R-:W-:-:S02]  /*24c0*/  @UP0 UIADD3 UR5, UPT, UPT, UR5, 0x2, URZ ;  /* 0x0000000205050890 */ /* 0x000fc4000fffe0ff */
[----:B-1----:R-:W-:-:S06]  /*24d0*/  ULOP3.LUT UP1, URZ, UR8, 0x1, URZ, 0xc0, !UPT ;  /* 0x0000000108ff7892 */ /* 0x002fcc000f82c0ff */
[----:B------:R-:W-:-:S05]  /*24e0*/  PLOP3.LUT P1, PT, PT, PT, UP1, 0x80, 0x8 ;  /* 0x000000000008781c */ /* 0x000fca0003f2f018 */
[----:B------:R-:W1:Y:S01]  /*24f0*/  @UP1 LDCU.64 UR8, c[0x0][0x398] ;  /* 0x00007300ff0817ac */ /* 0x000e620008000a00 */
[----:B------:R-:W5:Y:S01]  /*2500*/  @UP1 LDCU.64 UR16, c[0x0][0x3a8] ;  /* 0x00007500ff1017ac */ /* 0x000f620008000a00 */
[----:B------:R-:W-:-:S06]  /*2510*/  @UP1 UIMAD UR10, UR5, UR24, UR4 ;  /* 0x00000018050a12a4 */ /* 0x000fcc000f8e0204 */
[----:B------:R-:W-:Y:S01]  /*2520*/  @P1 IADD3 R15, PT, PT, R0, UR5, RZ ;  /* 0x00000005000f1c10 */ /* 0x000fe2000fffe0ff */
[----:B-1----:R-:W-:Y:S01]  /*2530*/  @UP1 UIMAD.WIDE.U32 UR8, UR10, 0x4, UR8 ;  /* 0x000000040a0818a5 */ /* 0x002fe2000f8e0008 */
[----:B-----5:R-:W-:Y:S02]  /*2540*/  MOV R12, UR16 ;  /* 0x00000010000c7c02 */ /* 0x020fe40008000f00 */
[----:B------:R-:W-:-:S03]  /*2550*/  MOV R13, UR17 ;  /* 0x00000011000d7c02 */ /* 0x000fc60008000f00 */
[----:B----4-:R-:W-:Y:S01]  /*2560*/  MOV R11, UR9 ;  /* 0x00000009000b7c02 */ /* 0x010fe20008000f00 */
[----:B------:R-:W-:-:S04]  /*2570*/  @P1 IMAD.WIDE R6, R15, 0x4, R12 ;  /* 0x000000040f061825 */ /* 0x000fc800078e020c */
[----:B0--3--:R-:W-:Y:S01]  /*2580*/  @P0 FFMA R5, R14, R10, R9 ;  /* 0x0000000a0e050223 */ /* 0x009fe20000000009 */
[----:B------:R-:W-:-:S04]  /*2590*/  MOV R10, UR8 ;  /* 0x00000008000a7c02 */ /* 0x000fc80008000f00 */
[----:B------:R4:W-:Y:S04]  /*25a0*/  @P0 STG.E desc[UR12][R2.64], R5 ;  /* 0x0000000502000986 */ /* 0x0009e8000c10190c */
[----:B------:R-:W2:Y:S04]  /*25b0*/  @P1 LDG.E R6, desc[UR12][R6.64] ;  /* 0x0000000c06061981 */ /* 0x000ea8000c1e1900 */
[----:B------:R-:W2:Y:S02]  /*25c0*/  @P1 LDG.E R10, desc[UR12][R10.64] ;  /* 0x0000000c0a0a1981 */ /* 0x000ea4000c1e1900 */
[----:B--2---:R-:W-:-:S05]  /*25d0*/  @P1 FFMA R9, R6, R10, R5 ;  /* 0x0000000a06091223 */ /* 0x004fca0000000005 */
[----:B------:R4:W-:Y:S02]  /*25e0*/  @P1 STG.E desc[UR12][R2.64], R9 ;  /* 0x0000000902001986 */ /* 0x0009e4000c10190c */
.L_x_112:
[----:B------:R-:W-:-:S04]  /*25f0*/  UIADD3 UR4, UPT, UPT, UR4, 0x1, URZ ;  /* 0x0000000104047890 */ /* 0x000fc8000fffe0ff */
[----:B------:R-:W-:-:S09]  /*2600*/  UISETP.NE.AND UP0, UPT, UR4, UR24, UPT ;  /* 0x000000180400728c */ /* 0x000fd2000bf05270 */
[----:B------:R-:W-:Y:S05]  /*2610*/  BRA.U !UP0, `(.L_x_90) ;  /* 0x0000000508b47547 */ /* 0x000fea000b800000 */
[----:B------:R-:W-:Y:S05]  /*2620*/  BRA `(.L_x_114) ;  /* 0xfffffff400187947 */ /* 0x000fea000383ffff */
.L_x_109:
[----:B------:R-:W-:Y:S01]  /*2630*/  UIADD3 UR4, UPT, UPT, UR6, -0x1, URZ ;  /* 0xffffffff06047890 */ /* 0x000fe2000fffe0ff */
[----:B0123--:R-:W-:Y:S01]  /*2640*/  HFMA2 R3, -RZ, RZ, 0, 0 ;  /* 0x00000000ff037431 */ /* 0x00ffe200000001ff */
[----:B------:R-:W-:Y:S02]  /*2650*/  ULOP3.LUT UR5, UR6, 0xf, URZ, 0xc0, !UPT ;  /* 0x0000000f06057892 */ /* 0x000fe4000f8ec0ff */
[----:B------:R-:W-:Y:S02]  /*2660*/  UISETP.GE.U32.AND UP0, UPT, UR4, 0xf, UPT ;  /* 0x0000000f0400788c */ /* 0x000fe4000bf06070 */
[----:B------:R-:W-:-:S07]  /*2670*/  UISETP.NE.AND UP1, UPT, UR5, URZ, UPT ;  /* 0x000000ff0500728c */ /* 0x000fce000bf25270 */
[----:B------:R-:W-:Y:S05]  /*2680*/  BRA.U !UP0, `(.L_x_115) ;  /* 0x0000000108ac7547 */ /* 0x000fea000b800000 */
[----:B------:R-:W-:Y:S01]  /*2690*/  ULOP3.LUT UR4, UR6, 0x7ffffff0, URZ, 0xc0, !UPT ;  /* 0x7ffffff006047892 */ /* 0x000fe2000f8ec0ff */
[----:B------:R-:W-:-:S05]  /*26a0*/  MOV R9, RZ ;  /* 0x000000ff00097202 */ /* 0x000fca0000000f00 */
[----:B------:R-:W-:-:S07]  /*26b0*/  MOV R3, UR4 ;  /* 0x0000000400037c02 */ /* 0x000fce0008000f00 */
.L_x_116:
        /* <DEDUP_REMOVED lines=40> */
.L_x_115:
        /* <DEDUP_REMOVED lines=27> */
.L_x_117:
        /* <DEDUP_REMOVED lines=19> */
.L_x_118:
[----:B------:R-:W-:Y:S05]  /*2c20*/  BRA.U !UP1, `(.L_x_90) ;  /* 0x0000000109307547 */ /* 0x000fea000b800000 */
[----:B0-2-4-:R-:W0:Y:S01]  /*2c30*/  LDC.64 R12, c[0x0][0x3b8] ;  /* 0x0000ee00ff0c7b82 */ /* 0x015e220000000a00 */
[----:B------:R-:W-:-:S07]  /*2c40*/  UMOV UR4, URZ ;  /* 0x000000ff00047c82 */ /* 0x000fce0008000000 */
[----:B------:R-:W1:Y:S02]  /*2c50*/  LDC.64 R10, c[0x0][0x3a0] ;  /* 0x0000e800ff0a7b82 */ /* 0x000e640000000a00 */
.L_x_119:
        /* <DEDUP_REMOVED lines=9> */
.L_x_90:
[----:B------:R-:W-:Y:S05]  /*2cf0*/  BSYNC.RECONVERGENT B0 ;  /* 0x0000000000007941 */ /* 0x000fea0003800200 */
.L_x_89:
[----:B0-2-4-:R-:W0:Y:S08]  /*2d00*/  LDC.64 R10, c[0x0][0x3b8] ;  /* 0x0000ee00ff0a7b82 */ /* 0x015e300000000a00 */
[----:B------:R-:W2:Y:S01]  /*2d10*/  LDC R0, c[0x0][0x3dc] ;  /* 0x0000f700ff007b82 */ /* 0x000ea20000000800 */
[----:B0-----:R0:W5:Y:S01]  /*2d20*/  LDG.E R10, desc[UR12][R10.64] ;  /* 0x0000000c0a0a7981 */ /* 0x001162000c1e1900 */
[----:B--2---:R-:W-:-:S02]  /*2d30*/  ISETP.GE.AND P0, PT, R0, 0x2, PT ;  /* 0x000000020000780c */ /* 0x004fc40003f06270 */
[----:B-1-3--:R-:W-:-:S11]  /*2d40*/  IADD3 R2, PT, PT, R0, -0x1, RZ ;  /* 0xffffffff00027810 */ /* 0x00afd60007ffe0ff */
[----:B0-----:R-:W-:Y:S05]  /*2d50*/  @!P0 BRA `(.L_x_120) ;  /* 0x00000004006c8947 */ /* 0x001fea0003800000 */
[----:B------:R-:W-:Y:S02]  /*2d60*/  IADD3 R3, PT, PT, R0, -0x2, RZ ;  /* 0xfffffffe00037810 */ /* 0x000fe40007ffe0ff */
[----:B------:R-:W-:Y:S02]  /*2d70*/  LOP3.LUT R23, R2, 0xf, RZ, 0xc0, !PT ;  /* 0x0000000f02177812 */ /* 0x000fe400078ec0ff */
[----:B------:R-:W-:Y:S01]  /*2d80*/  ISETP.GE.U32.AND P0, PT, R3, 0xf, PT ;  /* 0x0000000f0300780c */ /* 0x000fe20003f06070 */
[----:B------:R-:W-:-:S12]  /*2d90*/  HFMA2 R3, -RZ, RZ, 0, 5.9604644775390625e-08 ;  /* 0x00000001ff037431 */ /* 0x000fd800000001ff */
[----:B------:R-:W-:Y:S05]  /*2da0*/  @!P0 BRA `(.L_x_121) ;  /* 0x0000000000a08947 */ /* 0x000fea0003800000 */
[----:B------:R-:W0:Y:S01]  /*2db0*/  LDCU.64 UR4, c[0x0][0x3b8] ;  /* 0x00007700ff0477ac */ /* 0x000e220008000a00 */
[----:B------:R-:W-:Y:S02]  /*2dc0*/  LOP3.LUT R6, R2, 0xfffffff0, RZ, 0xc0, !PT ;  /* 0xfffffff002067812 */ /* 0x000fe400078ec0ff */
[----:B------:R-:W-:Y:S02]  /*2dd0*/  MOV R3, RZ ;  /* 0x000000ff00037202 */ /* 0x000fe40000000f00 */
[----:B------:R-:W-:Y:S01]  /*2de0*/  IADD3 R6, PT, PT, -R6, RZ, RZ ;  /* 0x000000ff06067210 */ /* 0x000fe20007ffe1ff */
[----:B0-----:R-:W-:-:S04]  /*2df0*/  UIADD3 UR4, UP0, UPT, UR4, 0x20, URZ ;  /* 0x0000002004047890 */ /* 0x001fc8000ff1e0ff */
[----:B------:R-:W-:Y:S02]  /*2e00*/  UIADD3.X UR5, UPT, UPT, URZ, UR5, URZ, UP0, !UPT ;  /* 0x00000005ff057290 */ /* 0x000fe400087fe4ff */
[----:B------:R-:W-:-:S04]  /*2e10*/  MOV R13, UR4 ;  /* 0x00000004000d7c02 */ /* 0x000fc80008000f00 */
[----:B------:R-:W-:-:S07]  /*2e20*/  IMAD.U32 R5, RZ, RZ, UR5 ;  /* 0x00000005ff057e24 */ /* 0x000fce000f8e00ff */
.L_x_122:
[----:B------:R-:W-:-:S05]  /*2e30*/  MOV R4, R13 ;  /* 0x0000000d00047202 */ /* 0x000fca0000000f00 */
[----:B------:R-:W2:Y:S04]  /*2e40*/  LDG.E R13, desc[UR12][R4.64+-0x1c] ;  /* 0xffffe40c040d7981 */ /* 0x000ea8000c1e1900 */
[----:B------:R-:W2:Y:S04]  /*2e50*/  LDG.E R15, desc[UR12][R4.64+-0x18] ;  /* 0xffffe80c040f7981 */ /* 0x000ea8000c1e1900 */
[----:B------:R-:W3:Y:S04]  /*2e60*/  LDG.E R18, desc[UR12][R4.64+-0x14] ;  /* 0xffffec0c04127981 */ /* 0x000ee8000c1e1900 */
[----:B------:R-:W3:Y:S04]  /*2e70*/  LDG.E R17, desc[UR12][R4.64+-0x10] ;  /* 0xfffff00c04117981 */ /* 0x000ee8000c1e1900 */
[----:B------:R-:W4:Y:S04]  /*2e80*/  LDG.E R20, desc[UR12][R4.64+-0xc] ;  /* 0xfffff40c04147981 */ /* 0x000f28000c1e1900 */
        /* <DEDUP_REMOVED lines=10> */
[----:B------:R0:W4:Y:S01]  /*2f30*/  LDG.E R7, desc[UR12][R4.64+0x20] ;  /* 0x0000200c04077981 */ /* 0x000122000c1e1900 */
[----:B------:R-:W-:-:S02]  /*2f40*/  IADD3 R6, PT, PT, R6, 0x10, RZ ;  /* 0x0000001006067810 */ /* 0x000fc40007ffe0ff */
[----:B------:R-:W-:Y:S02]  /*2f50*/  IADD3 R3, PT, PT, R3, 0x10, RZ ;  /* 0x0000001003037810 */ /* 0x000fe40007ffe0ff */
[----:B------:R-:W-:Y:S02]  /*2f60*/  ISETP.NE.AND P0, PT, R6, RZ, PT ;  /* 0x000000ff0600720c */ /* 0x000fe40003f05270 */
[----:B--2--5:R-:W-:-:S04]  /*2f70*/  FMNMX3 R13, R10, R13, R15, !PT ;  /* 0x0000000d0a0d7276 */ /* 0x024fc8000780000f */
[----:B---3--:R-:W-:-:S04]  /*2f80*/  FMNMX3 R13, R13, R18, R17, !PT ;  /* 0x000000120d0d7276 */ /* 0x008fc80007800011 */
[----:B----4-:R-:W-:-:S04]  /*2f90*/  FMNMX3 R13, R13, R20, R19, !PT ;  /* 0x000000140d0d7276 */ /* 0x010fc80007800013 */
[----:B------:R-:W-:-:S04]  /*2fa0*/  FMNMX3 R13, R13, R22, R21, !PT ;  /* 0x000000160d0d7276 */ /* 0x000fc80007800015 */
[----:B------:R-:W-:-:S04]  /*2fb0*/  FMNMX3 R13, R13, R24, R25, !PT ;  /* 0x000000180d0d7276 */ /* 0x000fc80007800019 */
[----:B------:R-:W-:Y:S02]  /*2fc0*/  FMNMX3 R9, R13, R16, R9, !PT ;  /* 0x000000100d097276 */ /* 0x000fe40007800009 */
[----:B------:R-:W-:-:S04]  /*2fd0*/  IADD3 R13, P1, PT, R4, 0x40, RZ ;  /* 0x00000040040d7810 */ /* 0x000fc80007f3e0ff */
[----:B0-----:R-:W-:Y:S02]  /*2fe0*/  IADD3.X R5, PT, PT, RZ, R5, RZ, P1, !PT ;  /* 0x00000005ff057210 */ /* 0x001fe40000ffe4ff */
[----:B------:R-:W-:-:S04]  /*2ff0*/  FMNMX3 R9, R9, R14, R11, !PT ;  /* 0x0000000e09097276 */ /* 0x000fc8000780000b */
[----:B------:R-:W-:Y:S01]  /*3000*/  FMNMX3 R10, R9, R12, R7, !PT ;  /* 0x0000000c090a7276 */ /* 0x000fe20007800007 */
[----:B------:R-:W-:Y:S06]  /*3010*/  @P0 BRA `(.L_x_122) ;  /* 0xfffffffc00840947 */ /* 0x000fec000383ffff */
[----:B------:R-:W-:-:S07]  /*3020*/  IADD3 R3, PT, PT, R3, 0x1, RZ ;  /* 0x0000000103037810 */ /* 0x000fce0007ffe0ff */
.L_x_121:
[----:B------:R-:W-:-:S13]  /*3030*/  ISETP.NE.AND P0, PT, R23, RZ, PT ;  /* 0x000000ff1700720c */ /* 0x000fda0003f05270 */
        /* <DEDUP_REMOVED lines=8> */
[----:B------:R-:W2:Y:S04]  /*30c0*/  LDG.E R6, desc[UR12][R4.64+0x4] ;  /* 0x0000040c04067981 */ /* 0x000ea8000c1e1900 */
[----:B------:R-:W3:Y:S04]  /*30d0*/  LDG.E R9, desc[UR12][R4.64+0x8] ;  /* 0x0000080c04097981 */ /* 0x000ee8000c1e1900 */
[----:B------:R-:W3:Y:S04]  /*30e0*/  LDG.E R11, desc[UR12][R4.64+0xc] ;  /* 0x00000c0c040b7981 */ /* 0x000ee8000c1e1900 */
[----:B------:R-:W4:Y:S04]  /*30f0*/  LDG.E R13, desc[UR12][R4.64+0x10] ;  /* 0x0000100c040d7981 */ /* 0x000f28000c1e1900 */
[----:B------:R-:W4:Y:S04]  /*3100*/  LDG.E R12, desc[UR12][R4.64+0x14] ;  /* 0x0000140c040c7981 */ /* 0x000f28000c1e1900 */
[----:B------:R-:W4:Y:S04]  /*3110*/  LDG.E R15, desc[UR12][R4.64+0x18] ;  /* 0x0000180c040f7981 */ /* 0x000f28000c1e1900 */
[----:B------:R-:W4:Y:S01]  /*3120*/  LDG.E R14, desc[UR12][R4.64+0x1c] ;  /* 0x00001c0c040e7981 */ /* 0x000f22000c1e1900 */
[----:B------:R-:W-:-:S02]  /*3130*/  IADD3 R3, PT, PT, R3, 0x8, RZ ;  /* 0x0000000803037810 */ /* 0x000fc40007ffe0ff */
[----:B--2--5:R-:W-:-:S04]  /*3140*/  FMNMX3 R6, R10, R7, R6, !PT ;  /* 0x000000070a067276 */ /* 0x024fc80007800006 */
[----:B---3--:R-:W-:-:S04]  /*3150*/  FMNMX3 R6, R6, R9, R11, !PT ;  /* 0x0000000906067276 */ /* 0x008fc8000780000b */
[----:B----4-:R-:W-:-:S04]  /*3160*/  FMNMX3 R6, R6, R13, R12, !PT ;  /* 0x0000000d06067276 */ /* 0x010fc8000780000c */
[----:B------:R-:W-:-:S07]  /*3170*/  FMNMX3 R10, R6, R15, R14, !PT ;  /* 0x0000000f060a7276 */ /* 0x000fce000780000e */
.L_x_123:
        /* <DEDUP_REMOVED lines=10> */
[----:B------:R-:W3:Y:S01]  /*3220*/  LDG.E R11, desc[UR12][R4.64+0xc] ;  /* 0x00000c0c040b7981 */ /* 0x000ee2000c1e1900 */
[----:B------:R-:W-:-:S02]  /*3230*/  IADD3 R3, PT, PT, R3, 0x4, RZ ;  /* 0x0000000403037810 */ /* 0x000fc40007ffe0ff */
[----:B--2--5:R-:W-:-:S04]  /*3240*/  FMNMX3 R7, R10, R7, R9, !PT ;  /* 0x000000070a077276 */ /* 0x024fc80007800009 */
[----:B---3--:R-:W-:-:S07]  /*3250*/  FMNMX3 R10, R7, R12, R11, !PT ;  /* 0x0000000c070a7276 */ /* 0x008fce000780000b */
.L_x_124:
[----:B------:R-:W-:Y:S05]  /*3260*/  @!P1 BRA `(.L_x_120) ;  /* 0x0000000000289947 */ /* 0x000fea0003800000 */
[----:B------:R-:W0:Y:S01]  /*3270*/  LDC.64 R4, c[0x0][0x3b8] ;  /* 0x0000ee00ff047b82 */ /* 0x000e220000000a00 */
[----:B------:R-:W-:Y:S01]  /*3280*/  IADD3 R6, PT, PT, -R6, RZ, RZ ;  /* 0x000000ff06067210 */ /* 0x000fe20007ffe1ff */
[----:B0-----:R-:W-:-:S07]  /*3290*/  IMAD.WIDE.U32 R4, R3, 0x4, R4 ;  /* 0x0000000403047825 */ /* 0x001fce00078e0004 */
.L_x_125:
[----:B------:R0:W2:Y:S01]  /*32a0*/  LDG.E R3, desc[UR12][R4.64] ;  /* 0x0000000c04037981 */ /* 0x0000a2000c1e1900 */
[----:B------:R-:W-:-:S04]  /*32b0*/  IADD3 R6, PT, PT, R6, 0x1, RZ ;  /* 0x0000000106067810 */ /* 0x000fc80007ffe0ff */
[----:B------:R-:W-:Y:S02]  /*32c0*/  ISETP.NE.AND P0, PT, R6, RZ, PT ;  /* 0x000000ff0600720c */ /* 0x000fe40003f05270 */
[----:B0-----:R-:W-:-:S04]  /*32d0*/  IADD3 R4, P1, PT, R4, 0x4, RZ ;  /* 0x0000000404047810 */ /* 0x001fc80007f3e0ff */
[----:B------:R-:W-:Y:S02]  /*32e0*/  IADD3.X R5, PT, PT, RZ, R5, RZ, P1, !PT ;  /* 0x00000005ff057210 */ /* 0x000fe40000ffe4ff */
[----:B--2--5:R-:W-:-:S05]  /*32f0*/  FMNMX R10, R3, R10, !PT ;  /* 0x0000000a030a7209 */ /* 0x024fca0007800000 */
[----:B------:R-:W-:Y:S05]  /*3300*/  @P0 BRA `(.L_x_125) ;  /* 0xfffffffc00e40947 */ /* 0x000fea000383ffff */
.L_x_120:
[----:B------:R-:W-:Y:S01]  /*3310*/  ISETP.GE.AND P0, PT, R0, 0x1, PT ;  /* 0x000000010000780c */ /* 0x000fe20003f06270 */
[----:B------:R-:W-:-:S12]  /*3320*/  HFMA2 R3, -RZ, RZ, 0, 0 ;  /* 0x00000000ff037431 */ /* 0x000fd800000001ff */
[----:B------:R-:W-:Y:S05]  /*3330*/  @!P0 BRA `(.L_x_126) ;  /* 0x0000000c00108947 */ /* 0x000fea0003800000 */
[----:B------:R-:W-:Y:S02]  /*3340*/  ISETP.GE.U32.AND P2, PT, R2, 0x7, PT ;  /* 0x000000070200780c */ /* 0x000fe40003f46070 */
[----:B------:R-:W-:Y:S02]  /*3350*/  LOP3.LUT R20, R0, 0x7, RZ, 0xc0, !PT ;  /* 0x0000000700147812 */ /* 0x000fe400078ec0ff */
[----:B------:R-:W-:Y:S02]  /*3360*/  MOV R3, RZ ;  /* 0x000000ff00037202 */ /* 0x000fe40000000f00 */
[----:B------:R-:W-:Y:S02]  /*3370*/  ISETP.NE.AND P1, PT, R20, RZ, PT ;  /* 0x000000ff1400720c */ /* 0x000fe40003f25270 */
[----:B------:R-:W-:-:S05]  /*3380*/  MOV R6, RZ ;  /* 0x000000ff00067202 */ /* 0x000fca0000000f00 */
[----:B------:R-:W-:Y:S06]  /*3390*/  @!P2 BRA `(.L_x_127) ;  /* 0x00000004007ca947 */ /* 0x000fec0003800000 */
[----:B------:R-:W0:Y:S01]  /*33a0*/  LDCU.64 UR4, c[0x0][0x3b8] ;  /* 0x00007700ff0477ac */ /* 0x000e220008000a00 */
[----:B------:R-:W-:Y:S02]  /*33b0*/  LOP3.LUT R6, R0, 0x7ffffff8, RZ, 0xc0, !PT ;  /* 0x7ffffff800067812 */ /* 0x000fe400078ec0ff */
[----:B------:R-:W-:Y:S02]  /*33c0*/  MOV R3, RZ ;  /* 0x000000ff00037202 */ /* 0x000fe40000000f00 */
[----:B------:R-:W-:Y:S01]  /*33d0*/  IADD3 R9, PT, PT, -R6, RZ, RZ ;  /* 0x000000ff06097210 */ /* 0x000fe20007ffe1ff */
[----:B0-----:R-:W-:-:S04]  /*33e0*/  UIADD3 UR4, UP0, UPT, UR4, 0x10, URZ ;  /* 0x0000001004047890 */ /* 0x001fc8000ff1e0ff */
[----:B------:R-:W-:Y:S02]  /*33f0*/  UIADD3.X UR5, UPT, UPT, URZ, UR5, URZ, UP0, !UPT ;  /* 0x00000005ff057290 */ /* 0x000fe400087fe4ff */
[----:B------:R-:W-:-:S04]  /*3400*/  MOV R4, UR4 ;  /* 0x0000000400047c02 */ /* 0x000fc80008000f00 */
[----:B------:R-:W-:-:S07]  /*3410*/  MOV R5, UR5 ;  /* 0x0000000500057c02 */ /* 0x000fce0008000f00 */
.L_x_128:
[----:B------:R-:W2:Y:S04]  /*3420*/  LDG.E R7, desc[UR12][R4.64+-0x10] ;  /* 0xfffff00c04077981 */ /* 0x000ea8000c1e1900 */
[----:B------:R-:W3:Y:S04]  /*3430*/  LDG.E R25, desc[UR12][R4.64+-0xc] ;  /* 0xfffff40c04197981 */ /* 0x000ee8000c1e1900 */
[----:B------:R-:W4:Y:S04]  /*3440*/  LDG.E R21, desc[UR12][R4.64+-0x8] ;  /* 0xfffff80c04157981 */ /* 0x000f28000c1e1900 */
[----:B------:R-:W4:Y:S04]  /*3450*/  LDG.E R19, desc[UR12][R4.64+-0x4] ;  /* 0xfffffc0c04137981 */ /* 0x000f28000c1e1900 */
[----:B------:R-:W4:Y:S04]  /*3460*/  LDG.E R15, desc[UR12][R4.64] ;  /* 0x0000000c040f7981 */ /* 0x000f28000c1e1900 */
[----:B------:R-:W4:Y:S04]  /*3470*/  LDG.E R17, desc[UR12][R4.64+0x4] ;  /* 0x0000040c04117981 */ /* 0x000f28000c1e1900 */
[----:B------:R-:W4:Y:S04]  /*3480*/  LDG.E R11, desc[UR12][R4.64+0x8] ;  /* 0x0000080c040b7981 */ /* 0x000f28000c1e1900 */
[----:B------:R0:W4:Y:S01]  /*3490*/  LDG.E R13, desc[UR12][R4.64+0xc] ;  /* 0x00000c0c040d7981 */ /* 0x000122000c1e1900 */
[----:B------:R-:W-:Y:S01]  /*34a0*/  HFMA2 R12, -RZ, RZ, 0.96630859375, -0.0022525787353515625 ;  /* 0x3bbb989dff0c7431 */ /* 0x000fe200000001ff */
[----:B------:R-:W-:-:S04]  /*34b0*/  IADD3 R9, PT, PT, R9, 0x8, RZ ;  /* 0x0000000809097810 */ /* 0x000fc80007ffe0ff */
[----:B------:R-:W-:Y:S02]  /*34c0*/  ISETP.NE.AND P2, PT, R9, RZ, PT ;  /* 0x000000ff0900720c */ /* 0x000fe40003f45270 */
[----:B0-----:R-:W-:-:S04]  /*34d0*/  IADD3 R4, P3, PT, R4, 0x20, RZ ;  /* 0x0000002004047810 */ /* 0x001fc80007f7e0ff */
[----:B------:R-:W-:Y:S01]  /*34e0*/  IADD3.X R5, PT, PT, RZ, R5, RZ, P3, !PT ;  /* 0x00000005ff057210 */ /* 0x000fe20001ffe4ff */
[----:B--2--5:R-:W-:Y:S01]  /*34f0*/  FADD R23, R7, -R10 ;  /* 0x8000000a07177221 */ /* 0x024fe20000000000 */
[----:B------:R-:W-:-:S03]  /*3500*/  MOV R7, 0x437c0000 ;  /* 0x437c000000077802 */ /* 0x000fc60000000f00 */
[----:B------:R-:W-:Y:S01]  /*3510*/  FFMA.SAT R14, R23, R12, 0.5 ;  /* 0x3f000000170e7423 */ /* 0x000fe2000000200c */
[----:B---3--:R-:W-:-:S03]  /*3520*/  FADD R25, R25, -R10 ;  /* 0x8000000a19197221 */ /* 0x008fc60000000000 */
[-C--:B------:R-:W-:Y:S01]  /*3530*/  FFMA.RM R14, R14, R7.reuse, 12582913 ;  /* 0x4b4000010e0e7423 */ /* 0x080fe20000004007 */
[-C--:B------:R-:W-:Y:S01]  /*3540*/  FFMA.SAT R22, R25, R12.reuse, 0.5 ;  /* 0x3f00000019167423 */ /* 0x080fe2000000200c */
[--C-:B----4-:R-:W-:Y:S02]  /*3550*/  FADD R21, R21, -R10.reuse ;  /* 0x8000000a15157221 */ /* 0x110fe40000000000 */
[C---:B------:R-:W-:Y:S01]  /*3560*/  FADD R16, R14.reuse, -12583039 ;  /* 0xcb40007f0e107421 */ /* 0x040fe20000000000 */
[----:B------:R-:W-:Y:S01]  /*3570*/  SHF.L.U32 R24, R14, 0x17, RZ ;  /* 0x000000170e187819 */ /* 0x000fe200000006ff */
[----:B------:R-:W-:Y:S01]  /*3580*/  FFMA.SAT R26, R21, R12, 0.5 ;  /* 0x3f000000151a7423 */ /* 0x000fe2000000200c */
[----:B------:R-:W-:Y:S01]  /*3590*/  FADD R19, R19, -R10 ;  /* 0x8000000a13137221 */ /* 0x000fe20000000000 */
[----:B------:R-:W-:Y:S01]  /*35a0*/  FFMA R18, R23, 1.4426950216293334961, -R16 ;  /* 0x3fb8aa3b17127823 */ /* 0x000fe20000000810 */
[-C--:B------:R-:W-:Y:S01]  /*35b0*/  FFMA.RM R16, R22, R7.reuse, 12582913 ;  /* 0x4b40000116107423 */ /* 0x080fe20000004007 */
[----:B------:R-:W-:-:S02]  /*35c0*/  FFMA.RM R14, R26, R7, 12582913 ;  /* 0x4b4000011a0e7423 */ /* 0x000fc40000004007 */
[----:B------:R-:W-:Y:S01]  /*35d0*/  FFMA R18, R23, 1.925963033500011079e-08, R18 ;  /* 0x32a5706017127823 */ /* 0x000fe20000000012 */
[C---:B------:R-:W-:Y:S01]  /*35e0*/  FADD R22, R16.reuse, -12583039 ;  /* 0xcb40007f10167421 */ /* 0x040fe20000000000 */
[----:B------:R-:W-:Y:S01]  /*35f0*/  FADD R23, R15, -R10 ;  /* 0x8000000a0f177221 */ /* 0x000fe20000000000 */
[----:B------:R-:W-:Y:S02]  /*3600*/  SHF.L.U32 R16, R16, 0x17, RZ ;  /* 0x0000001710107819 */ /* 0x000fe400000006ff */
[C---:B------:R-:W-:Y:S01]  /*3610*/  FFMA R22, R25.reuse, 1.4426950216293334961, -R22 ;  /* 0x3fb8aa3b19167823 */ /* 0x040fe20000000816 */
[----:B------:R-:W0:Y:S03]  /*3620*/  MUFU.EX2 R18, R18 ;  /* 0x0000001200127308 */ /* 0x000e260000000800 */
[----:B------:R-:W-:-:S06]  /*3630*/  FFMA R22, R25, 1.925963033500011079e-08, R22 ;  /* 0x32a5706019167823 */ /* 0x000fcc0000000016 */
[----:B------:R-:W1:Y:S01]  /*3640*/  MUFU.EX2 R22, R22 ;  /* 0x0000001600167308 */ /* 0x000e620000000800 */
[----:B0-----:R-:W-:Y:S01]  /*3650*/  FFMA R25, R24, R18, R3 ;  /* 0x0000001218197223 */ /* 0x001fe20000000003 */
[----:B------:R-:W-:Y:S01]  /*3660*/  FFMA.SAT R24, R19, R12, 0.5 ;  /* 0x3f00000013187423 */ /* 0x000fe2000000200c */
[----:B------:R-:W-:-:S03]  /*3670*/  FADD R18, R14, -12583039 ;  /* 0xcb40007f0e127421 */ /* 0x000fc60000000000 */
[-C--:B------:R-:W-:Y:S01]  /*3680*/  FFMA.RM R3, R24, R7.reuse, 12582913 ;  /* 0x4b40000118037423 */ /* 0x080fe20000004007 */
[----:B------:R-:W-:Y:S01]  /*3690*/  FFMA.SAT R24, R23, R12, 0.5 ;  /* 0x3f00000017187423 */ /* 0x000fe2000000200c */
[C---:B------:R-:W-:Y:S01]  /*36a0*/  FFMA R18, R21.reuse, 1.4426950216293334961, -R18 ;  /* 0x3fb8aa3b15127823 */ /* 0x040fe20000000812 */
[----:B-1----:R-:W-:Y:S02]  /*36b0*/  FFMA R15, R16, R22, R25 ;  /* 0x00000016100f7223 */ /* 0x002fe40000000019 */
[-C--:B------:R-:W-:Y:S01]  /*36c0*/  FFMA.RM R16, R24, R7.reuse, 12582913 ;  /* 0x4b40000118107423 */ /* 0x080fe20000004007 */
[----:B------:R-:W-:Y:S01]  /*36d0*/  FFMA R18, R21, 1.925963033500011079e-08, R18 ;  /* 0x32a5706015127823 */ /* 0x000fe20000000012 */
[--C-:B------:R-:W-:Y:S01]  /*36e0*/  FADD R21, R17, -R10.reuse ;  /* 0x8000000a11157221 */ /* 0x100fe20000000000 */
[----:B------:R-:W-:Y:S01]  /*36f0*/  FADD R22, R3, -12583039 ;  /* 0xcb40007f03167421 */ /* 0x000fe20000000000 */
[----:B------:R-:W-:Y:S01]  /*3700*/  FADD R24, R16, -12583039 ;  /* 0xcb40007f10187421 */ /* 0x000fe20000000000 */
[----:B------:R-:W-:Y:S01]  /*3710*/  FADD R25, R11, -R10 ;  /* 0x8000000a0b197221 */ /* 0x000fe20000000000 */
[-C--:B------:R-:W-:Y:S01]  /*3720*/  FFMA.SAT R26, R21, R12.reuse, 0.5 ;  /* 0x3f000000151a7423 */ /* 0x080fe2000000200c */
[----:B------:R-:W-:Y:S01]  /*3730*/  FFMA R22, R19, 1.4426950216293334961, -R22 ;  /* 0x3fb8aa3b13167823 */ /* 0x000fe20000000816 */
[----:B------:R-:W-:Y:S01]  /*3740*/  FFMA R24, R23, 1.4426950216293334961, -R24 ;  /* 0x3fb8aa3b17187823 */ /* 0x000fe20000000818 */
[----:B------:R-:W0:Y:S01]  /*3750*/  MUFU.EX2 R18, R18 ;  /* 0x0000001200127308 */ /* 0x000e220000000800 */
[-C--:B------:R-:W-:Y:S01]  /*3760*/  FFMA.RM R17, R26, R7.reuse, 12582913 ;  /* 0x4b4000011a117423 */ /* 0x080fe20000004007 */
[----:B------:R-:W-:Y:S01]  /*3770*/  FFMA R22, R19, 1.925963033500011079e-08, R22 ;  /* 0x32a5706013167823 */ /* 0x000fe20000000016 */
[----:B------:R-:W-:Y:S01]  /*3780*/  FFMA R19, R23, 1.925963033500011079e-08, R24 ;  /* 0x32a5706017137823 */ /* 0x000fe20000000018 */
[-C--:B------:R-:W-:Y:S01]  /*3790*/  FFMA.SAT R26, R25, R12.reuse, 0.5 ;  /* 0x3f000000191a7423 */ /* 0x080fe2000000200c */
[----:B------:R-:W-:Y:S01]  /*37a0*/  FADD R23, R13, -R10 ;  /* 0x8000000a0d177221 */ /* 0x000fe20000000000 */
[----:B------:R-:W-:Y:S01]  /*37b0*/  FADD R24, R17, -12583039 ;  /* 0xcb40007f11187421 */ /* 0x000fe20000000000 */
[----:B------:R-:W-:Y:S01]  /*37c0*/  SHF.L.U32 R3, R3, 0x17, RZ ;  /* 0x0000001703037819 */ /* 0x000fe200000006ff */
[-C--:B------:R-:W-:Y:S01]  /*37d0*/  FFMA.RM R13, R26, R7.reuse, 12582913 ;  /* 0x4b4000011a0d7423 */ /* 0x080fe20000004007 */
[----:B------:R-:W-:Y:S01]  /*37e0*/  FFMA.SAT R26, R23, R12, 0.5 ;  /* 0x3f000000171a7423 */ /* 0x000fe2000000200c */
[C---:B------:R-:W-:Y:S01]  /*37f0*/  FFMA R24, R21.reuse, 1.4426950216293334961, -R24 ;  /* 0x3fb8aa3b15187823 */ /* 0x040fe20000000818 */
[----:B------:R1:W2:Y:S02]  /*3800*/  MUFU.EX2 R11, R22 ;  /* 0x00000016000b7308 */ /* 0x0002a40000000800 */
[----:B------:R-:W-:Y:S01]  /*3810*/  FFMA.RM R7, R26, R7, 12582913 ;  /* 0x4b4000011a077423 */ /* 0x000fe20000004007 */
[----:B------:R-:W-:Y:S01]  /*3820*/  FFMA R12, R21, 1.925963033500011079e-08, R24 ;  /* 0x32a57060150c7823 */ /* 0x000fe20000000018 */
[----:B------:R-:W-:-:S04]  /*3830*/  FADD R24, R13, -12583039 ;  /* 0xcb40007f0d187421 */ /* 0x000fc80000000000 */
[----:B------:R-:W3:Y:S01]  /*3840*/  MUFU.EX2 R19, R19 ;  /* 0x0000001300137308 */ /* 0x000ee20000000800 */
[----:B-1----:R-:W-:Y:S01]  /*3850*/  FADD R22, R7, -12583039 ;  /* 0xcb40007f07167421 */ /* 0x002fe20000000000 */
[----:B------:R-:W-:-:S03]  /*3860*/  FFMA R24, R25, 1.4426950216293334961, -R24 ;  /* 0x3fb8aa3b19187823 */ /* 0x000fc60000000818 */
[----:B------:R-:W-:Y:S01]  /*3870*/  FFMA R26, R23, 1.4426950216293334961, -R22 ;  /* 0x3fb8aa3b171a7823 */ /* 0x000fe20000000816 */
[----:B------:R-:W-:Y:S01]  /*3880*/  FFMA R24, R25, 1.925963033500011079e-08, R24 ;  /* 0x32a5706019187823 */ /* 0x000fe20000000018 */
[----:B------:R-:W-:Y:S01]  /*3890*/  SHF.L.U32 R22, R14, 0x17, RZ ;  /* 0x000000170e167819 */ /* 0x000fe200000006ff */
[----:B------:R-:W1:Y:S01]  /*38a0*/  MUFU.EX2 R12, R12 ;  /* 0x0000000c000c7308 */ /* 0x000e620000000800 */
[----:B------:R-:W-:-:S03]  /*38b0*/  FFMA R26, R23, 1.925963033500011079e-08, R26 ;  /* 0x32a57060171a7823 */ /* 0x000fc6000000001a */
[----:B0-----:R-:W-:Y:S01]  /*38c0*/  FFMA R18, R22, R18, R15 ;  /* 0x0000001216127223 */ /* 0x001fe2000000000f */
[----:B------:R-:W-:Y:S02]  /*38d0*/  SHF.L.U32 R15, R16, 0x17, RZ ;  /* 0x00000017100f7819 */ /* 0x000fe400000006ff */
[----:B------:R-:W-:Y:S01]  /*38e0*/  SHF.L.U32 R16, R17, 0x17, RZ ;  /* 0x0000001711107819 */ /* 0x000fe200000006ff */
[----:B------:R-:W0:Y:S01]  /*38f0*/  MUFU.EX2 R14, R24 ;  /* 0x00000018000e7308 */ /* 0x000e220000000800 */
[----:B--2---:R-:W-:Y:S01]  /*3900*/  FFMA R18, R3, R11, R18 ;  /* 0x0000000b03127223 */ /* 0x004fe20000000012 */
[----:B------:R-:W-:-:S03]  /*3910*/  SHF.L.U32 R3, R7, 0x17, RZ ;  /* 0x0000001707037819 */ /* 0x000fc600000006ff */
[----:B---3--:R-:W-:Y:S01]  /*3920*/  FFMA R15, R15, R19, R18 ;  /* 0x000000130f0f7223 */ /* 0x008fe20000000012 */
[----:B------:R-:W-:Y:S02]  /*3930*/  SHF.L.U32 R18, R13, 0x17, RZ ;  /* 0x000000170d127819 */ /* 0x000fe400000006ff */
[----:B------:R-:W2:Y:S01]  /*3940*/  MUFU.EX2 R26, R26 ;  /* 0x0000001a001a7308 */ /* 0x000ea20000000800 */
[----:B-1----:R-:W-:-:S04]  /*3950*/  FFMA R15, R16, R12, R15 ;  /* 0x0000000c100f7223 */ /* 0x002fc8000000000f */
[----:B0-----:R-:W-:-:S04]  /*3960*/  FFMA R14, R18, R14, R15 ;  /* 0x0000000e120e7223 */ /* 0x001fc8000000000f */
[----:B--2---:R-:W-:Y:S01]  /*3970*/  FFMA R3, R3, R26, R14 ;  /* 0x0000001a03037223 */ /* 0x004fe2000000000e */
[----:B------:R-:W-:Y:S06]  /*3980*/  @P2 BRA `(.L_x_128) ;  /* 0xfffffff800a42947 */ /* 0x000fec000383ffff */
.L_x_127:
        /* <DEDUP_REMOVED lines=8> */
[----:B------:R-:W3:Y:S04]  /*3a10*/  LDG.E R9, desc[UR12][R12.64+0x4] ;  /* 0x0000040c0c097981 */ /* 0x000ee8000c1e1900 */
[----:B------:R-:W4:Y:S04]  /*3a20*/  LDG.E R17, desc[UR12][R12.64+0x8] ;  /* 0x0000080c0c117981 */ /* 0x000f28000c1e1900 */
[----:B------:R-:W4:Y:S01]  /*3a30*/  LDG.E R19, desc[UR12][R12.64+0xc] ;  /* 0x00000c0c0c137981 */ /* 0x000f22000c1e1900 */
[----:B------:R-:W-:Y:S01]  /*3a40*/  HFMA2 R22, -RZ, RZ, 0.96630859375, -0.0022525787353515625 ;  /* 0x3bbb989dff167431 */ /* 0x000fe200000001ff */
[----:B------:R-:W-:-:S02]  /*3a50*/  MOV R7, 0x437c0000 ;  /* 0x437c000000077802 */ /* 0x000fc40000000f00 */
[----:B------:R-:W-:Y:S01]  /*3a60*/  IADD3 R6, PT, PT, R6, 0x4, RZ ;  /* 0x0000000406067810 */ /* 0x000fe20007ffe0ff */
[----:B--2--5:R-:W-:-:S04]  /*3a70*/  FADD R11, R5, -R10 ;  /* 0x8000000a050b7221 */ /* 0x024fc80000000000 */
[----:B------:R-:W-:Y:S01]  /*3a80*/  FFMA.SAT R4, R11, R22, 0.5 ;  /* 0x3f0000000b047423 */ /* 0x000fe20000002016 */
[----:B---3--:R-:W-:-:S03]  /*3a90*/  FADD R15, R9, -R10 ;  /* 0x8000000a090f7221 */ /* 0x008fc60000000000 */
[-C--:B------:R-:W-:Y:S01]  /*3aa0*/  FFMA.RM R4, R4, R7.reuse, 12582913 ;  /* 0x4b40000104047423 */ /* 0x080fe20000004007 */
[--C-:B----4-:R-:W-:Y:S01]  /*3ab0*/  FADD R9, R17, -R10.reuse ;  /* 0x8000000a11097221 */ /* 0x110fe20000000000 */
[-C--:B------:R-:W-:Y:S02]  /*3ac0*/  FFMA.SAT R18, R15, R22.reuse, 0.5 ;  /* 0x3f0000000f127423 */ /* 0x080fe40000002016 */
[----:B------:R-:W-:Y:S01]  /*3ad0*/  FADD R14, R4, -12583039 ;  /* 0xcb40007f040e7421 */ /* 0x000fe20000000000 */
[-C--:B------:R-:W-:Y:S01]  /*3ae0*/  FFMA.SAT R20, R9, R22.reuse, 0.5 ;  /* 0x3f00000009147423 */ /* 0x080fe20000002016 */
[-C--:B------:R-:W-:Y:S01]  /*3af0*/  FFMA.RM R5, R18, R7.reuse, 12582913 ;  /* 0x4b40000112057423 */ /* 0x080fe20000004007 */
[----:B------:R-:W-:Y:S01]  /*3b00*/  FADD R13, R19, -R10 ;  /* 0x8000000a130d7221 */ /* 0x000fe20000000000 */
[----:B------:R-:W-:Y:S01]  /*3b10*/  FFMA R14, R11, 1.4426950216293334961, -R14 ;  /* 0x3fb8aa3b0b0e7823 */ /* 0x000fe2000000080e */
[----:B------:R-:W-:Y:S01]  /*3b20*/  SHF.L.U32 R4, R4, 0x17, RZ ;  /* 0x0000001704047819 */ /* 0x000fe200000006ff */
[C---:B------:R-:W-:Y:S01]  /*3b30*/  FADD R18, R5.reuse, -12583039 ;  /* 0xcb40007f05127421 */ /* 0x040fe20000000000 */
[----:B------:R-:W-:Y:S01]  /*3b40*/  SHF.L.U32 R5, R5, 0x17, RZ ;  /* 0x0000001705057819 */ /* 0x000fe200000006ff */
[----:B------:R-:W-:Y:S01]  /*3b50*/  FFMA R12, R11, 1.925963033500011079e-08, R14 ;  /* 0x32a570600b0c7823 */ /* 0x000fe2000000000e */
[----:B------:R-:W-:Y:S01]  /*3b60*/  FFMA.RM R11, R20, R7, 12582913 ;  /* 0x4b400001140b7423 */ /* 0x000fe20000004007 */
[----:B------:R-:W-:Y:S01]  /*3b70*/  FFMA.SAT R20, R13, R22, 0.5 ;  /* 0x3f0000000d147423 */ /* 0x000fe20000002016 */
[----:B------:R-:W-:-:S02]  /*3b80*/  FFMA R18, R15, 1.4426950216293334961, -R18 ;  /* 0x3fb8aa3b0f127823 */ /* 0x000fc40000000812 */
[----:B------:R-:W-:Y:S01]  /*3b90*/  FADD R14, R11, -12583039 ;  /* 0xcb40007f0b0e7421 */ /* 0x000fe20000000000 */
[----:B------:R-:W-:Y:S01]  /*3ba0*/  FFMA.RM R20, R20, R7, 12582913 ;  /* 0x4b40000114147423 */ /* 0x000fe20000004007 */
[----:B------:R-:W-:Y:S01]  /*3bb0*/  FFMA R18, R15, 1.925963033500011079e-08, R18 ;  /* 0x32a570600f127823 */ /* 0x000fe20000000012 */
[----:B------:R-:W0:Y:S01]  /*3bc0*/  MUFU.EX2 R12, R12 ;  /* 0x0000000c000c7308 */ /* 0x000e220000000800 */
[----:B------:R-:W-:Y:S01]  /*3bd0*/  FFMA R14, R9, 1.4426950216293334961, -R14 ;  /* 0x3fb8aa3b090e7823 */ /* 0x000fe2000000080e */
[----:B------:R-:W-:Y:S01]  /*3be0*/  FADD R22, R20, -12583039 ;  /* 0xcb40007f14167421 */ /* 0x000fe20000000000 */
[----:B------:R-:W-:Y:S02]  /*3bf0*/  SHF.L.U32 R11, R11, 0x17, RZ ;  /* 0x000000170b0b7819 */ /* 0x000fe400000006ff */
[----:B------:R-:W-:Y:S01]  /*3c00*/  FFMA R14, R9, 1.925963033500011079e-08, R14 ;  /* 0x32a57060090e7823 */ /* 0x000fe2000000000e */
[C---:B------:R-:W-:Y:S02]  /*3c10*/  FFMA R22, R13.reuse, 1.4426950216293334961, -R22 ;  /* 0x3fb8aa3b0d167823 */ /* 0x040fe40000000816 */
[----:B------:R-:W1:Y:S02]  /*3c20*/  MUFU.EX2 R18, R18 ;  /* 0x0000001200127308 */ /* 0x000e640000000800 */
[----:B------:R-:W-:-:S06]  /*3c30*/  FFMA R22, R13, 1.925963033500011079e-08, R22 ;  /* 0x32a570600d167823 */ /* 0x000fcc0000000016 */
[----:B------:R-:W2:Y:S01]  /*3c40*/  MUFU.EX2 R14, R14 ;  /* 0x0000000e000e7308 */ /* 0x000ea20000000800 */
[----:B0-----:R-:W-:Y:S01]  /*3c50*/  FFMA R4, R4, R12, R3 ;  /* 0x0000000c04047223 */ /* 0x001fe20000000003 */
[----:B------:R-:W-:-:S06]  /*3c60*/  SHF.L.U32 R3, R20, 0x17, RZ ;  /* 0x0000001714037819 */ /* 0x000fcc00000006ff */
[----:B------:R-:W0:Y:S01]  /*3c70*/  MUFU.EX2 R22, R22 ;  /* 0x0000001600167308 */ /* 0x000e220000000800 */
[----:B-1----:R-:W-:-:S04]  /*3c80*/  FFMA R4, R5, R18, R4 ;  /* 0x0000001205047223 */ /* 0x002fc80000000004 */
[----:B--2---:R-:W-:-:S04]  /*3c90*/  FFMA R4, R11, R14, R4 ;  /* 0x0000000e0b047223 */ /* 0x004fc80000000004 */
[----:B0-----:R-:W-:-:S07]  /*3ca0*/  FFMA R3, R3, R22, R4 ;  /* 0x0000001603037223 */ /* 0x001fce0000000004 */
.L_x_129:
[----:B------:R-:W-:Y:S05]  /*3cb0*/  @!P2 BRA `(.L_x_126) ;  /* 0x0000000000b0a947 */ /* 0x000fea0003800000 */
[----:B------:R-:W-:Y:S02]  /*3cc0*/  ISETP.NE.AND P1, PT, R16, 0x1, PT ;  /* 0x000000011000780c */ /* 0x000fe40003f25270 */
[----:B------:R-:W-:-:S04]  /*3cd0*/  LOP3.LUT R4, R0, 0x1, RZ, 0xc0, !PT ;  /* 0x0000000100047812 */ /* 0x000fc800078ec0ff */
[----:B------:R-:W-:-:S07]  /*3ce0*/  ISETP.NE.U32.AND P2, PT, R4, 0x1, PT ;  /* 0x000000010400780c */ /* 0x000fce0003f45070 */
[----:B------:R-:W-:Y:S06]  /*3cf0*/  @!P1 BRA `(.L_x_130) ;  /* 0x0000000000649947 */ /* 0x000fec0003800000 */
[----:B------:R-:W0:Y:S02]  /*3d00*/  LDC.64 R4, c[0x0][0x3b8] ;  /* 0x0000ee00ff047b82 */ /* 0x000e240000000a00 */
[----:B0-----:R-:W-:-:S05]  /*3d10*/  IMAD.WIDE.U32 R4, R6, 0x4, R4 ;  /* 0x0000000406047825 */ /* 0x001fca00078e0004 */
[----:B------:R-:W2:Y:S04]  /*3d20*/  LDG.E R7, desc[UR12][R4.64] ;  /* 0x0000000c04077981 */ /* 0x000ea8000c1e1900 */
[----:B------:R-:W3:Y:S01]  /*3d30*/  LDG.E R11, desc[UR12][R4.64+0x4] ;  /* 0x0000040c040b7981 */ /* 0x000ee2000c1e1900 */
[----:B------:R-:W-:Y:S01]  /*3d40*/  HFMA2 R12, -RZ, RZ, 0.96630859375, -0.0022525787353515625 ;  /* 0x3bbb989dff0c7431 */ /* 0x000fe200000001ff */
[----:B------:R-:W-:Y:S02]  /*3d50*/  MOV R14, 0x437c0000 ;  /* 0x437c0000000e7802 */ /* 0x000fe40000000f00 */
[----:B------:R-:W-:Y:S01]  /*3d60*/  IADD3 R6, PT, PT, R6, 0x2, RZ ;  /* 0x0000000206067810 */ /* 0x000fe20007ffe0ff */
[----:B--2--5:R-:W-:-:S04]  /*3d70*/  FADD R7, R7, -R10 ;  /* 0x8000000a07077221 */ /* 0x024fc80000000000 */
[----:B------:R-:W-:Y:S01]  /*3d80*/  FFMA.SAT R9, R7, R12, 0.5 ;  /* 0x3f00000007097423 */ /* 0x000fe2000000200c */
[----:B---3--:R-:W-:-:S03]  /*3d90*/  FADD R11, R11, -R10 ;  /* 0x8000000a0b0b7221 */ /* 0x008fc60000000000 */
[----:B------:R-:W-:Y:S01]  /*3da0*/  FFMA.RM R9, R9, R14, 12582913 ;  /* 0x4b40000109097423 */ /* 0x000fe2000000400e */
[----:B------:R-:W-:-:S03]  /*3db0*/  FFMA.SAT R13, R11, R12, 0.5 ;  /* 0x3f0000000b0d7423 */ /* 0x000fc6000000200c */
[----:B------:R-:W-:Y:S01]  /*3dc0*/  FADD R12, R9, -12583039 ;  /* 0xcb40007f090c7421 */ /* 0x000fe20000000000 */
[----:B------:R-:W-:-:S03]  /*3dd0*/  FFMA.RM R13, R13, R14, 12582913 ;  /* 0x4b4000010d0d7423 */ /* 0x000fc6000000400e */
[----:B------:R-:W-:Y:S01]  /*3de0*/  FFMA R12, R7, 1.4426950216293334961, -R12 ;  /* 0x3fb8aa3b070c7823 */ /* 0x000fe2000000080c */
[C---:B------:R-:W-:Y:S01]  /*3df0*/  FADD R4, R13.reuse, -12583039 ;  /* 0xcb40007f0d047421 */ /* 0x040fe20000000000 */
[----:B------:R-:W-:Y:S02]  /*3e00*/  SHF.L.U32 R14, R13, 0x17, RZ ;  /* 0x000000170d0e7819 */ /* 0x000fe400000006ff */
[----:B------:R-:W-:Y:S01]  /*3e10*/  FFMA R12, R7, 1.925963033500011079e-08, R12 ;  /* 0x32a57060070c7823 */ /* 0x000fe2000000000c */
[----:B------:R-:W-:-:S04]  /*3e20*/  FFMA R4, R11, 1.4426950216293334961, -R4 ;  /* 0x3fb8aa3b0b047823 */ /* 0x000fc80000000804 */
[----:B------:R-:W-:Y:S01]  /*3e30*/  FFMA R11, R11, 1.925963033500011079e-08, R4 ;  /* 0x32a570600b0b7823 */ /* 0x000fe20000000004 */
[----:B------:R-:W0:Y:S01]  /*3e40*/  MUFU.EX2 R12, R12 ;  /* 0x0000000c000c7308 */ /* 0x000e220000000800 */
[----:B------:R-:W-:-:S07]  /*3e50*/  SHF.L.U32 R4, R9, 0x17, RZ ;  /* 0x0000001709047819 */ /* 0x000fce00000006ff */
[----:B------:R-:W1:Y:S01]  /*3e60*/  MUFU.EX2 R11, R11 ;  /* 0x0000000b000b7308 */ /* 0x000e620000000800 */
[----:B0-----:R-:W-:-:S04]  /*3e70*/  FFMA R3, R4, R12, R3 ;  /* 0x0000000c04037223 */ /* 0x001fc80000000003 */
[----:B-1----:R-:W-:-:S07]  /*3e80*/  FFMA R3, R14, R11, R3 ;  /* 0x0000000b0e037223 */ /* 0x002fce0000000003 */
.L_x_130:
[----:B------:R-:W-:Y:S05]  /*3e90*/  @P2 BRA `(.L_x_126) ;  /* 0x0000000000382947 */ /* 0x000fea0003800000 */
[----:B------:R-:W0:Y:S02]  /*3ea0*/  LDC.64 R4, c[0x0][0x3b8] ;  /* 0x0000ee00ff047b82 */ /* 0x000e240000000a00 */
[----:B0-----:R-:W-:-:S06]  /*3eb0*/  IMAD.WIDE.U32 R6, R6, 0x4, R4 ;  /* 0x0000000406067825 */ /* 0x001fcc00078e0004 */
[----:B------:R-:W2:Y:S01]  /*3ec0*/  LDG.E R7, desc[UR12][R6.64] ;  /* 0x0000000c06077981 */ /* 0x000ea2000c1e1900 */
[----:B------:R-:W-:Y:S02]  /*3ed0*/  HFMA2 R12, -RZ, RZ, 3.7421875, 0 ;  /* 0x437c0000ff0c7431 */ /* 0x000fe400000001ff */
[----:B------:R-:W-:Y:S02]  /*3ee0*/  IMAD.MOV.U32 R5, RZ, RZ, 0x3bbb989d ;  /* 0x3bbb989dff057424 */ /* 0x000fe400078e00ff */
[----:B--2--5:R-:W-:-:S04]  /*3ef0*/  FADD R4, R7, -R10 ;  /* 0x8000000a07047221 */ /* 0x024fc80000000000 */
[----:B------:R-:W-:-:S04]  /*3f00*/  FFMA.SAT R5, R4, R5, 0.5 ;  /* 0x3f00000004057423 */ /* 0x000fc80000002005 */
[----:B------:R-:W-:-:S04]  /*3f10*/  FFMA.RM R5, R5, R12, 12582913 ;  /* 0x4b40000105057423 */ /* 0x000fc8000000400c */
[----:B------:R-:W-:-:S04]  /*3f20*/  FADD R9, R5, -12583039 ;  /* 0xcb40007f05097421 */ /* 0x000fc80000000000 */
[----:B------:R-:W-:-:S04]  /*3f30*/  FFMA R9, R4, 1.4426950216293334961, -R9 ;  /* 0x3fb8aa3b04097823 */ /* 0x000fc80000000809 */
[----:B------:R-:W-:Y:S01]  /*3f40*/  FFMA R9, R4, 1.925963033500011079e-08, R9 ;  /* 0x32a5706004097823 */ /* 0x000fe20000000009 */
[----:B------:R-:W-:-:S05]  /*3f50*/  SHF.L.U32 R4, R5, 0x17, RZ ;  /* 0x0000001705047819 */ /* 0x000fca00000006ff */
[----:B------:R-:W0:Y:S02]  /*3f60*/  MUFU.EX2 R9, R9 ;  /* 0x0000000900097308 */ /* 0x000e240000000800 */
[----:B0-----:R-:W-:-:S07]  /*3f70*/  FFMA R3, R4, R9, R3 ;  /* 0x0000000904037223 */ /* 0x001fce0000000003 */
.L_x_126:
[----:B------:R-:W-:Y:S05]  /*3f80*/  @!P0 EXIT ;  /* 0x000000000000894d */ /* 0x000fea0003800000 */
[----:B------:R-:W0:Y:S01]  /*3f90*/  LDCU.64 UR6, c[0x0][0x3b0] ;  /* 0x00007600ff0677ac */ /* 0x000e220008000a00 */
[----:B------:R-:W-:Y:S01]  /*3fa0*/  ISETP.GE.U32.AND P0, PT, R2, 0x7, PT ;  /* 0x000000070200780c */ /* 0x000fe20003f06070 */
[----:B------:R-:W-:Y:S01]  /*3fb0*/  HFMA2 R9, -RZ, RZ, 0, 0 ;  /* 0x00000000ff097431 */ /* 0x000fe200000001ff */
[----:B------:R-:W-:Y:S01]  /*3fc0*/  LOP3.LUT R11, R0, 0x7, RZ, 0xc0, !PT ;  /* 0x00000007000b7812 */ /* 0x000fe200078ec0ff */
[----:B------:R-:W-:Y:S01]  /*3fd0*/  UMOV UR4, 0x10 ;  /* 0x0000001000047882 */ /* 0x000fe20000000000 */
[----:B------:R-:W-:Y:S02]  /*3fe0*/  UMOV UR5, 0x0 ;  /* 0x0000000000057882 */ /* 0x000fe40000000000 */
[----:B0-----:R-:W-:-:S07]  /*3ff0*/  UIMAD.WIDE.U32 UR4, UR6, 0x1, UR4 ;  /* 0x00000001060478a5 */ /* 0x001fce000f8e0004 */
[----:B------:R-:W-:Y:S05]  /*4000*/  @!P0 BRA `(.L_x_131) ;  /* 0x0000000c00648947 */ /* 0x000fea0003800000 */
[----:B------:R-:W0:Y:S01]  /*4010*/  LDCU.64 UR8, c[0x0][0x3b8] ;  /* 0x00007700ff0877ac */ /* 0x000e220008000a00 */
[----:B------:R-:W-:Y:S02]  /*4020*/  LOP3.LUT R9, R0, 0x7ffffff8, RZ, 0xc0, !PT ;  /* 0x7ffffff800097812 */ /* 0x000fe400078ec0ff */
[----:B------:R-:W-:Y:S01]  /*4030*/  MOV R13, UR5 ;  /* 0x00000005000d7c02 */ /* 0x000fe20008000f00 */
[----:B------:R-:W-:Y:S01]  /*4040*/  UIADD3 UR6, UPT, UPT, UR5, UR7, URZ ;  /* 0x0000000705067290 */ /* 0x000fe2000fffe0ff */
[----:B------:R-:W-:Y:S02]  /*4050*/  MOV R12, UR4 ;  /* 0x00000004000c7c02 */ /* 0x000fe40008000f00 */
[----:B------:R-:W-:-:S03]  /*4060*/  IADD3 R13, PT, PT, -R9, RZ, RZ ;  /* 0x000000ff090d7210 */ /* 0x000fc60007ffe1ff */
[----:B------:R-:W-:Y:S01]  /*4070*/  MOV R15, UR6 ;  /* 0x00000006000f7c02 */ /* 0x000fe20008000f00 */
[----:B0-----:R-:W-:-:S04]  /*4080*/  UIADD3 UR8, UP0, UPT, UR8, 0x10, URZ ;  /* 0x0000001008087890 */ /* 0x001fc8000ff1e0ff */
[----:B------:R-:W-:Y:S02]  /*4090*/  UIADD3.X UR9, UPT, UPT, URZ, UR9, URZ, UP0, !UPT ;  /* 0x00000009ff097290 */ /* 0x000fe400087fe4ff */
[----:B------:R-:W-:-:S04]  /*40a0*/  MOV R4, UR8 ;  /* 0x0000000800047c02 */ /* 0x000fc80008000f00 */
[----:B------:R-:W-:-:S07]  /*40b0*/  MOV R5, UR9 ;  /* 0x0000000900057c02 */ /* 0x000fce0008000f00 */
.L_x_140:
[----:B------:R-:W2:Y:S01]  /*40c0*/  LDG.E R7, desc[UR12][R4.64+-0x10] ;  /* 0xfffff00c04077981 */ /* 0x000ea2000c1e1900 */
[----:B------:R-:W-:Y:S01]  /*40d0*/  HFMA2 R17, -RZ, RZ, 3.7421875, 0 ;  /* 0x437c0000ff117431 */ /* 0x000fe200000001ff */
[----:B------:R-:W-:Y:S01]  /*40e0*/  MOV R0, 0x3bbb989d ;  /* 0x3bbb989d00007802 */ /* 0x000fe20000000f00 */
[----:B------:R-:W0:Y:S01]  /*40f0*/  MUFU.RCP R14, R3 ;  /* 0x00000003000e7308 */ /* 0x000e220000001000 */
[----:B--2--5:R-:W-:-:S04]  /*4100*/  FADD R7, R7, -R10 ;  /* 0x8000000a07077221 */ /* 0x024fc80000000000 */
[----:B------:R-:W-:-:S04]  /*4110*/  FFMA.SAT R0, R7, R0, 0.5 ;  /* 0x3f00000007007423 */ /* 0x000fc80000002000 */
[----:B------:R-:W-:Y:S01]  /*4120*/  FFMA.RM R0, R0, R17, 12582913 ;  /* 0x4b40000100007423 */ /* 0x000fe20000004011 */
[----:B0-----:R-:W-:-:S03]  /*4130*/  FFMA R17, R14, -R3, 1 ;  /* 0x3f8000000e117423 */ /* 0x001fc60000000803 */
[C---:B------:R-:W-:Y:S01]  /*4140*/  FADD R6, R0.reuse, -12583039 ;  /* 0xcb40007f00067421 */ /* 0x040fe20000000000 */
[----:B------:R-:W-:Y:S01]  /*4150*/  SHF.L.U32 R0, R0, 0x17, RZ ;  /* 0x0000001700007819 */ /* 0x000fe200000006ff */
[----:B------:R-:W-:Y:S02]  /*4160*/  FFMA R17, R14, R17, R14 ;  /* 0x000000110e117223 */ /* 0x000fe4000000000e */
[----:B------:R-:W-:-:S04]  /*4170*/  FFMA R6, R7, 1.4426950216293334961, -R6 ;  /* 0x3fb8aa3b07067823 */ /* 0x000fc80000000806 */
[----:B------:R-:W-:-:S04]  /*4180*/  FFMA R6, R7, 1.925963033500011079e-08, R6 ;  /* 0x32a5706007067823 */ /* 0x000fc80000000006 */
[----:B------:R0:W1:Y:S02]  /*4190*/  MUFU.EX2 R7, R6 ;  /* 0x0000000600077308 */ /* 0x0000640000000800 */
[----:B0-----:R-:W-:Y:S01]  /*41a0*/  MOV R6, R12 ;  /* 0x0000000c00067202 */ /* 0x001fe20000000f00 */
[----:B-1----:R-:W-:-:S05]  /*41b0*/  FMUL R0, R0, R7 ;  /* 0x0000000700007220 */ /* 0x002fca0000400000 */
[----:B------:R-:W0:Y:S01]  /*41c0*/  FCHK P0, R0, R3 ;  /* 0x0000000300007302 */ /* 0x000e220000000000 */
[----:B------:R-:W-:-:S04]  /*41d0*/  FFMA R14, R0, R17, RZ ;  /* 0x00000011000e7223 */ /* 0x000fc800000000ff */
[----:B------:R-:W-:-:S04]  /*41e0*/  FFMA R7, R14, -R3, R0 ;  /* 0x800000030e077223 */ /* 0x000fc80000000000 */
[----:B------:R-:W-:Y:S01]  /*41f0*/  FFMA R17, R17, R7, R14 ;  /* 0x0000000711117223 */ /* 0x000fe2000000000e */
[----:B------:R-:W-:Y:S01]  /*4200*/  MOV R7, R15 ;  /* 0x0000000f00077202 */ /* 0x000fe20000000f00 */
[----:B0-----:R-:W-:Y:S06]  /*4210*/  @!P0 BRA `(.L_x_132) ;  /* 0x0000000000088947 */ /* 0x001fec0003800000 */
[----:B------:R-:W-:-:S07]  /*4220*/  MOV R14, 0x4240 ;  /* 0x00004240000e7802 */ /* 0x000fce0000000f00 */
[----:B------:R-:W-:Y:S05]  /*4230*/  CALL.REL.NOINC `($__internal_1_$__cuda_sm3x_div_rn_noftz_f32_slowpath) ;  /* 0x0000001c00f87944 */ /* 0x000fea0003c00000 */
.L_x_132:
[----:B------:R0:W-:Y:S04]  /*4240*/  STG.E desc[UR12][R6.64+-0x10], R17 ;  /* 0xfffff01106007986 */ /* 0x0001e8000c10190c */
[----:B------:R-:W2:Y:S01]  /*4250*/  LDG.E R15, desc[UR12][R4.64+-0xc] ;  /* 0xfffff40c040f7981 */ /* 0x000ea2000c1e1900 */
[----:B------:R-:W-:Y:S01]  /*4260*/  MOV R0, 0x3bbb989d ;  /* 0x3bbb989d00007802 */ /* 0x000fe20000000f00 */
[----:B------:R-:W1:Y:S01]  /*4270*/  MUFU.RCP R14, R3 ;  /* 0x00000003000e7308 */ /* 0x000e620000001000 */
[----:B------:R-:W-:Y:S01]  /*4280*/  MOV R19, 0x437c0000 ;  /* 0x437c000000137802 */ /* 0x000fe20000000f00 */
[----:B--2---:R-:W-:-:S04]  /*4290*/  FADD R15, R15, -R10 ;  /* 0x8000000a0f0f7221 */ /* 0x004fc80000000000 */
[----:B------:R-:W-:-:S04]  /*42a0*/  FFMA.SAT R0, R15, R0, 0.5 ;  /* 0x3f0000000f007423 */ /* 0x000fc80000002000 */
[----:B------:R-:W-:Y:S01]  /*42b0*/  FFMA.RM R0, R0, R19, 12582913 ;  /* 0x4b40000100007423 */ /* 0x000fe20000004013 */
[----:B-1----:R-:W-:-:S03]  /*42c0*/  FFMA R19, R14, -R3, 1 ;  /* 0x3f8000000e137423 */ /* 0x002fc60000000803 */
[C---:B------:R-:W-:Y:S01]  /*42d0*/  FADD R12, R0.reuse, -12583039 ;  /* 0xcb40007f000c7421 */ /* 0x040fe20000000000 */
[----:B------:R-:W-:-:S03]  /*42e0*/  SHF.L.U32 R0, R0, 0x17, RZ ;  /* 0x0000001700007819 */ /* 0x000fc600000006ff */
[----:B------:R-:W-:-:S04]  /*42f0*/  FFMA R12, R15, 1.4426950216293334961, -R12 ;  /* 0x3fb8aa3b0f0c7823 */ /* 0x000fc8000000080c */
[----:B------:R-:W-:-:S04]  /*4300*/  FFMA R12, R15, 1.925963033500011079e-08, R12 ;  /* 0x32a570600f0c7823 */ /* 0x000fc8000000000c */
[----:B------:R-:W0:Y:S02]  /*4310*/  MUFU.EX2 R15, R12 ;  /* 0x0000000c000f7308 */ /* 0x000e240000000800 */
[----:B0-----:R-:W-:Y:S01]  /*4320*/  FMUL R17, R0, R15 ;  /* 0x0000000f00117220 */ /* 0x001fe20000400000 */
[----:B------:R-:W-:-:S05]  /*4330*/  FFMA R0, R14, R19, R14 ;  /* 0x000000130e007223 */ /* 0x000fca000000000e */
[----:B------:R-:W0:Y:S01]  /*4340*/  FCHK P0, R17, R3 ;  /* 0x0000000311007302 */ /* 0x000e220000000000 */
[----:B------:R-:W-:-:S04]  /*4350*/  FFMA R14, R0, R17, RZ ;  /* 0x00000011000e7223 */ /* 0x000fc800000000ff */
[----:B------:R-:W-:-:S04]  /*4360*/  FFMA R15, R14, -R3, R17 ;  /* 0x800000030e0f7223 */ /* 0x000fc80000000011 */
[----:B------:R-:W-:Y:S01]  /*4370*/  FFMA R15, R0, R15, R14 ;  /* 0x0000000f000f7223 */ /* 0x000fe2000000000e */
[----:B0-----:R-:W-:Y:S06]  /*4380*/  @!P0 BRA `(.L_x_133) ;  /* 0x0000000000108947 */ /* 0x001fec0003800000 */
[----:B------:R-:W-:Y:S02]  /*4390*/  MOV R0, R17 ;  /* 0x0000001100007202 */ /* 0x000fe40000000f00 */
[----:B------:R-:W-:-:S07]  /*43a0*/  MOV R14, 0x43c0 ;  /* 0x000043c0000e7802 */ /* 0x000fce0000000f00 */
[----:B------:R-:W-:Y:S05]  /*43b0*/  CALL.REL.NOINC `($__internal_1_$__cuda_sm3x_div_rn_noftz_f32_slowpath) ;  /* 0x0000001c00987944 */ /* 0x000fea0003c00000 */
[----:B------:R-:W-:-:S07]  /*43c0*/  MOV R15, R17 ;  /* 0x00000011000f7202 */ /* 0x000fce0000000f00 */
.L_x_133:
[----:B------:R0:W-:Y:S04]  /*43d0*/  STG.E desc[UR12][R6.64+-0xc], R15 ;  /* 0xfffff40f06007986 */ /* 0x0001e8000c10190c */
[----:B------:R-:W2:Y:S01]  /*43e0*/  LDG.E R17, desc[UR12][R4.64+-0x8] ;  /* 0xfffff80c04117981 */ /* 0x000ea2000c1e1900 */
[----:B------:R-:W-:Y:S01]  /*43f0*/  HFMA2 R0, -RZ, RZ, 0.96630859375, -0.0022525787353515625 ;  /* 0x3bbb989dff007431 */ /* 0x000fe200000001ff */
[----:B------:R-:W-:Y:S01]  /*4400*/  MOV R19, 0x437c0000 ;  /* 0x437c000000137802 */ /* 0x000fe20000000f00 */
[----:B------:R-:W1:Y:S01]  /*4410*/  MUFU.RCP R14, R3 ;  /* 0x00000003000e7308 */ /* 0x000e620000001000 */
        /* <DEDUP_REMOVED lines=8> */
[----:B0-----:R-:W0:Y:S02]  /*44a0*/  MUFU.EX2 R15, R12 ;  /* 0x0000000c000f7308 */ /* 0x001e240000000800 */
        /* <DEDUP_REMOVED lines=11> */
.L_x_134:
        /* <DEDUP_REMOVED lines=25> */
.L_x_135:
        /* <DEDUP_REMOVED lines=25> */
.L_x_136:
        /* <DEDUP_REMOVED lines=25> */
.L_x_137:
        /* <DEDUP_REMOVED lines=10> */
[----:B------:R-:W-:-:S03]  /*4ab0*/  IMAD.SHL.U32 R0, R0, 0x800000, RZ ;  /* 0x0080000000007824 */ /* 0x000fc600078e00ff */
        /* <DEDUP_REMOVED lines=14> */
.L_x_138:
[----:B------:R0:W-:Y:S04]  /*4ba0*/  STG.E desc[UR12][R6.64+0x8], R15 ;  /* 0x0000080f06007986 */ /* 0x0001e8000c10190c */
[----:B------:R-:W2:Y:S01]  /*4bb0*/  LDG.E R17, desc[UR12][R4.64+0xc] ;  /* 0x00000c0c04117981 */ /* 0x000ea2000c1e1900 */
[----:B------:R-:W-:Y:S01]  /*4bc0*/  MOV R0, 0x3bbb989d ;  /* 0x3bbb989d00007802 */ /* 0x000fe20000000f00 */
[----:B------:R-:W1:Y:S01]  /*4bd0*/  MUFU.RCP R14, R3 ;  /* 0x00000003000e7308 */ /* 0x000e620000001000 */
[----:B------:R-:W-:Y:S01]  /*4be0*/  MOV R19, 0x437c0000 ;  /* 0x437c000000137802 */ /* 0x000fe20000000f00 */
[----:B--2---:R-:W-:-:S04]  /*4bf0*/  FADD R17, R17, -R10 ;  /* 0x8000000a11117221 */ /* 0x004fc80000000000 */
[----:B------:R-:W-:-:S04]  /*4c00*/  FFMA.SAT R0, R17, R0, 0.5 ;  /* 0x3f00000011007423 */ /* 0x000fc80000002000 */
[----:B------:R-:W-:-:S04]  /*4c10*/  FFMA.RM R0, R0, R19, 12582913 ;  /* 0x4b40000100007423 */ /* 0x000fc80000004013 */
[C---:B------:R-:W-:Y:S01]  /*4c20*/  FADD R12, R0.reuse, -12583039 ;  /* 0xcb40007f000c7421 */ /* 0x040fe20000000000 */
[----:B------:R-:W-:-:S03]  /*4c30*/  SHF.L.U32 R0, R0, 0x17, RZ ;  /* 0x0000001700007819 */ /* 0x000fc600000006ff */
[----:B------:R-:W-:-:S04]  /*4c40*/  FFMA R12, R17, 1.4426950216293334961, -R12 ;  /* 0x3fb8aa3b110c7823 */ /* 0x000fc8000000080c */
[----:B------:R-:W-:Y:S01]  /*4c50*/  FFMA R12, R17, 1.925963033500011079e-08, R12 ;  /* 0x32a57060110c7823 */ /* 0x000fe2000000000c */
[----:B-1----:R-:W-:-:S03]  /*4c60*/  FFMA R17, R14, -R3, 1 ;  /* 0x3f8000000e117423 */ /* 0x002fc60000000803 */
        /* <DEDUP_REMOVED lines=11> */
.L_x_139:
[----:B------:R0:W-:Y:S01]  /*4d20*/  STG.E desc[UR12][R6.64+0xc], R17 ;  /* 0x00000c1106007986 */ /* 0x0001e2000c10190c */
[----:B------:R-:W-:Y:S02]  /*4d30*/  IADD3 R13, PT, PT, R13, 0x8, RZ ;  /* 0x000000080d0d7810 */ /* 0x000fe40007ffe0ff */
[----:B------:R-:W-:Y:S02]  /*4d40*/  IADD3 R4, P1, PT, R4, 0x20, RZ ;  /* 0x0000002004047810 */ /* 0x000fe40007f3e0ff */
[----:B------:R-:W-:Y:S02]  /*4d50*/  ISETP.NE.AND P0, PT, R13, RZ, PT ;  /* 0x000000ff0d00720c */ /* 0x000fe40003f05270 */
[----:B------:R-:W-:Y:S02]  /*4d60*/  IADD3 R12, P2, PT, R6, 0x20, RZ ;  /* 0x00000020060c7810 */ /* 0x000fe40007f5e0ff */
[----:B------:R-:W-:Y:S02]  /*4d70*/  IADD3.X R5, PT, PT, RZ, R5, RZ, P1, !PT ;  /* 0x00000005ff057210 */ /* 0x000fe40000ffe4ff */
[----:B------:R-:W-:-:S07]  /*4d80*/  IADD3.X R15, PT, PT, RZ, R7, RZ, P2, !PT ;  /* 0x00000007ff0f7210 */ /* 0x000fce00017fe4ff */
[----:B0-----:R-:W-:Y:S05]  /*4d90*/  @P0 BRA `(.L_x_140) ;  /* 0xfffffff000c80947 */ /* 0x001fea000383ffff */
.L_x_131:
[----:B------:R-:W-:-:S13]  /*4da0*/  ISETP.NE.AND P0, PT, R11, RZ, PT ;  /* 0x000000ff0b00720c */ /* 0x000fda0003f05270 */
[----:B------:R-:W-:Y:S05]  /*4db0*/  @!P0 BRA `(.L_x_141) ;  /* 0x0000000c00248947 */ /* 0x000fea0003800000 */
[----:B------:R-:W0:Y:S01]  /*4dc0*/  LDCU UR4, c[0x0][0x3dc] ;  /* 0x00007b80ff0477ac */ /* 0x000e220008000800 */
[----:B------:R-:W-:Y:S01]  /*4dd0*/  ISETP.GE.U32.AND P0, PT, R11, 0x4, PT ;  /* 0x000000040b00780c */ /* 0x000fe20003f06070 */
[----:B0-----:R-:W-:-:S12]  /*4de0*/  ULOP3.LUT UR4, UR4, 0x3, URZ, 0xc0, !UPT ;  /* 0x0000000304047892 */ /* 0x001fd8000f8ec0ff */
[----:B------:R-:W-:Y:S05]  /*4df0*/  @!P0 BRA `(.L_x_142) ;  /* 0x0000000400a48947 */ /* 0x000fea0003800000 */
[----:B------:R-:W0:Y:S02]  /*4e00*/  LDC.64 R6, c[0x0][0x3b8] ;  /* 0x0000ee00ff067b82 */ /* 0x000e240000000a00 */
[----:B0-----:R-:W-:-:S05]  /*4e10*/  IMAD.WIDE.U32 R6, R9, 0x4, R6 ;  /* 0x0000000409067825 */ /* 0x001fca00078e0006 */
[----:B------:R-:W2:Y:S01]  /*4e20*/  LDG.E R5, desc[UR12][R6.64] ;  /* 0x0000000c06057981 */ /* 0x000ea2000c1e1900 */
[----:B------:R-:W-:Y:S01]  /*4e30*/  HFMA2 R0, -RZ, RZ, 0.96630859375, -0.0022525787353515625 ;  /* 0x3bbb989dff007431 */ /* 0x000fe200000001ff */
[----:B------:R-:W-:Y:S01]  /*4e40*/  MOV R13, 0x437c0000 ;  /* 0x437c0000000d7802 */ /* 0x000fe20000000f00 */
[----:B------:R-:W0:Y:S01]  /*4e50*/  MUFU.RCP R12, R3 ;  /* 0x00000003000c7308 */ /* 0x000e220000001000 */
[----:B--2--5:R-:W-:-:S04]  /*4e60*/  FADD R5, R5, -R10 ;  /* 0x8000000a05057221 */ /* 0x024fc80000000000 */
[----:B------:R-:W-:-:S04]  /*4e70*/  FFMA.SAT R0, R5, R0, 0.5 ;  /* 0x3f00000005007423 */ /* 0x000fc80000002000 */
[----:B------:R-:W-:Y:S01]  /*4e80*/  FFMA.RM R0, R0, R13, 12582913 ;  /* 0x4b40000100007423 */ /* 0x000fe2000000400d */
[----:B0-----:R-:W-:-:S03]  /*4e90*/  FFMA R13, R12, -R3, 1 ;  /* 0x3f8000000c0d7423 */ /* 0x001fc60000000803 */
        /* <DEDUP_REMOVED lines=16> */
.L_x_143:
[----:B------:R-:W0:Y:S02]  /*4fa0*/  LDC.64 R4, c[0x0][0x3b0] ;  /* 0x0000ec00ff047b82 */ /* 0x000e240000000a00 */
[----:B0-----:R-:W-:-:S05]  /*4fb0*/  IMAD.WIDE.U32 R4, R9, 0x4, R4 ;  /* 0x0000000409047825 */ /* 0x001fca00078e0004 */
        /* <DEDUP_REMOVED lines=25> */
.L_x_144:
[----:B------:R0:W-:Y:S04]  /*5150*/  STG.E desc[UR12][R4.64+0x4], R13 ;  /* 0x0000040d04007986 */ /* 0x0001e8000c10190c */
[----:B------:R-:W2:Y:S01]  /*5160*/  LDG.E R15, desc[UR12][R6.64+0x8] ;  /* 0x0000080c060f7981 */ /* 0x000ea2000c1e1900 */
[----:B------:R-:W-:Y:S01]  /*5170*/  HFMA2 R0, -RZ, RZ, 0.96630859375, -0.0022525787353515625 ;  /* 0x3bbb989dff007431 */ /* 0x000fe200000001ff */
[----:B------:R-:W-:Y:S01]  /*5180*/  MOV R17, 0x437c0000 ;  /* 0x437c000000117802 */ /* 0x000fe20000000f00 */
[----:B------:R-:W1:Y:S01]  /*5190*/  MUFU.RCP R14, R3 ;  /* 0x00000003000e7308 */ /* 0x000e620000001000 */
        /* <DEDUP_REMOVED lines=20> */
.L_x_145:
[----:B------:R0:W-:Y:S04]  /*52e0*/  STG.E desc[UR12][R4.64+0x8], R13 ;  /* 0x0000080d04007986 */ /* 0x0001e8000c10190c */
[----:B------:R-:W2:Y:S01]  /*52f0*/  LDG.E R7, desc[UR12][R6.64+0xc] ;  /* 0x00000c0c06077981 */ /* 0x000ea2000c1e1900 */
[----:B------:R-:W-:Y:S01]  /*5300*/  MOV R15, 0x3bbb989d ;  /* 0x3bbb989d000f7802 */ /* 0x000fe20000000f00 */
[----:B------:R-:W1:Y:S01]  /*5310*/  MUFU.RCP R14, R3 ;  /* 0x00000003000e7308 */ /* 0x000e620000001000 */
[----:B------:R-:W-:Y:S01]  /*5320*/  MOV R17, 0x437c0000 ;  /* 0x437c000000117802 */ /* 0x000fe20000000f00 */
[----:B--2---:R-:W-:Y:S01]  /*5330*/  FADD R0, R7, -R10 ;  /* 0x8000000a07007221 */ /* 0x004fe20000000000 */
[----:B-1----:R-:W-:-:S03]  /*5340*/  FFMA R7, R14, -R3, 1 ;  /* 0x3f8000000e077423 */ /* 0x002fc60000000803 */
[----:B------:R-:W-:-:S04]  /*5350*/  FFMA.SAT R12, R0, R15, 0.5 ;  /* 0x3f000000000c7423 */ /* 0x000fc8000000200f */
[----:B------:R-:W-:-:S04]  /*5360*/  FFMA.RM R12, R12, R17, 12582913 ;  /* 0x4b4000010c0c7423 */ /* 0x000fc80000004011 */
[C---:B------:R-:W-:Y:S01]  /*5370*/  FADD R15, R12.reuse, -12583039 ;  /* 0xcb40007f0c0f7421 */ /* 0x040fe20000000000 */
[----:B------:R-:W-:-:S03]  /*5380*/  SHF.L.U32 R12, R12, 0x17, RZ ;  /* 0x000000170c0c7819 */ /* 0x000fc600000006ff */
[----:B------:R-:W-:-:S04]  /*5390*/  FFMA R15, R0, 1.4426950216293334961, -R15 ;  /* 0x3fb8aa3b000f7823 */ /* 0x000fc8000000080f */
[----:B------:R-:W-:Y:S01]  /*53a0*/  FFMA R15, R0, 1.925963033500011079e-08, R15 ;  /* 0x32a57060000f7823 */ /* 0x000fe2000000000f */
[----:B------:R-:W-:-:S05]  /*53b0*/  FFMA R0, R14, R7, R14 ;  /* 0x000000070e007223 */ /* 0x000fca000000000e */
[----:B------:R-:W0:Y:S02]  /*53c0*/  MUFU.EX2 R15, R15 ;  /* 0x0000000f000f7308 */ /* 0x000e240000000800 */
[----:B0-----:R-:W-:-:S06]  /*53d0*/  FMUL R13, R12, R15 ;  /* 0x0000000f0c0d7220 */ /* 0x001fcc0000400000 */
        /* <DEDUP_REMOVED lines=9> */
.L_x_146:
[----:B------:R0:W-:Y:S01]  /*5470*/  STG.E desc[UR12][R4.64+0xc], R7 ;  /* 0x00000c0704007986 */ /* 0x0001e2000c10190c */
[----:B------:R-:W-:-:S07]  /*5480*/  IADD3 R9, PT, PT, R9, 0x4, RZ ;  /* 0x0000000409097810 */ /* 0x000fce0007ffe0ff */
.L_x_142:
[----:B------:R-:W-:-:S09]  /*5490*/  UISETP.NE.AND UP0, UPT, UR4, URZ, UPT ;  /* 0x000000ff0400728c */ /* 0x000fd2000bf05270 */
[----:B------:R-:W-:Y:S05]  /*54a0*/  BRA.U !UP0, `(.L_x_141) ;  /* 0x0000000508687547 */ /* 0x000fea000b800000 */
[----:B------:R-:W-:-:S09]  /*54b0*/  UISETP.NE.AND UP0, UPT, UR4, 0x1, UPT ;  /* 0x000000010400788c */ /* 0x000fd2000bf05270 */
[----:B------:R-:W-:Y:S05]  /*54c0*/  BRA.U !UP0, `(.L_x_147) ;  /* 0x0000000108dc7547 */ /* 0x000fea000b800000 */
[----:B0-----:R-:W0:Y:S02]  /*54d0*/  LDC.64 R6, c[0x0][0x3b8] ;  /* 0x0000ee00ff067b82 */ /* 0x001e240000000a00 */
        /* <DEDUP_REMOVED lines=25> */
.L_x_148:
[----:B------:R-:W0:Y:S02]  /*5670*/  LDC.64 R4, c[0x0][0x3b0] ;  /* 0x0000ec00ff047b82 */ /* 0x000e240000000a00 */
[----:B0-----:R-:W-:-:S05]  /*5680*/  IMAD.WIDE.U32 R4, R9, 0x4, R4 ;  /* 0x0000000409047825 */ /* 0x001fca00078e0004 */
        /* <DEDUP_REMOVED lines=25> */
.L_x_149:
[----:B------:R1:W-:Y:S01]  /*5820*/  STG.E desc[UR12][R4.64+0x4], R7 ;  /* 0x0000040704007986 */ /* 0x0003e2000c10190c */
[----:B------:R-:W-:-:S07]  /*5830*/  IADD3 R9, PT, PT, R9, 0x2, RZ ;  /* 0x0000000209097810 */ /* 0x000fce0007ffe0ff */
.L_x_147:
[----:B------:R-:W2:Y:S02]  /*5840*/  LDCU UR4, c[0x0][0x3dc] ;  /* 0x00007b80ff0477ac */ /* 0x000ea40008000800 */
[----:B--2---:R-:W-:-:S04]  /*5850*/  ULOP3.LUT UR4, UR4, 0x1, URZ, 0xc0, !UPT ;  /* 0x0000000104047892 */ /* 0x004fc8000f8ec0ff */
[----:B------:R-:W-:-:S09]  /*5860*/  UISETP.NE.U32.AND UP0, UPT, UR4, 0x1, UPT ;  /* 0x000000010400788c */ /* 0x000fd2000bf05070 */
[----:B------:R-:W-:Y:S05]  /*5870*/  BRA.U UP0, `(.L_x_141) ;  /* 0x0000000100747547 */ /* 0x000fea000b800000 */
[----:B01----:R-:W0:Y:S02]  /*5880*/  LDC.64 R4, c[0x0][0x3b8] ;  /* 0x0000ee00ff047b82 */ /* 0x003e240000000a00 */
[----:B0-----:R-:W-:-:S06]  /*5890*/  IMAD.WIDE.U32 R4, R9, 0x4, R4 ;  /* 0x0000000409047825 */ /* 0x001fcc00078e0004 */
[----:B------:R-:W2:Y:S01]  /*58a0*/  LDG.E R5, desc[UR12][R4.64] ;  /* 0x0000000c04057981 */ /* 0x000ea2000c1e1900 */
[----:B------:R-:W-:Y:S02]  /*58b0*/  HFMA2 R13, -RZ, RZ, 3.7421875, 0 ;  /* 0x437c0000ff0d7431 */ /* 0x000fe400000001ff */
[----:B------:R-:W-:Y:S01]  /*58c0*/  IMAD.MOV.U32 R7, RZ, RZ, 0x3bbb989d ;  /* 0x3bbb989dff077424 */ /* 0x000fe200078e00ff */
[----:B------:R-:W0:Y:S01]  /*58d0*/  MUFU.RCP R6, R3 ;  /* 0x0000000300067308 */ /* 0x000e220000001000 */
[----:B--2--5:R-:W-:Y:S01]  /*58e0*/  FADD R10, R5, -R10 ;  /* 0x8000000a050a7221 */ /* 0x024fe20000000000 */
[----:B0-----:R-:W-:-:S03]  /*58f0*/  FFMA R5, R6, -R3, 1 ;  /* 0x3f80000006057423 */ /* 0x001fc60000000803 */
[----:B------:R-:W-:-:S04]  /*5900*/  FFMA.SAT R0, R10, R7, 0.5 ;  /* 0x3f0000000a007423 */ /* 0x000fc80000002007 */
[----:B------:R-:W-:-:S04]  /*5910*/  FFMA.RM R0, R0, R13, 12582913 ;  /* 0x4b40000100007423 */ /* 0x000fc8000000400d */
[C---:B------:R-:W-:Y:S01]  /*5920*/  FADD R7, R0.reuse, -12583039 ;  /* 0xcb40007f00077421 */ /* 0x040fe20000000000 */
[----:B------:R-:W-:-:S03]  /*5930*/  SHF.L.U32 R0, R0, 0x17, RZ ;  /* 0x0000001700007819 */ /* 0x000fc600000006ff */
[----:B------:R-:W-:-:S04]  /*5940*/  FFMA R7, R10, 1.4426950216293334961, -R7 ;  /* 0x3fb8aa3b0a077823 */ /* 0x000fc80000000807 */
[----:B------:R-:W-:-:S06]  /*5950*/  FFMA R7, R10, 1.925963033500011079e-08, R7 ;  /* 0x32a570600a077823 */ /* 0x000fcc0000000007 */
        /* <DEDUP_REMOVED lines=12> */
.L_x_150:
[----:B------:R-:W0:Y:S02]  /*5a20*/  LDC.64 R4, c[0x0][0x3b0] ;  /* 0x0000ec00ff047b82 */ /* 0x000e240000000a00 */
[----:B0-----:R-:W-:-:S05]  /*5a30*/  IMAD.WIDE.U32 R4, R9, 0x4, R4 ;  /* 0x0000000409047825 */ /* 0x001fca00078e0004 */
[----:B------:R2:W-:Y:S02]  /*5a40*/  STG.E desc[UR12][R4.64], R13 ;  /* 0x0000000d04007986 */ /* 0x0005e4000c10190c */
.L_x_141:
[----:B------:R-:W3:Y:S01]  /*5a50*/  LDCU UR8, c[0x0][0x3dc] ;  /* 0x00007b80ff0877ac */ /* 0x000ee20008000800 */
[----:B------:R-:W-:Y:S01]  /*5a60*/  ISETP.GE.U32.AND P0, PT, R2, 0xf, PT ;  /* 0x0000000f0200780c */ /* 0x000fe20003f06070 */
[----:B------:R-:W-:Y:S01]  /*5a70*/  HFMA2 R0, -RZ, RZ, 0, 0 ;  /* 0x00000000ff007431 */ /* 0x000fe200000001ff */
[----:B---3--:R-:W-:Y:S02]  /*5a80*/  ULOP3.LUT UR10, UR8, 0xf, URZ, 0xc0, !UPT ;  /* 0x0000000f080a7892 */ /* 0x008fe4000f8ec0ff */
[----:B------:R-:W-:-:S04]  /*5a90*/  IMAD R3, R8, UR8, RZ ;  /* 0x0000000808037c24 */ /* 0x000fc8000f8e02ff */
[----:B------:R-:W-:-:S05]  /*5aa0*/  ISETP.NE.AND P1, PT, RZ, UR10, PT ;  /* 0x0000000aff007c0c */ /* 0x000fca000bf25270 */
[----:B------:R-:W-:Y:S08]  /*5ab0*/  @!P0 BRA `(.L_x_151) ;  /* 0x0000000000dc8947 */ /* 0x000ff00003800000 */
[----:B------:R-:W3:Y:S01]  /*5ac0*/  LDCU.64 UR6, c[0x0][0x3b0] ;  /* 0x00007600ff0677ac */ /* 0x000ee20008000a00 */
[----:B------:R-:W-:Y:S01]  /*5ad0*/  MOV R9, R3 ;  /* 0x0000000300097202 */ /* 0x000fe20000000f00 */
[----:B------:R-:W4:Y:S01]  /*5ae0*/  LDCU.64 UR4, c[0x0][0x3c8] ;  /* 0x00007900ff0477ac */ /* 0x000f220008000a00 */
[----:B------:R-:W-:-:S04]  /*5af0*/  ULOP3.LUT UR11, UR8, 0x7ffffff0, URZ, 0xc0, !UPT ;  /* 0x7ffffff0080b7892 */ /* 0x000fc8000f8ec0ff */
[----:B------:R-:W-:Y:S02]  /*5b00*/  UIADD3 UR9, UPT, UPT, -UR11, URZ, URZ ;  /* 0x000000ff0b097290 */ /* 0x000fe4000fffe1ff */
[----:B------:R-:W-:Y:S01]  /*5b10*/  MOV R0, UR11 ;  /* 0x0000000b00007c02 */ /* 0x000fe20008000f00 */
[----:B---3--:R-:W-:-:S04]  /*5b20*/  UIADD3 UR6, UP0, UPT, UR6, 0x20, URZ ;  /* 0x0000002006067890 */ /* 0x008fc8000ff1e0ff */
[----:B------:R-:W-:Y:S02]  /*5b30*/  UIADD3.X UR7, UPT, UPT, URZ, UR7, URZ, UP0, !UPT ;  /* 0x00000007ff077290 */ /* 0x000fe400087fe4ff */
[----:B----4-:R-:W-:Y:S01]  /*5b40*/  UIADD3 UR4, UP1, UPT, UR4, 0x20, URZ ;  /* 0x0000002004047890 */ /* 0x010fe2000ff3e0ff */
[----:B------:R-:W-:-:S03]  /*5b50*/  MOV R2, UR6 ;  /* 0x0000000600027c02 */ /* 0x000fc60008000f00 */
[----:B------:R-:W-:Y:S01]  /*5b60*/  MOV R21, UR7 ;  /* 0x0000000700157c02 */ /* 0x000fe20008000f00 */
[----:B------:R-:W-:-:S12]  /*5b70*/  UIADD3.X UR5, UPT, UPT, URZ, UR5, URZ, UP1, !UPT ;  /* 0x00000005ff057290 */ /* 0x000fd80008ffe4ff */
.L_x_152:
[----:B012---:R-:W-:Y:S02]  /*5b80*/  MOV R4, R2 ;  /* 0x0000000200047202 */ /* 0x007fe40000000f00 */
[----:B------:R-:W-:-:S05]  /*5b90*/  MOV R5, R21 ;  /* 0x0000001500057202 */ /* 0x000fca0000000f00 */
[----:B---3--:R-:W2:Y:S01]  /*5ba0*/  LDG.E R13, desc[UR12][R4.64+-0x20] ;  /* 0xffffe00c040d7981 */ /* 0x008ea2000c1e1900 */
[----:B------:R-:W-:Y:S02]  /*5bb0*/  MOV R6, UR4 ;  /* 0x0000000400067c02 */ /* 0x000fe40008000f00 */
[----:B------:R-:W-:-:S03]  /*5bc0*/  MOV R7, UR5 ;  /* 0x0000000500077c02 */ /* 0x000fc60008000f00 */
[----:B------:R-:W-:-:S05]  /*5bd0*/  IMAD.WIDE R6, R9, 0x4, R6 ;  /* 0x0000000409067825 */ /* 0x000fca00078e0206 */
        /* <DEDUP_REMOVED lines=9> */
[----:B------:R-:W2:Y:S04]  /*5c70*/  LDG.E R23, desc[UR12][R4.64+-0xc] ;  /* 0xfffff40c04177981 */ /* 0x000ea8000c1e1900 */
[----:B--2---:R2:W-:Y:S04]  /*5c80*/  STG.E desc[UR12][R6.64+-0xc], R23 ;  /* 0xfffff41706007986 */ /* 0x0045e8000c10190c */
[----:B0-----:R-:W3:Y:S04]  /*5c90*/  LDG.E R13, desc[UR12][R4.64+-0x8] ;  /* 0xfffff80c040d7981 */ /* 0x001ee8000c1e1900 */
[----:B---3--:R0:W-:Y:S04]  /*5ca0*/  STG.E desc[UR12][R6.64+-0x8], R13 ;  /* 0xfffff80d06007986 */ /* 0x0081e8000c10190c */
[----:B-1----:R-:W3:Y:S04]  /*5cb0*/  LDG.E R15, desc[UR12][R4.64+-0x4] ;  /* 0xfffffc0c040f7981 */ /* 0x002ee8000c1e1900 */
[----:B---3--:R1:W-:Y:S04]  /*5cc0*/  STG.E desc[UR12][R6.64+-0x4], R15 ;  /* 0xfffffc0f06007986 */ /* 0x0083e8000c10190c */
[----:B------:R-:W3:Y:S04]  /*5cd0*/  LDG.E R17, desc[UR12][R4.64] ;  /* 0x0000000c04117981 */ /* 0x000ee8000c1e1900 */
[----:B---3--:R3:W-:Y:S04]  /*5ce0*/  STG.E desc[UR12][R6.64], R17 ;  /* 0x0000001106007986 */ /* 0x0087e8000c10190c */
[----:B------:R-:W4:Y:S04]  /*5cf0*/  LDG.E R19, desc[UR12][R4.64+0x4] ;  /* 0x0000040c04137981 */ /* 0x000f28000c1e1900 */
[----:B----4-:R4:W-:Y:S04]  /*5d00*/  STG.E desc[UR12][R6.64+0x4], R19 ;  /* 0x0000041306007986 */ /* 0x0109e8000c10190c */
[----:B------:R-:W2:Y:S04]  /*5d10*/  LDG.E R21, desc[UR12][R4.64+0x8] ;  /* 0x0000080c04157981 */ /* 0x000ea8000c1e1900 */
[----:B--2---:R2:W-:Y:S04]  /*5d20*/  STG.E desc[UR12][R6.64+0x8], R21 ;  /* 0x0000081506007986 */ /* 0x0045e8000c10190c */
[----:B------:R-:W3:Y:S04]  /*5d30*/  LDG.E R23, desc[UR12][R4.64+0xc] ;  /* 0x00000c0c04177981 */ /* 0x000ee8000c1e1900 */
[----:B---3--:R3:W-:Y:S04]  /*5d40*/  STG.E desc[UR12][R6.64+0xc], R23 ;  /* 0x00000c1706007986 */ /* 0x0087e8000c10190c */
[----:B0-----:R-:W4:Y:S04]  /*5d50*/  LDG.E R13, desc[UR12][R4.64+0x10] ;  /* 0x0000100c040d7981 */ /* 0x001f28000c1e1900 */
[----:B----4-:R3:W-:Y:S04]  /*5d60*/  STG.E desc[UR12][R6.64+0x10], R13 ;  /* 0x0000100d06007986 */ /* 0x0107e8000c10190c */
[----:B-1----:R-:W4:Y:S04]  /*5d70*/  LDG.E R15, desc[UR12][R4.64+0x14] ;  /* 0x0000140c040f7981 */ /* 0x002f28000c1e1900 */
[----:B----4-:R3:W-:Y:S04]  /*5d80*/  STG.E desc[UR12][R6.64+0x14], R15 ;  /* 0x0000140f06007986 */ /* 0x0107e8000c10190c */
[----:B------:R-:W4:Y:S04]  /*5d90*/  LDG.E R17, desc[UR12][R4.64+0x18] ;  /* 0x0000180c04117981 */ /* 0x000f28000c1e1900 */
[----:B----4-:R3:W-:Y:S04]  /*5da0*/  STG.E desc[UR12][R6.64+0x18], R17 ;  /* 0x0000181106007986 */ /* 0x0107e8000c10190c */
[----:B------:R-:W4:Y:S01]  /*5db0*/  LDG.E R19, desc[UR12][R4.64+0x1c] ;  /* 0x00001c0c04137981 */ /* 0x000f22000c1e1900 */
[----:B------:R-:W-:Y:S01]  /*5dc0*/  UIADD3 UR9, UPT, UPT, UR9, 0x10, URZ ;  /* 0x0000001009097890 */ /* 0x000fe2000fffe0ff */
[----:B------:R-:W-:-:S02]  /*5dd0*/  IADD3 R2, P0, PT, R4, 0x40, RZ ;  /* 0x0000004004027810 */ /* 0x000fc40007f1e0ff */
[----:B------:R-:W-:Y:S01]  /*5de0*/  IADD3 R9, PT, PT, R9, 0x10, RZ ;  /* 0x0000001009097810 */ /* 0x000fe20007ffe0ff */
[----:B------:R-:W-:Y:S01]  /*5df0*/  UISETP.NE.AND UP0, UPT, UR9, URZ, UPT ;  /* 0x000000ff0900728c */ /* 0x000fe2000bf05270 */
[----:B--2---:R-:W-:Y:S01]  /*5e00*/  IADD3.X R21, PT, PT, RZ, R5, RZ, P0, !PT ;  /* 0x00000005ff157210 */ /* 0x004fe200007fe4ff */
[----:B----4-:R3:W-:Y:S07]  /*5e10*/  STG.E desc[UR12][R6.64+0x1c], R19 ;  /* 0x00001c1306007986 */ /* 0x0107ee000c10190c */
[----:B------:R-:W-:Y:S05]  /*5e20*/  BRA.U UP0, `(.L_x_152) ;  /* 0xfffffffd00547547 */ /* 0x000fea000b83ffff */
.L_x_151:
[----:B------:R-:W-:Y:S05]  /*5e30*/  @!P1 EXIT ;  /* 0x000000000000994d */ /* 0x000fea0003800000 */
[----:B------:R-:W-:Y:S01]  /*5e40*/  UISETP.GE.U32.AND UP0, UPT, UR10, 0x8, UPT ;  /* 0x000000080a00788c */ /* 0x000fe2000bf06070 */
[----:B------:R-:W-:-:S08]  /*5e50*/  ISETP.NE.AND P0, PT, R11, RZ, PT ;  /* 0x000000ff0b00720c */ /* 0x000fd00003f05270 */
[----:B------:R-:W-:Y:S05]  /*5e60*/  BRA.U !UP0, `(.L_x_153) ;  /* 0x0000000108587547 */ /* 0x000fea000b800000 */
[----:B012---:R-:W0:Y:S08]  /*5e70*/  LDC.64 R4, c[0x0][0x3b0] ;  /* 0x0000ec00ff047b82 */ /* 0x007e300000000a00 */
[----:B---3--:R-:W1:Y:S01]  /*5e80*/  LDC.64 R6, c[0x0][0x3c8] ;  /* 0x0000f200ff067b82 */ /* 0x008e620000000a00 */
[----:B0-----:R-:W-:-:S05]  /*5e90*/  IMAD.WIDE.U32 R4, R0, 0x4, R4 ;  /* 0x0000000400047825 */ /* 0x001fca00078e0004 */
[----:B------:R-:W2:Y:S01]  /*5ea0*/  LDG.E R9, desc[UR12][R4.64] ;  /* 0x0000000c04097981 */ /* 0x000ea2000c1e1900 */
[----:B------:R-:W-:-:S05]  /*5eb0*/  IADD3 R13, PT, PT, R3, R0, RZ ;  /* 0x00000000030d7210 */ /* 0x000fca0007ffe0ff */
[----:B-1----:R-:W-:-:S05]  /*5ec0*/  IMAD.WIDE R6, R13, 0x4, R6 ;  /* 0x000000040d067825 */ /* 0x002fca00078e0206 */
[----:B--2---:R0:W-:Y:S04]  /*5ed0*/  STG.E desc[UR12][R6.64], R9 ;  /* 0x0000000906007986 */ /* 0x0041e8000c10190c */
[----:B------:R-:W2:Y:S04]  /*5ee0*/  LDG.E R13, desc[UR12][R4.64+0x4] ;  /* 0x0000040c040d7981 */ /* 0x000ea8000c1e1900 */
        /* <DEDUP_REMOVED lines=9> */
[----:B0-----:R-:W2:Y:S04]  /*5f80*/  LDG.E R9, desc[UR12][R4.64+0x18] ;  /* 0x0000180c04097981 */ /* 0x001ea8000c1e1900 */
[----:B--2---:R4:W-:Y:S04]  /*5f90*/  STG.E desc[UR12][R6.64+0x18], R9 ;  /* 0x0000180906007986 */ /* 0x0049e8000c10190c */
[----:B-1----:R-:W2:Y:S01]  /*5fa0*/  LDG.E R13, desc[UR12][R4.64+0x1c] ;  /* 0x00001c0c040d7981 */ /* 0x002ea2000c1e1900 */
[----:B------:R-:W-:-:S03]  /*5fb0*/  IADD3 R0, PT, PT, R0, 0x8, RZ ;  /* 0x0000000800007810 */ /* 0x000fc60007ffe0ff */
[----:B--2---:R4:W-:Y:S04]  /*5fc0*/  STG.E desc[UR12][R6.64+0x1c], R13 ;  /* 0x00001c0d06007986 */ /* 0x0049e8000c10190c */
.L_x_153:
[----:B------:R-:W-:Y:S05]  /*5fd0*/  @!P0 EXIT ;  /* 0x000000000000894d */ /* 0x000fea0003800000 */
[----:B------:R-:W-:Y:S01]  /*5fe0*/  ISETP.GE.U32.AND P0, PT, R11, 0x4, PT ;  /* 0x000000040b00780c */ /* 0x000fe20003f06070 */
[----:B------:R-:W-:-:S06]  /*5ff0*/  ULOP3.LUT UR4, UR8, 0x3, URZ, 0xc0, !UPT ;  /* 0x0000000308047892 */ /* 0x000fcc000f8ec0ff */
[----:B------:R-:W-:-:S06]  /*6000*/  ISETP.NE.AND P1, PT, RZ, UR4, PT ;  /* 0x00000004ff007c0c */ /* 0x000fcc000bf25270 */
[----:B------:R-:W-:Y:S07]  /*6010*/  @!P0 BRA `(.L_x_154) ;  /* 0x0000000000388947 */ /* 0x000fee0003800000 */
[----:B012---:R-:W0:Y:S08]  /*6020*/  LDC.64 R4, c[0x0][0x3b0] ;  /* 0x0000ec00ff047b82 */ /* 0x007e300000000a00 */
[----:B---34-:R-:W1:Y:S01]  /*6030*/  LDC.64 R6, c[0x0][0x3c8] ;  /* 0x0000f200ff067b82 */ /* 0x018e620000000a00 */
        /* <DEDUP_REMOVED lines=12> */
.L_x_154:
[----:B------:R-:W-:Y:S05]  /*6100*/  @!P1 EXIT ;  /* 0x000000000000994d */ /* 0x000fea0003800000 */
[----:B012---:R-:W0:Y:S01]  /*6110*/  LDC.64 R4, c[0x0][0x3b0] ;  /* 0x0000ec00ff047b82 */ /* 0x007e220000000a00 */
[----:B----4-:R-:W-:Y:S01]  /*6120*/  IADD3 R9, PT, PT, R3, R0, RZ ;  /* 0x0000000003097210 */ /* 0x010fe20007ffe0ff */
[----:B------:R-:W-:-:S06]  /*6130*/  UIADD3 UR4, UPT, UPT, -UR4, URZ, URZ ;  /* 0x000000ff04047290 */ /* 0x000fcc000fffe1ff */
[----:B---3--:R-:W1:Y:S01]  /*6140*/  LDC.64 R6, c[0x0][0x3c8] ;  /* 0x0000f200ff067b82 */ /* 0x008e620000000a00 */
[----:B0-----:R-:W-:-:S05]  /*6150*/  IMAD.WIDE.U32 R4, R0, 0x4, R4 ;  /* 0x0000000400047825 */ /* 0x001fca00078e0004 */
[----:B------:R-:W-:-:S07]  /*6160*/  MOV R11, R5 ;  /* 0x00000005000b7202 */ /* 0x000fce0000000f00 */
.L_x_155:
[----:B0-----:R-:W-:-:S06]  /*6170*/  MOV R5, R11 ;  /* 0x0000000b00057202 */ /* 0x001fcc0000000f00 */
[----:B------:R0:W2:Y:S01]  /*6180*/  LDG.E R5, desc[UR12][R4.64] ;  /* 0x0000000c04057981 */ /* 0x0000a2000c1e1900 */
[C---:B-1----:R-:W-:Y:S01]  /*6190*/  IMAD.WIDE R2, R9.reuse, 0x4, R6 ;  /* 0x0000000409027825 */ /* 0x042fe200078e0206 */
[----:B------:R-:W-:Y:S01]  /*61a0*/  UIADD3 UR4, UPT, UPT, UR4, 0x1, URZ ;  /* 0x0000000104047890 */ /* 0x000fe2000fffe0ff */
[----:B------:R-:W-:-:S03]  /*61b0*/  IADD3 R9, PT, PT, R9, 0x1, RZ ;  /* 0x0000000109097810 */ /* 0x000fc60007ffe0ff */
[----:B------:R-:W-:Y:S01]  /*61c0*/  UISETP.NE.AND UP0, UPT, UR4, URZ, UPT ;  /* 0x000000ff0400728c */ /* 0x000fe2000bf05270 */
[----:B0-----:R-:W-:-:S04]  /*61d0*/  IADD3 R4, P0, PT, R4, 0x4, RZ ;  /* 0x0000000404047810 */ /* 0x001fc80007f1e0ff */
[----:B------:R-:W-:Y:S01]  /*61e0*/  IADD3.X R11, PT, PT, RZ, R11, RZ, P0, !PT ;  /* 0x0000000bff0b7210 */ /* 0x000fe200007fe4ff */
[----:B--2---:R0:W-:Y:S03]  /*61f0*/  STG.E desc[UR12][R2.64], R5 ;  /* 0x0000000502007986 */ /* 0x0041e6000c10190c */
[----:B------:R-:W-:Y:S05]  /*6200*/  BRA.U UP0, `(.L_x_155) ;  /* 0xfffffffd00d87547 */ /* 0x000fea000b83ffff */
[----:B------:R-:W-:Y:S05]  /*6210*/  EXIT ;  /* 0x000000000000794d */ /* 0x000fea0003800000 */
        .weak           $__internal_1_$__cuda_sm3x_div_rn_noftz_f32_slowpath
        .type           $__internal_1_$__cuda_sm3x_div_rn_noftz_f32_slowpath,@function
        .size           $__internal_1_$__cuda_sm3x_div_rn_noftz_f32_slowpath,(.L_x_323 - $__internal_1_$__cuda_sm3x_div_rn_noftz_f32_slowpath)
$__internal_1_$__cuda_sm3x_div_rn_noftz_f32_slowpath:
[----:B------:R-:W-:Y:S02]  /*6220*/  SHF.R.U32.HI R12, RZ, 0x17, R3 ;  /* 0x00000017ff0c7819 */ /* 0x000fe40000011603 */
[----:B------:R-:W-:Y:S02]  /*6230*/  SHF.R.U32.HI R19, RZ, 0x17, R0 ;  /* 0x00000017ff137819 */ /* 0x000fe40000011600 */
[----:B------:R-:W-:Y:S02]  /*6240*/  LOP3.LUT R12, R12, 0xff, RZ, 0xc0, !PT ;  /* 0x000000ff0c0c7812 */ /* 0x000fe400078ec0ff */
[----:B------:R-:W-:Y:S02]  /*6250*/  LOP3.LUT R19, R19, 0xff, RZ, 0xc0, !PT ;  /* 0x000000ff13137812 */ /* 0x000fe400078ec0ff */
[----:B------:R-:W-:Y:S02]  /*6260*/  IADD3 R18, PT, PT, R12, -0x1, RZ ;  /* 0xffffffff0c127810 */ /* 0x000fe40007ffe0ff */
[----:B------:R-:W-:-:S02]  /*6270*/  IADD3 R16, PT, PT, R19, -0x1, RZ ;  /* 0xffffffff13107810 */ /* 0x000fc40007ffe0ff */
[----:B------:R-:W-:Y:S02]  /*6280*/  ISETP.GT.U32.AND P0, PT, R18, 0xfd, PT ;  /* 0x000000fd1200780c */ /* 0x000fe40003f04070 */
[----:B------:R-:W-:Y:S02]  /*6290*/  MOV R17, R3 ;  /* 0x0000000300117202 */ /* 0x000fe40000000f00 */
[----:B------:R-:W-:-:S13]  /*62a0*/  ISETP.GT.U32.OR P0, PT, R16, 0xfd, P0 ;  /* 0x000000fd1000780c */ /* 0x000fda0000704470 */
[----:B------:R-:W-:Y:S01]  /*62b0*/  @!P0 MOV R15, RZ ;  /* 0x000000ff000f8202 */ /* 0x000fe20000000f00 */
[----:B------:R-:W-:Y:S06]  /*62c0*/  @!P0 BRA `(.L_x_156) ;  /* 0x00000000005c8947 */ /* 0x000fec0003800000 */
[----:B------:R-:W-:Y:S02]  /*62d0*/  FSETP.GTU.FTZ.AND P0, PT, |R0|, +INF , PT ;  /* 0x7f8000000000780b */ /* 0x000fe40003f1c200 */
[----:B------:R-:W-:-:S04]  /*62e0*/  FSETP.GTU.FTZ.AND P1, PT, |R3|, +INF , PT ;  /* 0x7f8000000300780b */ /* 0x000fc80003f3c200 */
[----:B------:R-:W-:-:S13]  /*62f0*/  PLOP3.LUT P0, PT, P0, P1, PT, 0xf8, 0x8f ;  /* 0x00000000008f781c */ /* 0x000fda0000703f70 */
[----:B------:R-:W-:Y:S05]  /*6300*/  @P0 BRA `(.L_x_157) ;  /* 0x0000000400440947 */ /* 0x000fea0003800000 */
[----:B------:R-:W-:-:S13]  /*6310*/  LOP3.LUT P0, RZ, R17, 0x7fffffff, R0, 0xc8, !PT ;  /* 0x7fffffff11ff7812 */ /* 0x000fda000780c800 */
[----:B------:R-:W-:Y:S05]  /*6320*/  @!P0 BRA `(.L_x_158) ;  /* 0x0000000400348947 */ /* 0x000fea0003800000 */
[C---:B------:R-:W-:Y:S02]  /*6330*/  FSETP.NEU.FTZ.AND P1, PT, |R0|.reuse, +INF , PT ;  /* 0x7f8000000000780b */ /* 0x040fe40003f3d200 */
[----:B------:R-:W-:Y:S02]  /*6340*/  FSETP.NEU.FTZ.AND P2, PT, |R3|, +INF , PT ;  /* 0x7f8000000300780b */ /* 0x000fe40003f5d200 */
[----:B------:R-:W-:-:S11]  /*6350*/  FSETP.NEU.FTZ.AND P0, PT, |R0|, +INF , PT ;  /* 0x7f8000000000780b */ /* 0x000fd60003f1d200 */
[----:B------:R-:W-:Y:S05]  /*6360*/  @!P2 BRA !P1, `(.L_x_158) ;  /* 0x000000040024a947 */ /* 0x000fea0004800000 */
[----:B------:R-:W-:-:S04]  /*6370*/  LOP3.LUT P1, RZ, R0, 0x7fffffff, RZ, 0xc0, !PT ;  /* 0x7fffffff00ff7812 */ /* 0x000fc8000782c0ff */
[----:B------:R-:W-:-:S13]  /*6380*/  PLOP3.LUT P1, PT, P2, P1, PT, 0x2f, 0xf2 ;  /* 0x0000000000f2781c */ /* 0x000fda0001722577 */
[----:B------:R-:W-:Y:S05]  /*6390*/  @P1 BRA `(.L_x_159) ;  /* 0x0000000400101947 */ /* 0x000fea0003800000 */
[----:B------:R-:W-:-:S04]  /*63a0*/  LOP3.LUT P1, RZ, R17, 0x7fffffff, RZ, 0xc0, !PT ;  /* 0x7fffffff11ff7812 */ /* 0x000fc8000782c0ff */
[----:B------:R-:W-:-:S13]  /*63b0*/  PLOP3.LUT P0, PT, P0, P1, PT, 0x2f, 0xf2 ;  /* 0x0000000000f2781c */ /* 0x000fda0000702577 */
[----:B------:R-:W-:Y:S05]  /*63c0*/  @P0 BRA `(.L_x_160) ;  /* 0x0000000000f80947 */ /* 0x000fea0003800000 */
[----:B------:R-:W-:Y:S02]  /*63d0*/  ISETP.GE.AND P0, PT, R16, RZ, PT ;  /* 0x000000ff1000720c */ /* 0x000fe40003f06270 */
[----:B------:R-:W-:-:S11]  /*63e0*/  ISETP.GE.AND P1, PT, R18, RZ, PT ;  /* 0x000000ff1200720c */ /* 0x000fd60003f26270 */
[----:B------:R-:W-:Y:S01]  /*63f0*/  @P0 MOV R15, RZ ;  /* 0x000000ff000f0202 */ /* 0x000fe20000000f00 */
[----:B------:R-:W-:Y:S01]  /*6400*/  @!P0 FFMA R0, R0, 1.84467440737095516160e+19, RZ ;  /* 0x5f80000000008823 */ /* 0x000fe200000000ff */
[----:B------:R-:W-:Y:S01]  /*6410*/  @!P0 MOV R15, 0xffffffc0 ;  /* 0xffffffc0000f8802 */ /* 0x000fe20000000f00 */
[----:B------:R-:W-:-:S03]  /*6420*/  @!P1 FFMA R17, R3, 1.84467440737095516160e+19, RZ ;  /* 0x5f80000003119823 */ /* 0x000fc600000000ff */
[----:B------:R-:W-:-:S07]  /*6430*/  @!P1 IADD3 R15, PT, PT, R15, 0x40, RZ ;  /* 0x000000400f0f9810 */ /* 0x000fce0007ffe0ff */
.L_x_156:
[----:B------:R-:W-:Y:S02]  /*6440*/  LEA R16, R12, 0xc0800000, 0x17 ;  /* 0xc08000000c107811 */ /* 0x000fe400078eb8ff */
[----:B------:R-:W-:Y:S02]  /*6450*/  IADD3 R19, PT, PT, R19, -0x7f, RZ ;  /* 0xffffff8113137810 */ /* 0x000fe40007ffe0ff */
[----:B------:R-:W-:-:S03]  /*6460*/  IADD3 R18, PT, PT, -R16, R17, RZ ;  /* 0x0000001110127210 */ /* 0x000fc60007ffe1ff */
[C---:B------:R-:W-:Y:S01]  /*6470*/  IMAD R0, R19.reuse, -0x800000, R0 ;  /* 0xff80000013007824 */ /* 0x040fe200078e0200 */
[----:B------:R0:W1:Y:S01]  /*6480*/  MUFU.RCP R16, R18 ;  /* 0x0000001200107308 */ /* 0x0000620000001000 */
[----:B------:R-:W-:Y:S01]  /*6490*/  FADD.FTZ R17, -R18, -RZ ;  /* 0x800000ff12117221 */ /* 0x000fe20000010100 */
[----:B0-----:R-:W-:-:S04]  /*64a0*/  IADD3 R18, PT, PT, R19, 0x7f, -R12 ;  /* 0x0000007f13127810 */ /* 0x001fc80007ffe80c */
[----:B------:R-:W-:Y:S01]  /*64b0*/  IADD3 R18, PT, PT, R18, R15, RZ ;  /* 0x0000000f12127210 */ /* 0x000fe20007ffe0ff */
[----:B-1----:R-:W-:-:S04]  /*64c0*/  FFMA R21, R16, R17, 1 ;  /* 0x3f80000010157423 */ /* 0x002fc80000000011 */
[----:B------:R-:W-:-:S04]  /*64d0*/  FFMA R16, R16, R21, R16 ;  /* 0x0000001510107223 */ /* 0x000fc80000000010 */
[----:B------:R-:W-:-:S04]  /*64e0*/  FFMA R21, R0, R16, RZ ;  /* 0x0000001000157223 */ /* 0x000fc800000000ff */
[----:B------:R-:W-:-:S04]  /*64f0*/  FFMA R20, R17, R21, R0 ;  /* 0x0000001511147223 */ /* 0x000fc80000000000 */
[----:B------:R-:W-:-:S04]  /*6500*/  FFMA R21, R16, R20, R21 ;  /* 0x0000001410157223 */ /* 0x000fc80000000015 */
[----:B------:R-:W-:-:S04]  /*6510*/  FFMA R0, R17, R21, R0 ;  /* 0x0000001511007223 */ /* 0x000fc80000000000 */
[----:B------:R-:W-:-:S05]  /*6520*/  FFMA R17, R16, R0, R21 ;  /* 0x0000000010117223 */ /* 0x000fca0000000015 */
[----:B------:R-:W-:-:S04]  /*6530*/  SHF.R.U32.HI R12, RZ, 0x17, R17 ;  /* 0x00000017ff0c7819 */ /* 0x000fc80000011611 */
[----:B------:R-:W-:-:S04]  /*6540*/  LOP3.LUT R12, R12, 0xff, RZ, 0xc0, !PT ;  /* 0x000000ff0c0c7812 */ /* 0x000fc800078ec0ff */
[----:B------:R-:W-:-:S04]  /*6550*/  IADD3 R12, PT, PT, R12, R18, RZ ;  /* 0x000000120c0c7210 */ /* 0x000fc80007ffe0ff */
[----:B------:R-:W-:-:S04]  /*6560*/  IADD3 R15, PT, PT, R12, -0x1, RZ ;  /* 0xffffffff0c0f7810 */ /* 0x000fc80007ffe0ff */
[----:B------:R-:W-:-:S13]  /*6570*/  ISETP.GE.U32.AND P0, PT, R15, 0xfe, PT ;  /* 0x000000fe0f00780c */ /* 0x000fda0003f06070 */
[----:B------:R-:W-:Y:S05]  /*6580*/  @!P0 BRA `(.L_x_161) ;  /* 0x0000000000808947 */ /* 0x000fea0003800000 */
[----:B------:R-:W-:-:S13]  /*6590*/  ISETP.GT.AND P0, PT, R12, 0xfe, PT ;  /* 0x000000fe0c00780c */ /* 0x000fda0003f04270 */
[----:B------:R-:W-:Y:S05]  /*65a0*/  @P0 BRA `(.L_x_162) ;  /* 0x00000000006c0947 */ /* 0x000fea0003800000 */
[----:B------:R-:W-:-:S13]  /*65b0*/  ISETP.GE.AND P0, PT, R12, 0x1, PT ;  /* 0x000000010c00780c */ /* 0x000fda0003f06270 */
[----:B------:R-:W-:Y:S05]  /*65c0*/  @P0 BRA `(.L_x_163) ;  /* 0x0000000000980947 */ /* 0x000fea0003800000 */
[----:B------:R-:W-:Y:S02]  /*65d0*/  ISETP.GE.AND P0, PT, R12, -0x18, PT ;  /* 0xffffffe80c00780c */ /* 0x000fe40003f06270 */
[----:B------:R-:W-:-:S11]  /*65e0*/  LOP3.LUT R17, R17, 0x80000000, RZ, 0xc0, !PT ;  /* 0x8000000011117812 */ /* 0x000fd600078ec0ff */
[----:B------:R-:W-:Y:S05]  /*65f0*/  @!P0 BRA `(.L_x_163) ;  /* 0x00000000008c8947 */ /* 0x000fea0003800000 */
[-CC-:B------:R-:W-:Y:S01]  /*6600*/  FFMA.RZ R15, R16, R0.reuse, R21.reuse ;  /* 0x00000000100f7223 */ /* 0x180fe2000000c015 */
[C---:B------:R-:W-:Y:S02]  /*6610*/  IADD3 R19, PT, PT, R12.reuse, 0x20, RZ ;  /* 0x000000200c137810 */ /* 0x040fe40007ffe0ff */
[----:B------:R-:W-:Y:S02]  /*6620*/  ISETP.NE.AND P2, PT, R12, RZ, PT ;  /* 0x000000ff0c00720c */ /* 0x000fe40003f45270 */
[----:B------:R-:W-:Y:S01]  /*6630*/  LOP3.LUT R18, R15, 0x7fffff, RZ, 0xc0, !PT ;  /* 0x007fffff0f127812 */ /* 0x000fe200078ec0ff */
[CCC-:B------:R-:W-:Y:S01]  /*6640*/  FFMA.RP R15, R16.reuse, R0.reuse, R21.reuse ;  /* 0x00000000100f7223 */ /* 0x1c0fe20000008015 */
[----:B------:R-:W-:Y:S01]  /*6650*/  FFMA.RM R0, R16, R0, R21 ;  /* 0x0000000010007223 */ /* 0x000fe20000004015 */
[----:B------:R-:W-:Y:S02]  /*6660*/  ISETP.NE.AND P1, PT, R12, RZ, PT ;  /* 0x000000ff0c00720c */ /* 0x000fe40003f25270 */
[----:B------:R-:W-:-:S02]  /*6670*/  LOP3.LUT R18, R18, 0x800000, RZ, 0xfc, !PT ;  /* 0x0080000012127812 */ /* 0x000fc400078efcff */
[----:B------:R-:W-:Y:S02]  /*6680*/  IADD3 R12, PT, PT, -R12, RZ, RZ ;  /* 0x000000ff0c0c7210 */ /* 0x000fe40007ffe1ff */
[----:B------:R-:W-:Y:S02]  /*6690*/  SHF.L.U32 R19, R18, R19, RZ ;  /* 0x0000001312137219 */ /* 0x000fe400000006ff */
[----:B------:R-:W-:Y:S02]  /*66a0*/  FSETP.NEU.FTZ.AND P0, PT, R15, R0, PT ;  /* 0x000000000f00720b */ /* 0x000fe40003f1d000 */
[----:B------:R-:W-:Y:S02]  /*66b0*/  SEL R15, R12, RZ, P2 ;  /* 0x000000ff0c0f7207 */ /* 0x000fe40001000000 */
[----:B------:R-:W-:Y:S02]  /*66c0*/  ISETP.NE.AND P1, PT, R19, RZ, P1 ;  /* 0x000000ff1300720c */ /* 0x000fe40000f25270 */
[----:B------:R-:W-:-:S02]  /*66d0*/  SHF.R.U32.HI R15, RZ, R15, R18 ;  /* 0x0000000fff0f7219 */ /* 0x000fc40000011612 */
[----:B------:R-:W-:Y:S02]  /*66e0*/  PLOP3.LUT P0, PT, P0, P1, PT, 0xf8, 0x8f ;  /* 0x00000000008f781c */ /* 0x000fe40000703f70 */
[----:B------:R-:W-:Y:S02]  /*66f0*/  SHF.R.U32.HI R19, RZ, 0x1, R15 ;  /* 0x00000001ff137819 */ /* 0x000fe4000001160f */
[----:B------:R-:W-:-:S04]  /*6700*/  SEL R0, RZ, 0x1, !P0 ;  /* 0x00000001ff007807 */ /* 0x000fc80004000000 */
[----:B------:R-:W-:-:S04]  /*6710*/  LOP3.LUT R0, R0, 0x1, R19, 0xf8, !PT ;  /* 0x0000000100007812 */ /* 0x000fc800078ef813 */
[----:B------:R-:W-:-:S04]  /*6720*/  LOP3.LUT R0, R0, R15, RZ, 0xc0, !PT ;  /* 0x0000000f00007212 */ /* 0x000fc800078ec0ff */
[----:B------:R-:W-:-:S04]  /*6730*/  IADD3 R0, PT, PT, R19, R0, RZ ;  /* 0x0000000013007210 */ /* 0x000fc80007ffe0ff */
[----:B------:R-:W-:Y:S01]  /*6740*/  LOP3.LUT R17, R0, R17, RZ, 0xfc, !PT ;  /* 0x0000001100117212 */ /* 0x000fe200078efcff */
[----:B------:R-:W-:Y:S06]  /*6750*/  BRA `(.L_x_163) ;  /* 0x0000000000347947 */ /* 0x000fec0003800000 */
.L_x_162:
[----:B------:R-:W-:-:S04]  /*6760*/  LOP3.LUT R17, R17, 0x80000000, RZ, 0xc0, !PT ;  /* 0x8000000011117812 */ /* 0x000fc800078ec0ff */
[----:B------:R-:W-:Y:S01]  /*6770*/  LOP3.LUT R17, R17, 0x7f800000, RZ, 0xfc, !PT ;  /* 0x7f80000011117812 */ /* 0x000fe200078efcff */
[----:B------:R-:W-:Y:S06]  /*6780*/  BRA `(.L_x_163) ;  /* 0x0000000000287947 */ /* 0x000fec0003800000 */
.L_x_161:
[----:B------:R-:W-:Y:S01]  /*6790*/  LEA R17, R18, R17, 0x17 ;  /* 0x0000001112117211 */ /* 0x000fe200078eb8ff */
[----:B------:R-:W-:Y:S06]  /*67a0*/  BRA `(.L_x_163) ;  /* 0x0000000000207947 */ /* 0x000fec0003800000 */
.L_x_160:
[----:B------:R-:W-:-:S04]  /*67b0*/  LOP3.LUT R17, R17, 0x80000000, R0, 0x48, !PT ;  /* 0x8000000011117812 */ /* 0x000fc800078e4800 */
[----:B------:R-:W-:Y:S01]  /*67c0*/  LOP3.LUT R17, R17, 0x7f800000, RZ, 0xfc, !PT ;  /* 0x7f80000011117812 */ /* 0x000fe200078efcff */
[----:B------:R-:W-:Y:S06]  /*67d0*/  BRA `(.L_x_163) ;  /* 0x0000000000147947 */ /* 0x000fec0003800000 */
.L_x_159:
[----:B------:R-:W-:Y:S01]  /*67e0*/  LOP3.LUT R17, R17, 0x80000000, R0, 0x48, !PT ;  /* 0x8000000011117812 */ /* 0x000fe200078e4800 */
[----:B------:R-:W-:Y:S06]  /*67f0*/  BRA `(.L_x_163) ;  /* 0x00000000000c7947 */ /* 0x000fec0003800000 */
.L_x_158:
[----:B------:R-:W0:Y:S01]  /*6800*/  MUFU.RSQ R17, -QNAN ;  /* 0xffc0000000117908 */ /* 0x000e220000001400 */
[----:B------:R-:W-:Y:S05]  /*6810*/  BRA `(.L_x_163) ;  /* 0x0000000000047947 */ /* 0x000fea0003800000 */
.L_x_157:
[----:B------:R-:W-:-:S07]  /*6820*/  FADD.FTZ R17, R0, R3 ;  /* 0x0000000300117221 */ /* 0x000fce0000010000 */
.L_x_163:
[----:B------:R-:W-:-:S04]  /*6830*/  HFMA2 R15, -RZ, RZ, 0, 0 ;  /* 0x00000000ff0f7431 */ /* 0x000fc800000001ff */
[----:B0-----:R-:W-:Y:S05]  /*6840*/  RET.REL.NODEC R14 `(_Z19forward_propagationPfS_S_S_S_S_S_S_S_S_iiii) ;  /* 0xffffff940eec7950 */ /* 0x001fea0003c3ffff */
.L_x_164:
        /* <DEDUP_REMOVED lines=11> */
.L_x_323:


//--------------------- .text._Z2CPPfiii          --------------------------
	.section	.text._Z2CPPfiii,"ax",@progbits
	.align	128
        .global         _Z2CPPfiii
        .type           _Z2CPPfiii,@function
        .size           _Z2CPPfiii,(.L_x_327 - _Z2CPPfiii)
        .other          _Z2CPPfiii,@"STO_CUDA_ENTRY STV_DEFAULT"
_Z2CPPfiii:
.text._Z2CPPfiii:
[----:B------:R-:W0:Y:S08]  /*0000*/  LDC R1, c[0x0][0x37c] ;  /* 0x0000df00ff017b82 */ /* 0x000e300000000800 */
[----:B------:R-:W1:Y:S01]  /*0010*/  LDC R0, c[0x0][0x38c] ;  /* 0x0000e300ff007b82 */ /* 0x000e620000000800 */
[----:B------:R-:W2:Y:S01]  /*0020*/  LDCU UR4, c[0x0][0x2f8] ;  /* 0x00005f00ff0477ac */ /* 0x000ea20008000800 */
[----:B0-----:R-:W-:Y:S01]  /*0030*/  VIADD R1, R1, 0xfffffff8 ;  /* 0xfffffff801017836 */ /* 0x001fe20000000000 */
[----:B------:R-:W0:Y:S04]  /*0040*/  LDCU UR5, c[0x0][0x2fc] ;  /* 0x00005f80ff0577ac */ /* 0x000e280008000800 */
[----:B--2---:R-:W-:-:S02]  /*0050*/  IADD3 R22, P0, PT, R1, UR4, RZ ;  /* 0x0000000401167c10 */ /* 0x004fc4000ff1e0ff */
[----:B-1----:R-:W-:-:S13]  /*0060*/  ISETP.GE.AND P1, PT, R0, 0x1, PT ;  /* 0x000000010000780c */ /* 0x002fda0003f26270 */
[----:B0-----:R-:W-:Y:S05]  /*0070*/  @!P1 EXIT ;  /* 0x000000000000994d */ /* 0x001fea0003800000 */
[C---:B------:R-:W-:Y:S01]  /*0080*/  ISETP.GE.U32.AND P1, PT, R0.reuse, 0x10, PT ;  /* 0x000000100000780c */ /* 0x040fe20003f26070 */
[----:B------:R-:W0:Y:S01]  /*0090*/  LDCU.64 UR36, c[0x0][0x358] ;  /* 0x00006b00ff2477ac */ /* 0x000e220008000a00 */
[----:B------:R-:W-:Y:S02]  /*00a0*/  IMAD.X R19, RZ, RZ, UR5, P0 ;  /* 0x00000005ff137e24 */ /* 0x000fe400080e06ff */
[----:B------:R-:W-:Y:S01]  /*00b0*/  HFMA2 R25, -RZ, RZ, 0, 0 ;  /* 0x00000000ff197431 */ /* 0x000fe200000001ff */
[----:B------:R-:W-:-:S08]  /*00c0*/  LOP3.LUT R26, R0, 0xf, RZ, 0xc0, !PT ;  /* 0x0000000f001a7812 */ /* 0x000fd000078ec0ff */
[----:B------:R-:W-:Y:S05]  /*00d0*/  @!P1 BRA `(.L_x_165) ;  /* 0x0000000c00809947 */ /* 0x000fea0003800000 */
[----:B------:R-:W1:Y:S01]  /*00e0*/  LDCU UR4, c[0x0][0x390] ;  /* 0x00007200ff0477ac */ /* 0x000e620008000800 */
[----:B------:R-:W-:Y:S01]  /*00f0*/  LOP3.LUT R25, R0, 0x7ffffff0, RZ, 0xc0, !PT ;  /* 0x7ffffff000197812 */ /* 0x000fe200078ec0ff */
[----:B------:R-:W-:Y:S04]  /*0100*/  BSSY.RECONVERGENT B6, `(.L_x_165) ;  /* 0x00000dd000067945 */ /* 0x000fe80003800200 */
[----:B------:R-:W-:Y:S02]  /*0110*/  IMAD.MOV R24, RZ, RZ, -R25 ;  /* 0x000000ffff187224 */ /* 0x000fe400078e0a19 */
[----:B-1----:R-:W-:-:S07]  /*0120*/  IMAD.U32 R23, RZ, RZ, UR4 ;  /* 0x00000004ff177e24 */ /* 0x002fce000f8e00ff */
.L_x_182:
[----:B------:R-:W1:Y:S02]  /*0130*/  LDC.64 R16, c[0x0][0x380] ;  /* 0x0000e000ff107b82 */ /* 0x000e640000000a00 */
[----:B-1----:R-:W-:-:S05]  /*0140*/  IMAD.WIDE R16, R23, 0x4, R16 ;  /* 0x0000000417107825 */ /* 0x002fca00078e0210 */
[----:B0-----:R-:W2:Y:S01]  /*0150*/  LDG.E R0, desc[UR36][R16.64] ;  /* 0x0000002410007981 */ /* 0x001ea2000c1e1900 */
[----:B------:R-:W0:Y:S01]  /*0160*/  LDCU UR4, c[0x0][0x2f8] ;  /* 0x00005f00ff0477ac */ /* 0x000e220008000800 */
[----:B------:R-:W-:Y:S01]  /*0170*/  MOV R18, 0x30 ;  /* 0x0000003000127802 */ /* 0x000fe20000000f00 */
[----:B------:R-:W-:Y:S02]  /*0180*/  VIADD R24, R24, 0x10 ;  /* 0x0000001018187836 */ /* 0x000fe40000000000 */
[----:B------:R-:W-:Y:S01]  /*0190*/  IMAD.MOV.U32 R6, RZ, RZ, R22 ;  /* 0x000000ffff067224 */ /* 0x000fe200078e0016 */
[----:B------:R1:W3:Y:S01]  /*01a0*/  LDC.64 R8, c[0x4][R18] ;  /* 0x0100000012087b82 */ /* 0x0002e20000000a00 */
[----:B------:R-:W-:Y:S01]  /*01b0*/  IMAD.MOV.U32 R7, RZ, RZ, R19 ;  /* 0x000000ffff077224 */ /* 0x000fe200078e0013 */
[----:B------:R-:W-:-:S04]  /*01c0*/  ISETP.NE.AND P0, PT, R24, RZ, PT ;  /* 0x000000ff1800720c */ /* 0x000fc80003f05270 */
[----:B------:R-:W-:Y:S02]  /*01d0*/  P2R R27, PR, RZ, 0x1 ;  /* 0x00000001ff1b7803 */ /* 0x000fe40000000000 */
[----:B0-----:R-:W-:Y:S01]  /*01e0*/  IADD3 R2, PT, PT, R22, -UR4, RZ ;  /* 0x8000000416027c10 */ /* 0x001fe2000fffe0ff */
[----:B------:R-:W0:Y:S02]  /*01f0*/  LDCU.64 UR4, c[0x4][URZ] ;  /* 0x01000000ff0477ac */ /* 0x000e240008000a00 */
[----:B0-----:R-:W-:Y:S01]  /*0200*/  IMAD.U32 R4, RZ, RZ, UR4 ;  /* 0x00000004ff047e24 */ /* 0x001fe2000f8e00ff */
[----:B------:R-:W-:Y:S01]  /*0210*/  MOV R5, UR5 ;  /* 0x0000000500057c02 */ /* 0x000fe20008000f00 */
[----:B--2---:R-:W0:Y:S02]  /*0220*/  F2F.F64.F32 R10, R0 ;  /* 0x00000000000a7310 */ /* 0x004e240000201800 */
[----:B0--3--:R1:W-:Y:S04]  /*0230*/  STL.64 [R2], R10 ;  /* 0x0000000a02007387 */ /* 0x0093e80000100a00 */
[----:B------:R-:W-:-:S07]  /*0240*/  LEPC R20, `(.L_x_166) ;  /* 0x000000001014794e */ /* 0x000fce0000000000 */
[----:B-1----:R-:W-:Y:S05]  /*0250*/  CALL.ABS.NOINC R8 ;  /* 0x0000000008007343 */ /* 0x002fea0003c00000 */
.L_x_166:
[----:B------:R-:W0:Y:S01]  /*0260*/  LDC R3, c[0x0][0x388] ;  /* 0x0000e200ff037b82 */ /* 0x000e220000000800 */
[----:B------:R-:W1:Y:S01]  /*0270*/  LDCU.64 UR4, c[0x4][URZ] ;  /* 0x01000000ff0477ac */ /* 0x000e620008000a00 */
[----:B0-----:R-:W-:-:S05]  /*0280*/  IMAD.WIDE R16, R3, 0x4, R16 ;  /* 0x0000000403107825 */ /* 0x001fca00078e0210 */
[----:B------:R-:W2:Y:S01]  /*0290*/  LDG.E R0, desc[UR36][R16.64] ;  /* 0x0000002410007981 */ /* 0x000ea2000c1e1900 */
[----:B------:R0:W3:Y:S01]  /*02a0*/  LDC.64 R8, c[0x4][R18] ;  /* 0x0100000012087b82 */ /* 0x0000e20000000a00 */
[----:B-1----:R-:W-:Y:S01]  /*02b0*/  MOV R4, UR4 ;  /* 0x0000000400047c02 */ /* 0x002fe20008000f00 */
[----:B------:R-:W-:Y:S01]  /*02c0*/  IMAD.U32 R5, RZ, RZ, UR5 ;  /* 0x00000005ff057e24 */ /* 0x000fe2000f8e00ff */
[----:B------:R-:W-:Y:S01]  /*02d0*/  MOV R7, R19 ;  /* 0x0000001300077202 */ /* 0x000fe20000000f00 */
[----:B------:R-:W-:Y:S01]  /*02e0*/  IMAD.MOV.U32 R6, RZ, RZ, R22 ;  /* 0x000000ffff067224 */ /* 0x000fe200078e0016 */
[----:B--2---:R-:W1:Y:S02]  /*02f0*/  F2F.F64.F32 R10, R0 ;  /* 0x00000000000a7310 */ /* 0x004e640000201800 */
[----:B-1-3--:R0:W-:Y:S04]  /*0300*/  STL.64 [R2], R10 ;  /* 0x0000000a02007387 */ /* 0x00a1e80000100a00 */
[----:B------:R-:W-:-:S07]  /*0310*/  LEPC R20, `(.L_x_167) ;  /* 0x000000001014794e */ /* 0x000fce0000000000 */
[----:B0-----:R-:W-:Y:S05]  /*0320*/  CALL.ABS.NOINC R8 ;  /* 0x0000000008007343 */ /* 0x001fea0003c00000 */
.L_x_167:
[----:B------:R-:W0:Y:S01]  /*0330*/  LDC R3, c[0x0][0x388] ;  /* 0x0000e200ff037b82 */ /* 0x000e220000000800 */
[----:B------:R-:W1:Y:S01]  /*0340*/  LDCU.64 UR4, c[0x4][URZ] ;  /* 0x01000000ff0477ac */ /* 0x000e620008000a00 */
[----:B0-----:R-:W-:-:S05]  /*0350*/  IMAD.WIDE R16, R3, 0x4, R16 ;  /* 0x0000000403107825 */ /* 0x001fca00078e0210 */
[----:B------:R-:W2:Y:S01]  /*0360*/  LDG.E R0, desc[UR36][R16.64] ;  /* 0x0000002410007981 */ /* 0x000ea2000c1e1900 */
[----:B------:R0:W3:Y:S01]  /*0370*/  LDC.64 R8, c[0x4][R18] ;  /* 0x0100000012087b82 */ /* 0x0000e20000000a00 */
[----:B-1----:R-:W-:Y:S01]  /*0380*/  IMAD.U32 R4, RZ, RZ, UR4 ;  /* 0x00000004ff047e24 */ /* 0x002fe2000f8e00ff */
[----:B------:R-:W-:Y:S01]  /*0390*/  MOV R6, R22 ;  /* 0x0000001600067202 */ /* 0x000fe20000000f00 */
[----:B------:R-:W-:Y:S02]  /*03a0*/  IMAD.U32 R5, RZ, RZ, UR5 ;  /* 0x00000005ff057e24 */ /* 0x000fe4000f8e00ff */
[----:B------:R-:W-:Y:S01]  /*03b0*/  IMAD.MOV.U32 R7, RZ, RZ, R19 ;  /* 0x000000ffff077224 */ /* 0x000fe200078e0013 */
[----:B--2---:R-:W1:Y:S02]  /*03c0*/  F2F.F64.F32 R10, R0 ;  /* 0x00000000000a7310 */ /* 0x004e640000201800 */
[----:B-1-3--:R0:W-:Y:S04]  /*03d0*/  STL.64 [R2], R10 ;  /* 0x0000000a02007387 */ /* 0x00a1e80000100a00 */
[----:B------:R-:W-:-:S07]  /*03e0*/  LEPC R20, `(.L_x_168) ;  /* 0x000000001014794e */ /* 0x000fce0000000000 */
[----:B0-----:R-:W-:Y:S05]  /*03f0*/  CALL.ABS.NOINC R8 ;  /* 0x0000000008007343 */ /* 0x001fea0003c00000 */
.L_x_168:
[----:B------:R-:W0:Y:S01]  /*0400*/  LDC R3, c[0x0][0x388] ;  /* 0x0000e200ff037b82 */ /* 0x000e220000000800 */
[----:B------:R-:W1:Y:S01]  /*0410*/  LDCU.64 UR4, c[0x4][URZ] ;  /* 0x01000000ff0477ac */ /* 0x000e620008000a00 */
[----:B0-----:R-:W-:-:S05]  /*0420*/  IMAD.WIDE R16, R3, 0x4, R16 ;  /* 0x0000000403107825 */ /* 0x001fca00078e0210 */
[----:B------:R-:W2:Y:S01]  /*0430*/  LDG.E R0, desc[UR36][R16.64] ;  /* 0x0000002410007981 */ /* 0x000ea2000c1e1900 */
[----:B------:R0:W3:Y:S01]  /*0440*/  LDC.64 R8, c[0x4][R18] ;  /* 0x0100000012087b82 */ /* 0x0000e20000000a00 */
[----:B-1----:R-:W-:Y:S01]  /*0450*/  IMAD.U32 R4, RZ, RZ, UR4 ;  /* 0x00000004ff047e24 */ /* 0x002fe2000f8e00ff */
[----:B------:R-:W-:Y:S01]  /*0460*/  MOV R5, UR5 ;  /* 0x0000000500057c02 */ /* 0x000fe20008000f00 */
[----:B------:R-:W-:Y:S02]  /*0470*/  IMAD.MOV.U32 R6, RZ, RZ, R22 ;  /* 0x000000ffff067224 */ /* 0x000fe400078e0016 */
[----:B------:R-:W-:Y:S01]  /*0480*/  IMAD.MOV.U32 R7, RZ, RZ, R19 ;  /* 0x000000ffff077224 */ /* 0x000fe200078e0013 */
[----:B--2---:R-:W1:Y:S02]  /*0490*/  F2F.F64.F32 R10, R0 ;  /* 0x00000000000a7310 */ /* 0x004e640000201800 */
[----:B-1-3--:R0:W-:Y:S04]  /*04a0*/  STL.64 [R2], R10 ;  /* 0x0000000a02007387 */ /* 0x00a1e80000100a00 */
[----:B------:R-:W-:-:S07]  /*04b0*/  LEPC R20, `(.L_x_169) ;  /* 0x000000001014794e */ /* 0x000fce0000000000 */
[----:B0-----:R-:W-:Y:S05]  /*04c0*/  CALL.ABS.NOINC R8 ;  /* 0x0000000008007343 */ /* 0x001fea0003c00000 */
.L_x_169:
        /* <DEDUP_REMOVED lines=13> */
.L_x_170:
        /* <DEDUP_REMOVED lines=13> */
.L_x_171:
        /* <DEDUP_REMOVED lines=13> */
.L_x_172:
        /* <DEDUP_REMOVED lines=13> */
.L_x_173:
        /* <DEDUP_REMOVED lines=13> */
.L_x_174:
        /* <DEDUP_REMOVED lines=13> */
.L_x_175:
        /* <DEDUP_REMOVED lines=13> */
.L_x_176:
[----:B------:R-:W0:Y:S01]  /*0a80*/  LDC R3, c[0x0][0x388] ;  /* 0x0000e200ff037b82 */ /* 0x000e220000000800 */
[----:B------:R-:W1:Y:S01]  /*0a90*/  LDCU.64 UR4, c[0x4][URZ] ;  /* 0x01000000ff0477ac */ /* 0x000e620008000a00 */
[----:B0-----:R-:W-:-:S05]  /*0aa0*/  IMAD.WIDE R16, R3, 0x4, R16 ;  /* 0x0000000403107825 */ /* 0x001fca00078e0210 */
[----:B------:R-:W2:Y:S01]  /*0ab0*/  LDG.E R0, desc[UR36][R16.64] ;  /* 0x0000002410007981 */ /* 0x000ea2000c1e1900 */
[----:B------:R0:W3:Y:S01]  /*0ac0*/  LDC.64 R8, c[0x4][R18] ;  /* 0x0100000012087b82 */ /* 0x0000e20000000a00 */
[----:B-1----:R-:W-:Y:S01]  /*0ad0*/  IMAD.U32 R4, RZ, RZ, UR4 ;  /* 0x00000004ff047e24 */ /* 0x002fe2000f8e00ff */
[----:B------:R-:W-:Y:S01]  /*0ae0*/  MOV R5, UR5 ;  /* 0x0000000500057c02 */ /* 0x000fe20008000f00 */
[----:B------:R-:W-:Y:S01]  /*0af0*/  IMAD.MOV.U32 R6, RZ, RZ, R22 ;  /* 0x000000ffff067224 */ /* 0x000fe200078e0016 */
[----:B------:R-:W-:Y:S01]  /*0b00*/  MOV R7, R19 ;  /* 0x0000001300077202 */ /* 0x000fe20000000f00 */
[----:B--2---:R-:W1:Y:S02]  /*0b10*/  F2F.F64.F32 R10, R0 ;  /* 0x00000000000a7310 */ /* 0x004e640000201800 */
[----:B-1-3--:R0:W-:Y:S04]  /*0b20*/  STL.64 [R2], R10 ;  /* 0x0000000a02007387 */ /* 0x00a1e80000100a00 */
[----:B------:R-:W-:-:S07]  /*0b30*/  LEPC R20, `(.L_x_177) ;  /* 0x000000001014794e */ /* 0x000fce0000000000 */
[----:B0-----:R-:W-:Y:S05]  /*0b40*/  CALL.ABS.NOINC R8 ;  /* 0x0000000008007343 */ /* 0x001fea0003c00000 */
.L_x_177:
        /* <DEDUP_REMOVED lines=13> */
.L_x_178:
        /* <DEDUP_REMOVED lines=13> */
.L_x_179:
        /* <DEDUP_REMOVED lines=13> */
.L_x_180:
[----:B------:R-:W0:Y:S01]  /*0dc0*/  LDC R3, c[0x0][0x388] ;  /* 0x0000e200ff037b82 */ /* 0x000e220000000800 */
[----:B------:R-:W1:Y:S01]  /*0dd0*/  LDCU.64 UR4, c[0x4][URZ] ;  /* 0x01000000ff0477ac */ /* 0x000e620008000a00 */
[----:B0-----:R-:W-:-:S06]  /*0de0*/  IMAD.WIDE R16, R3, 0x4, R16 ;  /* 0x0000000403107825 */ /* 0x001fcc00078e0210 */
        /* <DEDUP_REMOVED lines=10> */
.L_x_181:
[----:B------:R-:W0:Y:S01]  /*0e90*/  LDC R0, c[0x0][0x388] ;  /* 0x0000e200ff007b82 */ /* 0x000e220000000800 */
[----:B------:R-:W-:Y:S01]  /*0ea0*/  ISETP.NE.AND P6, PT, R27, RZ, PT ;  /* 0x000000ff1b00720c */ /* 0x000fe20003fc5270 */
[----:B0-----:R-:W-:-:S12]  /*0eb0*/  IMAD R23, R0, 0x10, R23 ;  /* 0x0000001000177824 */ /* 0x001fd800078e0217 */
[----:B------:R-:W-:Y:S05]  /*0ec0*/  @P6 BRA `(.L_x_182) ;  /* 0xfffffff000986947 */ /* 0x000fea000383ffff */
[----:B------:R-:W-:Y:S05]  /*0ed0*/  BSYNC.RECONVERGENT B6 ;  /* 0x0000000000067941 */ /* 0x000fea0003800200 */
.L_x_165:
[----:B------:R-:W-:-:S13]  /*0ee0*/  ISETP.NE.AND P0, PT, R26, RZ, PT ;  /* 0x000000ff1a00720c */ /* 0x000fda0003f05270 */
[----:B0-----:R-:W-:Y:S05]  /*0ef0*/  @!P0 EXIT ;  /* 0x000000000000894d */ /* 0x001fea0003800000 */
[----:B------:R-:W0:Y:S01]  /*0f00*/  LDC R18, c[0x0][0x38c] ;  /* 0x0000e300ff127b82 */ /* 0x000e220000000800 */
[----:B------:R-:W-:Y:S02]  /*0f10*/  ISETP.GE.U32.AND P0, PT, R26, 0x8, PT ;  /* 0x000000081a00780c */ /* 0x000fe40003f06070 */
[----:B0-----:R-:W-:-:S11]  /*0f20*/  LOP3.LUT R18, R18, 0x7, RZ, 0xc0, !PT ;  /* 0x0000000712127812 */ /* 0x001fd600078ec0ff */
[----:B------:R-:W-:Y:S05]  /*0f30*/  @!P0 BRA `(.L_x_183) ;  /* 0x0000000400b48947 */ /* 0x000fea0003800000 */
[----:B------:R-:W0:Y:S01]  /*0f40*/  LDC R0, c[0x0][0x390] ;  /* 0x0000e400ff007b82 */ /* 0x000e220000000800 */
[----:B------:R-:W0:Y:S07]  /*0f50*/  LDCU UR4, c[0x0][0x388] ;  /* 0x00007100ff0477ac */ /* 0x000e2e0008000800 */
[----:B------:R-:W1:Y:S01]  /*0f60*/  LDC.64 R16, c[0x0][0x380] ;  /* 0x0000e000ff107b82 */ /* 0x000e620000000a00 */
[----:B0-----:R-:W-:Y:S01]  /*0f70*/  IMAD R3, R25, UR4, R0 ;  /* 0x0000000419037c24 */ /* 0x001fe2000f8e0200 */
[----:B------:R-:W-:Y:S01]  /*0f80*/  MOV R2, 0x30 ;  /* 0x0000003000027802 */ /* 0x000fe20000000f00 */
[----:B------:R-:W0:Y:S02]  /*0f90*/  LDCU.64 UR4, c[0x4][URZ] ;  /* 0x01000000ff0477ac */ /* 0x000e240008000a00 */
[----:B-1----:R-:W-:-:S05]  /*0fa0*/  IMAD.WIDE R16, R3, 0x4, R16 ;  /* 0x0000000403107825 */ /* 0x002fca00078e0210 */
[----:B------:R-:W2:Y:S01]  /*0fb0*/  LDG.E R0, desc[UR36][R16.64] ;  /* 0x0000002410007981 */ /* 0x000ea2000c1e1900 */
[----:B------:R1:W3:Y:S01]  /*0fc0*/  LDC.64 R8, c[0x4][R2] ;  /* 0x0100000002087b82 */ /* 0x0002e20000000a00 */
[----:B------:R-:W-:Y:S01]  /*0fd0*/  MOV R6, R22 ;  /* 0x0000001600067202 */ /* 0x000fe20000000f00 */
[----:B------:R-:W-:Y:S01]  /*0fe0*/  IMAD.MOV.U32 R7, RZ, RZ, R19 ;  /* 0x000000ffff077224 */ /* 0x000fe200078e0013 */
[----:B0-----:R-:W-:Y:S01]  /*0ff0*/  MOV R4, UR4 ;  /* 0x0000000400047c02 */ /* 0x001fe20008000f00 */
[----:B------:R-:W-:Y:S01]  /*1000*/  IMAD.U32 R5, RZ, RZ, UR5 ;  /* 0x00000005ff057e24 */ /* 0x000fe2000f8e00ff */
[----:B--2---:R-:W0:Y:S02]  /*1010*/  F2F.F64.F32 R10, R0 ;  /* 0x00000000000a7310 */ /* 0x004e240000201800 */
[----:B0--3--:R1:W-:Y:S04]  /*1020*/  STL.64 [R1], R10 ;  /* 0x0000000a01007387 */ /* 0x0093e80000100a00 */
[----:B------:R-:W-:-:S07]  /*1030*/  LEPC R20, `(.L_x_184) ;  /* 0x000000001014794e */ /* 0x000fce0000000000 */
[----:B-1----:R-:W-:Y:S05]  /*1040*/  CALL.ABS.NOINC R8 ;  /* 0x0000000008007343 */ /* 0x002fea0003c00000 */
.L_x_184:
        /* <DEDUP_REMOVED lines=13> */
.L_x_185:
        /* <DEDUP_REMOVED lines=13> */
.L_x_186:
        /* <DEDUP_REMOVED lines=13> */
.L_x_187:
        /* <DEDUP_REMOVED lines=13> */
.L_x_188:
        /* <DEDUP_REMOVED lines=13> */
.L_x_189:
        /* <DEDUP_REMOVED lines=13> */
.L_x_190:
[----:B------:R-:W0:Y:S01]  /*1530*/  LDC R3, c[0x0][0x388] ;  /* 0x0000e200ff037b82 */ /* 0x000e220000000800 */
[----:B------:R-:W1:Y:S01]  /*1540*/  LDCU.64 UR4, c[0x4][URZ] ;  /* 0x01000000ff0477ac */ /* 0x000e620008000a00 */
[----:B0-----:R-:W-:-:S06]  /*1550*/  IMAD.WIDE R16, R3, 0x4, R16 ;  /* 0x0000000403107825 */ /* 0x001fcc00078e0210 */
[----:B------:R-:W2:Y:S01]  /*1560*/  LDG.E R16, desc[UR36][R16.64] ;  /* 0x0000002410107981 */ /* 0x000ea2000c1e1900 */
[----:B------:R-:W0:Y:S01]  /*1570*/  LDC.64 R2, c[0x4][R2] ;  /* 0x0100000002027b82 */ /* 0x000e220000000a00 */
[----:B-1----:R-:W-:Y:S01]  /*1580*/  MOV R4, UR4 ;  /* 0x0000000400047c02 */ /* 0x002fe20008000f00 */
[----:B------:R-:W-:Y:S01]  /*1590*/  IMAD.U32 R5, RZ, RZ, UR5 ;  /* 0x00000005ff057e24 */ /* 0x000fe2000f8e00ff */
[----:B------:R-:W-:Y:S01]  /*15a0*/  MOV R6, R22 ;  /* 0x0000001600067202 */ /* 0x000fe20000000f00 */
[----:B------:R-:W-:Y:S01]  /*15b0*/  IMAD.MOV.U32 R7, RZ, RZ, R19 ;  /* 0x000000ffff077224 */ /* 0x000fe200078e0013 */
[----:B--2---:R-:W1:Y:S02]  /*15c0*/  F2F.F64.F32 R8, R16 ;  /* 0x0000001000087310 */ /* 0x004e640000201800 */
[----:B01----:R1:W-:Y:S04]  /*15d0*/  STL.64 [R1], R8 ;  /* 0x0000000801007387 */ /* 0x0033e80000100a00 */
[----:B------:R-:W-:-:S07]  /*15e0*/  LEPC R20, `(.L_x_191) ;  /* 0x000000001014794e */ /* 0x000fce0000000000 */
[----:B-1----:R-:W-:Y:S05]  /*15f0*/  CALL.ABS.NOINC R2 ;  /* 0x0000000002007343 */ /* 0x002fea0003c00000 */
.L_x_191:
[----:B------:R-:W-:-:S07]  /*1600*/  IADD3 R25, PT, PT, R25, 0x8, RZ ;  /* 0x0000000819197810 */ /* 0x000fce0007ffe0ff */
.L_x_183:
[----:B------:R-:W-:-:S13]  /*1610*/  ISETP.NE.AND P0, PT, R18, RZ, PT ;  /* 0x000000ff1200720c */ /* 0x000fda0003f05270 */
[----:B------:R-:W-:Y:S05]  /*1620*/  @!P0 EXIT ;  /* 0x000000000000894d */ /* 0x000fea0003800000 */
        /* <DEDUP_REMOVED lines=13> */
[----:B------:R-:W-:Y:S01]  /*1700*/  IMAD.MOV.U32 R6, RZ, RZ, R22 ;  /* 0x000000ffff067224 */ /* 0x000fe200078e0016 */
[----:B------:R-:W-:Y:S01]  /*1710*/  MOV R7, R19 ;  /* 0x0000001300077202 */ /* 0x000fe20000000f00 */
[----:B0-----:R-:W-:Y:S01]  /*1720*/  IMAD.U32 R4, RZ, RZ, UR4 ;  /* 0x00000004ff047e24 */ /* 0x001fe2000f8e00ff */
[----:B------:R-:W-:Y:S01]  /*1730*/  MOV R5, UR5 ;  /* 0x0000000500057c02 */ /* 0x000fe20008000f00 */
[----:B--2---:R-:W0:Y:S02]  /*1740*/  F2F.F64.F32 R10, R0 ;  /* 0x00000000000a7310 */ /* 0x004e240000201800 */
[----:B0--3--:R1:W-:Y:S04]  /*1750*/  STL.64 [R1], R10 ;  /* 0x0000000a01007387 */ /* 0x0093e80000100a00 */
[----:B------:R-:W-:-:S07]  /*1760*/  LEPC R20, `(.L_x_193) ;  /* 0x000000001014794e */ /* 0x000fce0000000000 */
[----:B-1----:R-:W-:Y:S05]  /*1770*/  CALL.ABS.NOINC R8 ;  /* 0x0000000008007343 */ /* 0x002fea0003c00000 */
.L_x_193:
        /* <DEDUP_REMOVED lines=13> */
.L_x_194:
        /* <DEDUP_REMOVED lines=13> */
.L_x_195:
[----:B------:R-:W0:Y:S01]  /*1920*/  LDC R3, c[0x0][0x388] ;  /* 0x0000e200ff037b82 */ /* 0x000e220000000800 */
[----:B------:R-:W1:Y:S01]  /*1930*/  LDCU.64 UR4, c[0x4][URZ] ;  /* 0x01000000ff0477ac */ /* 0x000e620008000a00 */
[----:B0-----:R-:W-:-:S06]  /*1940*/  IMAD.WIDE R16, R3, 0x4, R16 ;  /* 0x0000000403107825 */ /* 0x001fcc00078e0210 */
[----:B------:R-:W2:Y:S01]  /*1950*/  LDG.E R16, desc[UR36][R16.64] ;  /* 0x0000002410107981 */ /* 0x000ea2000c1e1900 */
[----:B------:R-:W0:Y:S01]  /*1960*/  LDC.64 R2, c[0x4][R2] ;  /* 0x0100000002027b82 */ /* 0x000e220000000a00 */
[----:B-1----:R-:W-:Y:S01]  /*1970*/  IMAD.U32 R4, RZ, RZ, UR4 ;  /* 0x00000004ff047e24 */ /* 0x002fe2000f8e00ff */
[----:B------:R-:W-:Y:S01]  /*1980*/  MOV R5, UR5 ;  /* 0x0000000500057c02 */ /* 0x000fe20008000f00 */
[----:B------:R-:W-:Y:S01]  /*1990*/  IMAD.MOV.U32 R6, RZ, RZ, R22 ;  /* 0x000000ffff067224 */ /* 0x000fe200078e0016 */
[----:B------:R-:W-:Y:S01]  /*19a0*/  MOV R7, R19 ;  /* 0x0000001300077202 */ /* 0x000fe20000000f00 */
[----:B--2---:R-:W1:Y:S02]  /*19b0*/  F2F.F64.F32 R8, R16 ;  /* 0x0000001000087310 */ /* 0x004e640000201800 */
[----:B01----:R1:W-:Y:S04]  /*19c0*/  STL.64 [R1], R8 ;  /* 0x0000000801007387 */ /* 0x0033e80000100a00 */
[----:B------:R-:W-:-:S07]  /*19d0*/  LEPC R20, `(.L_x_196) ;  /* 0x000000001014794e */ /* 0x000fce0000000000 */
[----:B-1----:R-:W-:Y:S05]  /*19e0*/  CALL.ABS.NOINC R2 ;  /* 0x0000000002007343 */ /* 0x002fea0003c00000 */
.L_x_196:
[----:B------:R-:W-:-:S07]  /*19f0*/  VIADD R25, R25, 0x4 ;  /* 0x0000000419197836 */ /* 0x000fce0000000000 */
.L_x_192:
[----:B------:R-:W-:-:S13]  /*1a00*/  ISETP.NE.AND P0, PT, R18, RZ, PT ;  /* 0x000000ff1200720c */ /* 0x000fda0003f05270 */
[----:B------:R-:W-:Y:S05]  /*1a10*/  @!P0 EXIT ;  /* 0x000000000000894d */ /* 0x000fea0003800000 */
[----:B------:R-:W0:Y:S01]  /*1a20*/  LDC R0, c[0x0][0x390] ;  /* 0x0000e400ff007b82 */ /* 0x000e220000000800 */
[----:B------:R-:W0:Y:S01]  /*1a30*/  LDCU UR4, c[0x0][0x388] ;  /* 0x00007100ff0477ac */ /* 0x000e220008000800 */
[----:B------:R-:W-:Y:S01]  /*1a40*/  IADD3 R18, PT, PT, -R18, RZ, RZ ;  /* 0x000000ff12127210 */ /* 0x000fe20007ffe1ff */
[----:B0-----:R-:W-:-:S07]  /*1a50*/  IMAD R25, R25, UR4, R0 ;  /* 0x0000000419197c24 */ /* 0x001fce000f8e0200 */
.L_x_198:
[----:B------:R-:W0:Y:S01]  /*1a60*/  LDC.64 R2, c[0x0][0x380] ;  /* 0x0000e000ff027b82 */ /* 0x000e220000000a00 */
[----:B------:R-:W-:Y:S01]  /*1a70*/  MOV R0, 0x30 ;  /* 0x0000003000007802 */ /* 0x000fe20000000f00 */
[----:B------:R-:W1:Y:S01]  /*1a80*/  LDCU.64 UR4, c[0x4][URZ] ;  /* 0x01000000ff0477ac */ /* 0x000e620008000a00 */
[----:B0-----:R-:W-:-:S06]  /*1a90*/  IMAD.WIDE R2, R25, 0x4, R2 ;  /* 0x0000000419027825 */ /* 0x001fcc00078e0202 */
[----:B------:R-:W2:Y:S01]  /*1aa0*/  LDG.E R2, desc[UR36][R2.64] ;  /* 0x0000002402027981 */ /* 0x000ea2000c1e1900 */
[----:B------:R0:W3:Y:S01]  /*1ab0*/  LDC.64 R10, c[0x4][R0] ;  /* 0x01000000000a7b82 */ /* 0x0000e20000000a00 */
[----:B------:R-:W-:Y:S01]  /*1ac0*/  VIADD R18, R18, 0x1 ;  /* 0x0000000112127836 */ /* 0x000fe20000000000 */
[----:B-1----:R-:W-:Y:S01]  /*1ad0*/  MOV R4, UR4 ;  /* 0x0000000400047c02 */ /* 0x002fe20008000f00 */
[----:B------:R-:W-:Y:S01]  /*1ae0*/  IMAD.U32 R5, RZ, RZ, UR5 ;  /* 0x00000005ff057e24 */ /* 0x000fe2000f8e00ff */
[----:B------:R-:W-:Y:S01]  /*1af0*/  MOV R6, R22 ;  /* 0x0000001600067202 */ /* 0x000fe20000000f00 */
[----:B------:R-:W-:Y:S01]  /*1b00*/  IMAD.MOV.U32 R7, RZ, RZ, R19 ;  /* 0x000000ffff077224 */ /* 0x000fe200078e0013 */
[----:B------:R-:W-:Y:S01]  /*1b10*/  ISETP.NE.AND P0, PT, R18, RZ, PT ;  /* 0x000000ff1200720c */ /* 0x000fe20003f05270 */
[----:B--2---:R1:W2:Y:S03]  /*1b20*/  F2F.F64.F32 R8, R2 ;  /* 0x0000000200087310 */ /* 0x0042a60000201800 */
[----:B-1----:R-:W-:Y:S01]  /*1b30*/  P2R R2, PR, RZ, 0x1 ;  /* 0x00000001ff027803 */ /* 0x002fe20000000000 */
[----:B--23--:R0:W-:Y:S08]  /*1b40*/  STL.64 [R1], R8 ;  /* 0x0000000801007387 */ /* 0x00c1f00000100a00 */
[----:B------:R-:W-:-:S07]  /*1b50*/  LEPC R20, `(.L_x_197) ;  /* 0x000000001014794e */ /* 0x000fce0000000000 */
[----:B0-----:R-:W-:Y:S05]  /*1b60*/  CALL.ABS.NOINC R10 ;  /* 0x000000000a007343 */ /* 0x001fea0003c00000 */
.L_x_197:
[----:B------:R-:W0:Y:S01]  /*1b70*/  LDCU UR4, c[0x0][0x388] ;  /* 0x00007100ff0477ac */ /* 0x000e220008000800 */
[----:B------:R-:W-:Y:S02]  /*1b80*/  ISETP.NE.AND P6, PT, R2, RZ, PT ;  /* 0x000000ff0200720c */ /* 0x000fe40003fc5270 */
[----:B0-----:R-:W-:-:S11]  /*1b90*/  IADD3 R25, PT, PT, R25, UR4, RZ ;  /* 0x0000000419197c10 */ /* 0x001fd6000fffe0ff */
[----:B------:R-:W-:Y:S05]  /*1ba0*/  @P6 BRA `(.L_x_198) ;  /* 0xfffffffc00ac6947 */ /* 0x000fea000383ffff */
[----:B------:R-:W-:Y:S05]  /*1bb0*/  EXIT ;  /* 0x000000000000794d */ /* 0x000fea0003800000 */
.L_x_199:
        /* <DEDUP_REMOVED lines=12> */
.L_x_327:


//--------------------- .text._Z8printIntPii      --------------------------
	.section	.text._Z8printIntPii,"ax",@progbits
	.align	128
        .global         _Z8printIntPii
        .type           _Z8printIntPii,@function
        .size           _Z8printIntPii,(.L_x_328 - _Z8printIntPii)
        .other          _Z8printIntPii,@"STO_CUDA_ENTRY STV_DEFAULT"
_Z8printIntPii:
.text._Z8printIntPii:
[----:B------:R-:W0:Y:S01]  /*0000*/  LDC R1, c[0x0][0x37c] ;  /* 0x0000df00ff017b82 */ /* 0x000e220000000800 */
[----:B------:R-:W1:Y:S01]  /*0010*/  LDCU UR4, c[0x0][0x388] ;  /* 0x00007100ff0477ac */ /* 0x000e620008000800 */
[----:B0-----:R-:W-:Y:S01]  /*0020*/  VIADD R1, R1, 0xfffffff8 ;  /* 0xfffffff801017836 */ /* 0x001fe20000000000 */
[----:B------:R-:W0:Y:S01]  /*0030*/  LDCU UR5, c[0x0][0x2f8] ;  /* 0x00005f00ff0577ac */ /* 0x000e220008000800 */
[----:B------:R-:W2:Y:S01]  /*0040*/  LDCU UR6, c[0x0][0x2fc] ;  /* 0x00005f80ff0677ac */ /* 0x000ea20008000800 */
[----:B-1----:R-:W-:Y:S02]  /*0050*/  UISETP.GE.AND UP0, UPT, UR4, 0x1, UPT ;  /* 0x000000010400788c */ /* 0x002fe4000bf06270 */
[----:B0-----:R-:W-:-:S05]  /*0060*/  IADD3 R18, P0, PT, R1, UR5, RZ ;  /* 0x0000000501127c10 */ /* 0x001fca000ff1e0ff */
[----:B--2---:R-:W-:Y:S02]  /*0070*/  IMAD.X R2, RZ, RZ, UR6, P0 ;  /* 0x00000006ff027e24 */ /* 0x004fe400080e06ff */
[----:B------:R-:W-:Y:S06]  /*0080*/  BRA.U !UP0, `(.L_x_200) ;  /* 0x00000015087c7547 */ /* 0x000fec000b800000 */
[----:B------:R-:W-:Y:S01]  /*0090*/  UISETP.GE.U32.AND UP0, UPT, UR4, 0x10, UPT ;  /* 0x000000100400788c */ /* 0x000fe2000bf06070 */
[----:B------:R-:W-:Y:S01]  /*00a0*/  HFMA2 R19, -RZ, RZ, 0, 0 ;  /* 0x00000000ff137431 */ /* 0x000fe200000001ff */
[----:B------:R-:W0:Y:S01]  /*00b0*/  LDCU.64 UR36, c[0x0][0x358] ;  /* 0x00006b00ff2477ac */ /* 0x000e220008000a00 */
[----:B------:R-:W-:-:S06]  /*00c0*/  ULOP3.LUT UR38, UR4, 0xf, URZ, 0xc0, !UPT ;  /* 0x0000000f04267892 */ /* 0x000fcc000f8ec0ff */
[----:B------:R-:W-:Y:S06]  /*00d0*/  BRA.U !UP0, `(.L_x_201) ;  /* 0x0000000908cc7547 */ /* 0x000fec000b800000 */
[----:B------:R-:W1:Y:S01]  /*00e0*/  LDCU.64 UR6, c[0x0][0x380] ;  /* 0x00007000ff0677ac */ /* 0x000e620008000a00 */
[----:B------:R-:W-:Y:S01]  /*00f0*/  BSSY.RECONVERGENT B6, `(.L_x_201) ;  /* 0x00000b1000067945 */ /* 0x000fe20003800200 */
[----:B------:R-:W-:-:S04]  /*0100*/  ULOP3.LUT UR4, UR4, 0x7ffffff0, URZ, 0xc0, !UPT ;  /* 0x7ffffff004047892 */ /* 0x000fc8000f8ec0ff */
[----:B------:R-:W-:Y:S02]  /*0110*/  UIADD3 UR8, UPT, UPT, -UR4, URZ, URZ ;  /* 0x000000ff04087290 */ /* 0x000fe4000fffe1ff */
[----:B------:R-:W-:-:S04]  /*0120*/  IMAD.U32 R19, RZ, RZ, UR4 ;  /* 0x00000004ff137e24 */ /* 0x000fc8000f8e00ff */
[----:B------:R-:W-:Y:S01]  /*0130*/  IMAD.U32 R23, RZ, RZ, UR8 ;  /* 0x00000008ff177e24 */ /* 0x000fe2000f8e00ff */
[----:B-1----:R-:W-:-:S04]  /*0140*/  UIADD3 UR5, UP0, UPT, UR6, 0x20, URZ ;  /* 0x0000002006057890 */ /* 0x002fc8000ff1e0ff */
[----:B------:R-:W-:Y:S02]  /*0150*/  UIADD3.X UR6, UPT, UPT, URZ, UR7, URZ, UP0, !UPT ;  /* 0x00000007ff067290 */ /* 0x000fe400087fe4ff */
[----:B------:R-:W-:-:S04]  /*0160*/  MOV R16, UR5 ;  /* 0x0000000500107c02 */ /* 0x000fc80008000f00 */
[----:B------:R-:W-:-:S07]  /*0170*/  IMAD.U32 R17, RZ, RZ, UR6 ;  /* 0x00000006ff117e24 */ /* 0x000fce000f8e00ff */
.L_x_218:
[----:B0-----:R-:W2:Y:S01]  /*0180*/  LDG.E R0, desc[UR36][R16.64+-0x20] ;  /* 0xffffe02410007981 */ /* 0x001ea2000c1e1900 */
[----:B------:R-:W-:Y:S01]  /*0190*/  MOV R22, 0x30 ;  /* 0x0000003000167802 */ /* 0x000fe20000000f00 */
[----:B------:R-:W0:Y:S01]  /*01a0*/  LDCU.64 UR4, c[0x4][0x28] ;  /* 0x01000500ff0477ac */ /* 0x000e220008000a00 */
[----:B------:R-:W-:Y:S01]  /*01b0*/  VIADD R23, R23, 0x10 ;  /* 0x0000001017177836 */ /* 0x000fe20000000000 */
[----:B------:R-:W-:Y:S01]  /*01c0*/  MOV R7, R2 ;  /* 0x0000000200077202 */ /* 0x000fe20000000f00 */
[----:B------:R1:W3:Y:S01]  /*01d0*/  LDC.64 R8, c[0x4][R22] ;  /* 0x0100000016087b82 */ /* 0x0002e20000000a00 */
[----:B------:R-:W-:Y:S02]  /*01e0*/  IMAD.MOV.U32 R6, RZ, RZ, R18 ;  /* 0x000000ffff067224 */ /* 0x000fe400078e0012 */
[----:B------:R-:W-:-:S04]  /*01f0*/  ISETP.NE.AND P0, PT, R23, RZ, PT ;  /* 0x000000ff1700720c */ /* 0x000fc80003f05270 */
[----:B------:R-:W-:Y:S02]  /*0200*/  P2R R24, PR, RZ, 0x1 ;  /* 0x00000001ff187803 */ /* 0x000fe40000000000 */
[----:B0-----:R-:W-:Y:S01]  /*0210*/  MOV R4, UR4 ;  /* 0x0000000400047c02 */ /* 0x001fe20008000f00 */
[----:B------:R-:W-:Y:S01]  /*0220*/  IMAD.U32 R5, RZ, RZ, UR5 ;  /* 0x00000005ff057e24 */ /* 0x000fe2000f8e00ff */
[----:B--23--:R1:W-:Y:S06]  /*0230*/  STL [R1], R0 ;  /* 0x0000000001007387 */ /* 0x00c3ec0000100800 */
[----:B------:R-:W-:-:S07]  /*0240*/  LEPC R20, `(.L_x_202) ;  /* 0x000000001014794e */ /* 0x000fce0000000000 */
[----:B-1----:R-:W-:Y:S05]  /*0250*/  CALL.ABS.NOINC R8 ;  /* 0x0000000008007343 */ /* 0x002fea0003c00000 */
.L_x_202:
[----:B------:R-:W2:Y:S01]  /*0260*/  LDG.E R0, desc[UR36][R16.64+-0x1c] ;  /* 0xffffe42410007981 */ /* 0x000ea2000c1e1900 */
[----:B------:R0:W1:Y:S01]  /*0270*/  LDC.64 R8, c[0x4][R22] ;  /* 0x0100000016087b82 */ /* 0x0000620000000a00 */
[----:B------:R-:W3:Y:S01]  /*0280*/  LDCU.64 UR4, c[0x4][0x28] ;  /* 0x01000500ff0477ac */ /* 0x000ee20008000a00 */
[----:B------:R-:W-:Y:S01]  /*0290*/  MOV R6, R18 ;  /* 0x0000001200067202 */ /* 0x000fe20000000f00 */
[----:B------:R-:W-:Y:S02]  /*02a0*/  IMAD.MOV.U32 R7, RZ, RZ, R2 ;  /* 0x000000ffff077224 */ /* 0x000fe400078e0002 */
[----:B---3--:R-:W-:Y:S02]  /*02b0*/  IMAD.U32 R4, RZ, RZ, UR4 ;  /* 0x00000004ff047e24 */ /* 0x008fe4000f8e00ff */
[----:B------:R-:W-:Y:S01]  /*02c0*/  IMAD.U32 R5, RZ, RZ, UR5 ;  /* 0x00000005ff057e24 */ /* 0x000fe2000f8e00ff */
[----:B-12---:R0:W-:Y:S06]  /*02d0*/  STL [R1], R0 ;  /* 0x0000000001007387 */ /* 0x0061ec0000100800 */
[----:B------:R-:W-:-:S07]  /*02e0*/  LEPC R20, `(.L_x_203) ;  /* 0x000000001014794e */ /* 0x000fce0000000000 */
[----:B0-----:R-:W-:Y:S05]  /*02f0*/  CALL.ABS.NOINC R8 ;  /* 0x0000000008007343 */ /* 0x001fea0003c00000 */
.L_x_203:
[----:B------:R-:W2:Y:S01]  /*0300*/  LDG.E R0, desc[UR36][R16.64+-0x18] ;  /* 0xffffe82410007981 */ /* 0x000ea2000c1e1900 */
[----:B------:R0:W1:Y:S01]  /*0310*/  LDC.64 R8, c[0x4][R22] ;  /* 0x0100000016087b82 */ /* 0x0000620000000a00 */
[----:B------:R-:W3:Y:S01]  /*0320*/  LDCU.64 UR4, c[0x4][0x28] ;  /* 0x01000500ff0477ac */ /* 0x000ee20008000a00 */
[----:B------:R-:W-:Y:S02]  /*0330*/  IMAD.MOV.U32 R6, RZ, RZ, R18 ;  /* 0x000000ffff067224 */ /* 0x000fe400078e0012 */
[----:B------:R-:W-:Y:S02]  /*0340*/  IMAD.MOV.U32 R7, RZ, RZ, R2 ;  /* 0x000000ffff077224 */ /* 0x000fe400078e0002 */
[----:B---3--:R-:W-:Y:S01]  /*0350*/  IMAD.U32 R4, RZ, RZ, UR4 ;  /* 0x00000004ff047e24 */ /* 0x008fe2000f8e00ff */
[----:B------:R-:W-:Y:S01]  /*0360*/  MOV R5, UR5 ;  /* 0x0000000500057c02 */ /* 0x000fe20008000f00 */
[----:B-12---:R0:W-:Y:S06]  /*0370*/  STL [R1], R0 ;  /* 0x0000000001007387 */ /* 0x0061ec0000100800 */
[----:B------:R-:W-:-:S07]  /*0380*/  LEPC R20, `(.L_x_204) ;  /* 0x000000001014794e */ /* 0x000fce0000000000 */
[----:B0-----:R-:W-:Y:S05]  /*0390*/  CALL.ABS.NOINC R8 ;  /* 0x0000000008007343 */ /* 0x001fea0003c00000 */
.L_x_204:
[----:B------:R-:W2:Y:S01]  /*03a0*/  LDG.E R0, desc[UR36][R16.64+-0x14] ;  /* 0xffffec2410007981 */ /* 0x000ea2000c1e1900 */
[----:B------:R0:W1:Y:S01]  /*03b0*/  LDC.64 R8, c[0x4][R22] ;  /* 0x0100000016087b82 */ /* 0x0000620000000a00 */
[----:B------:R-:W3:Y:S01]  /*03c0*/  LDCU.64 UR4, c[0x4][0x28] ;  /* 0x01000500ff0477ac */ /* 0x000ee20008000a00 */
[----:B------:R-:W-:Y:S01]  /*03d0*/  IMAD.MOV.U32 R6, RZ, RZ, R18 ;  /* 0x000000ffff067224 */ /* 0x000fe200078e0012 */
[----:B------:R-:W-:Y:S02]  /*03e0*/  MOV R7, R2 ;  /* 0x0000000200077202 */ /* 0x000fe40000000f00 */
[----:B---3--:R-:W-:Y:S01]  /*03f0*/  MOV R4, UR4 ;  /* 0x0000000400047c02 */ /* 0x008fe20008000f00 */
[----:B------:R-:W-:Y:S01]  /*0400*/  IMAD.U32 R5, RZ, RZ, UR5 ;  /* 0x00000005ff057e24 */ /* 0x000fe2000f8e00ff */
[----:B-12---:R0:W-:Y:S06]  /*0410*/  STL [R1], R0 ;  /* 0x0000000001007387 */ /* 0x0061ec0000100800 */
[----:B------:R-:W-:-:S07]  /*0420*/  LEPC R20, `(.L_x_205) ;  /* 0x000000001014794e */ /* 0x000fce0000000000 */
[----:B0-----:R-:W-:Y:S05]  /*0430*/  CALL.ABS.NOINC R8 ;  /* 0x0000000008007343 */ /* 0x001fea0003c00000 */
.L_x_205:
        /* <DEDUP_REMOVED lines=10> */
.L_x_206:
        /* <DEDUP_REMOVED lines=10> */
.L_x_207:
        /* <DEDUP_REMOVED lines=10> */
.L_x_208:
        /* <DEDUP_REMOVED lines=10> */
.L_x_209:
        /* <DEDUP_REMOVED lines=10> */
.L_x_210:
        /* <DEDUP_REMOVED lines=10> */
.L_x_211:
        /* <DEDUP_REMOVED lines=10> */
.L_x_212:
        /* <DEDUP_REMOVED lines=10> */
.L_x_213:
        /* <DEDUP_REMOVED lines=10> */
.L_x_214:
        /* <DEDUP_REMOVED lines=10> */
.L_x_215:
        /* <DEDUP_REMOVED lines=10> */
.L_x_216:
        /* <DEDUP_REMOVED lines=10> */
.L_x_217:
[----:B------:R-:W-:Y:S02]  /*0bc0*/  ISETP.NE.AND P6, PT, R24, RZ, PT ;  /* 0x000000ff1800720c */ /* 0x000fe40003fc5270 */
[----:B------:R-:W-:-:S05]  /*0bd0*/  IADD3 R16, P0, PT, R16, 0x40, RZ ;  /* 0x0000004010107810 */ /* 0x000fca0007f1e0ff */
[----:B------:R-:W-:-:S06]  /*0be0*/  IMAD.X R17, RZ, RZ, R17, P0 ;  /* 0x000000ffff117224 */ /* 0x000fcc00000e0611 */
[----:B------:R-:W-:Y:S05]  /*0bf0*/  @P6 BRA `(.L_x_218) ;  /* 0xfffffff400606947 */ /* 0x000fea000383ffff */
[----:B------:R-:W-:Y:S05]  /*0c00*/  BSYNC.RECONVERGENT B6 ;  /* 0x0000000000067941 */ /* 0x000fea0003800200 */
.L_x_201:
[----:B------:R-:W-:Y:S01]  /*0c10*/  UISETP.NE.AND UP0, UPT, UR38, URZ, UPT ;  /* 0x000000ff2600728c */ /* 0x000fe2000bf05270 */
[----:B------:R-:W-:Y:S08]  /*0c20*/  BSSY.RECONVERGENT B6, `(.L_x_200) ;  /* 0x00000a5000067945 */ /* 0x000ff00003800200 */
[----:B------:R-:W-:Y:S05]  /*0c30*/  BRA.U !UP0, `(.L_x_219) ;  /* 0x00000009088c7547 */ /* 0x000fea000b800000 */
[----:B------:R-:W1:Y:S01]  /*0c40*/  LDC R23, c[0x0][0x388] ;  /* 0x0000e200ff177b82 */ /* 0x000e620000000800 */
[----:B------:R-:W-:Y:S01]  /*0c50*/  UISETP.GE.U32.AND UP0, UPT, UR38, 0x8, UPT ;  /* 0x000000082600788c */ /* 0x000fe2000bf06070 */
[----:B-1----:R-:W-:-:S08]  /*0c60*/  LOP3.LUT R23, R23, 0x7, RZ, 0xc0, !PT ;  /* 0x0000000717177812 */ /* 0x002fd000078ec0ff */
[----:B------:R-:W-:Y:S05]  /*0c70*/  BRA.U !UP0, `(.L_x_220) ;  /* 0x0000000508507547 */ /* 0x000fea000b800000 */
[----:B------:R-:W1:Y:S01]  /*0c80*/  LDC.64 R16, c[0x0][0x380] ;  /* 0x0000e000ff107b82 */ /* 0x000e620000000a00 */
[----:B------:R-:W-:Y:S01]  /*0c90*/  MOV R22, 0x30 ;  /* 0x0000003000167802 */ /* 0x000fe20000000f00 */
[----:B------:R-:W2:Y:S01]  /*0ca0*/  LDCU.64 UR4, c[0x4][0x28] ;  /* 0x01000500ff0477ac */ /* 0x000ea20008000a00 */
[----:B-1----:R-:W-:-:S05]  /*0cb0*/  IMAD.WIDE.U32 R16, R19, 0x4, R16 ;  /* 0x0000000413107825 */ /* 0x002fca00078e0010 */
[----:B0-----:R-:W3:Y:S01]  /*0cc0*/  LDG.E R0, desc[UR36][R16.64] ;  /* 0x0000002410007981 */ /* 0x001ee2000c1e1900 */
[----:B------:R0:W1:Y:S01]  /*0cd0*/  LDC.64 R8, c[0x4][R22] ;  /* 0x0100000016087b82 */ /* 0x0000620000000a00 */
[----:B--2---:R-:W-:Y:S01]  /*0ce0*/  IMAD.U32 R4, RZ, RZ, UR4 ;  /* 0x00000004ff047e24 */ /* 0x004fe2000f8e00ff */
[----:B------:R-:W-:Y:S01]  /*0cf0*/  MOV R5, UR5 ;  /* 0x0000000500057c02 */ /* 0x000fe20008000f00 */
[----:B------:R-:W-:Y:S02]  /*0d00*/  IMAD.MOV.U32 R6, RZ, RZ, R18 ;  /* 0x000000ffff067224 */ /* 0x000fe400078e0012 */
[----:B------:R-:W-:Y:S01]  /*0d10*/  IMAD.MOV.U32 R7, RZ, RZ, R2 ;  /* 0x000000ffff077224 */ /* 0x000fe200078e0002 */
[----:B-1-3--:R0:W-:Y:S06]  /*0d20*/  STL [R1], R0 ;  /* 0x0000000001007387 */ /* 0x00a1ec0000100800 */
[----:B------:R-:W-:-:S07]  /*0d30*/  LEPC R20, `(.L_x_221) ;  /* 0x000000001014794e */ /* 0x000fce0000000000 */
[----:B0-----:R-:W-:Y:S05]  /*0d40*/  CALL.ABS.NOINC R8 ;  /* 0x0000000008007343 */ /* 0x001fea0003c00000 */
.L_x_221:
        /* <DEDUP_REMOVED lines=10> */
.L_x_222:
        /* <DEDUP_REMOVED lines=10> */
.L_x_223:
        /* <DEDUP_REMOVED lines=10> */
.L_x_224:
        /* <DEDUP_REMOVED lines=10> */
.L_x_225:
        /* <DEDUP_REMOVED lines=10> */
.L_x_226:
        /* <DEDUP_REMOVED lines=10> */
.L_x_227:
        /* <DEDUP_REMOVED lines=10> */
.L_x_228:
[----:B------:R-:W-:-:S07]  /*11b0*/  VIADD R19, R19, 0x8 ;  /* 0x0000000813137836 */ /* 0x000fce0000000000 */
.L_x_220:
[----:B------:R-:W-:-:S13]  /*11c0*/  ISETP.NE.AND P0, PT, R23, RZ, PT ;  /* 0x000000ff1700720c */ /* 0x000fda0003f05270 */
[----:B------:R-:W-:Y:S05]  /*11d0*/  @!P0 BRA `(.L_x_219) ;  /* 0x0000000400248947 */ /* 0x000fea0003800000 */
[----:B------:R-:W1:Y:S01]  /*11e0*/  LDC R0, c[0x0][0x388] ;  /* 0x0000e200ff007b82 */ /* 0x000e620000000800 */
[----:B------:R-:W-:Y:S02]  /*11f0*/  ISETP.GE.U32.AND P0, PT, R23, 0x4, PT ;  /* 0x000000041700780c */ /* 0x000fe40003f06070 */
[----:B-1----:R-:W-:-:S11]  /*1200*/  LOP3.LUT R23, R0, 0x3, RZ, 0xc0, !PT ;  /* 0x0000000300177812 */ /* 0x002fd600078ec0ff */
[----:B------:R-:W-:Y:S05]  /*1210*/  @!P0 BRA `(.L_x_229) ;  /* 0x0000000000b08947 */ /* 0x000fea0003800000 */
        /* <DEDUP_REMOVED lines=13> */
.L_x_230:
        /* <DEDUP_REMOVED lines=10> */
.L_x_231:
        /* <DEDUP_REMOVED lines=10> */
.L_x_232:
        /* <DEDUP_REMOVED lines=10> */
.L_x_233:
[----:B------:R-:W-:-:S07]  /*14d0*/  IADD3 R19, PT, PT, R19, 0x4, RZ ;  /* 0x0000000413137810 */ /* 0x000fce0007ffe0ff */
.L_x_229:
[----:B------:R-:W-:-:S13]  /*14e0*/  ISETP.NE.AND P0, PT, R23, RZ, PT ;  /* 0x000000ff1700720c */ /* 0x000fda0003f05270 */
[----:B------:R-:W-:Y:S05]  /*14f0*/  @!P0 BRA `(.L_x_219) ;  /* 0x00000000005c8947 */ /* 0x000fea0003800000 */
[----:B------:R-:W1:Y:S01]  /*1500*/  LDC.64 R16, c[0x0][0x380] ;  /* 0x0000e000ff107b82 */ /* 0x000e620000000a00 */
[----:B------:R-:W-:Y:S02]  /*1510*/  IMAD.MOV R23, RZ, RZ, -R23 ;  /* 0x000000ffff177224 */ /* 0x000fe400078e0a17 */
[----:B-1----:R-:W-:-:S07]  /*1520*/  IMAD.WIDE.U32 R16, R19, 0x4, R16 ;  /* 0x0000000413107825 */ /* 0x002fce00078e0010 */
.L_x_235:
[----:B------:R-:W-:Y:S01]  /*1530*/  IMAD.MOV.U32 R10, RZ, RZ, R16 ;  /* 0x000000ffff0a7224 */ /* 0x000fe200078e0010 */
[----:B------:R-:W-:Y:S01]  /*1540*/  MOV R11, R17 ;  /* 0x00000011000b7202 */ /* 0x000fe20000000f00 */
[----:B------:R-:W1:Y:S04]  /*1550*/  LDCU.64 UR4, c[0x4][0x28] ;  /* 0x01000500ff0477ac */ /* 0x000e680008000a00 */
[----:B0-----:R-:W2:Y:S01]  /*1560*/  LDG.E R0, desc[UR36][R10.64] ;  /* 0x000000240a007981 */ /* 0x001ea2000c1e1900 */
[----:B------:R-:W-:Y:S01]  /*1570*/  MOV R8, 0x30 ;  /* 0x0000003000087802 */ /* 0x000fe20000000f00 */
[----:B------:R-:W-:Y:S02]  /*1580*/  VIADD R23, R23, 0x1 ;  /* 0x0000000117177836 */ /* 0x000fe40000000000 */
[----:B------:R-:W-:-:S02]  /*1590*/  IMAD.MOV.U32 R6, RZ, RZ, R18 ;  /* 0x000000ffff067224 */ /* 0x000fc400078e0012 */
[----:B------:R-:W-:Y:S01]  /*15a0*/  IMAD.MOV.U32 R7, RZ, RZ, R2 ;  /* 0x000000ffff077224 */ /* 0x000fe200078e0002 */
[----:B------:R-:W0:Y:S01]  /*15b0*/  LDC.64 R8, c[0x4][R8] ;  /* 0x0100000008087b82 */ /* 0x000e220000000a00 */
[----:B------:R-:W-:Y:S01]  /*15c0*/  ISETP.NE.AND P0, PT, R23, RZ, PT ;  /* 0x000000ff1700720c */ /* 0x000fe20003f05270 */
[----:B-1----:R-:W-:Y:S01]  /*15d0*/  IMAD.U32 R4, RZ, RZ, UR4 ;  /* 0x00000004ff047e24 */ /* 0x002fe2000f8e00ff */
[----:B------:R-:W-:Y:S01]  /*15e0*/  MOV R5, UR5 ;  /* 0x0000000500057c02 */ /* 0x000fe20008000f00 */
[----:B--2---:R1:W-:Y:S02]  /*15f0*/  STL [R1], R0 ;  /* 0x0000000001007387 */ /* 0x0043e40000100800 */
[----:B01----:R-:W-:-:S08]  /*1600*/  P2R R0, PR, RZ, 0x1 ;  /* 0x00000001ff007803 */ /* 0x003fd00000000000 */
[----:B------:R-:W-:-:S07]  /*1610*/  LEPC R20, `(.L_x_234) ;  /* 0x000000001014794e */ /* 0x000fce0000000000 */
[----:B------:R-:W-:Y:S05]  /*1620*/  CALL.ABS.NOINC R8 ;  /* 0x0000000008007343 */ /* 0x000fea0003c00000 */
.L_x_234:
[----:B------:R-:W-:Y:S02]  /*1630*/  ISETP.NE.AND P6, PT, R23, RZ, PT ;  /* 0x000000ff1700720c */ /* 0x000fe40003fc5270 */
[----:B------:R-:W-:-:S04]  /*1640*/  IADD3 R16, P0, PT, R16, 0x4, RZ ;  /* 0x0000000410107810 */ /* 0x000fc80007f1e0ff */
[----:B------:R-:W-:-:S07]  /*1650*/  IADD3.X R17, PT, PT, RZ, R17, RZ, P0, !PT ;  /* 0x00000011ff117210 */ /* 0x000fce00007fe4ff */
[----:B------:R-:W-:Y:S05]  /*1660*/  @P6 BRA `(.L_x_235) ;  /* 0xfffffffc00b06947 */ /* 0x000fea000383ffff */
.L_x_219:
[----:B0-----:R-:W-:Y:S05]  /*1670*/  BSYNC.RECONVERGENT B6 ;  /* 0x0000000000067941 */ /* 0x001fea0003800200 */
.L_x_200:
[----:B------:R-:W-:Y:S01]  /*1680*/  MOV R0, 0x30 ;  /* 0x0000003000007802 */ /* 0x000fe20000000f00 */
[----:B------:R-:W0:Y:S01]  /*1690*/  LDCU.64 UR4, c[0x4][0x10] ;  /* 0x01000200ff0477ac */ /* 0x000e220008000a00 */
[----:B------:R-:W-:Y:S02]  /*16a0*/  CS2R R6, SRZ ;  /* 0x0000000000067805 */ /* 0x000fe4000001ff00 */
[----:B------:R1:W2:Y:S01]  /*16b0*/  LDC.64 R2, c[0x4][R0] ;  /* 0x0100000000027b82 */ /* 0x0002a20000000a00 */
[----:B0-----:R-:W-:Y:S01]  /*16c0*/  IMAD.U32 R4, RZ, RZ, UR4 ;  /* 0x00000004ff047e24 */ /* 0x001fe2000f8e00ff */
[----:B-1----:R-:W-:-:S07]  /*16d0*/  MOV R5, UR5 ;  /* 0x0000000500057c02 */ /* 0x002fce0008000f00 */
[----:B------:R-:W-:-:S07]  /*16e0*/  LEPC R20, `(.L_x_236) ;  /* 0x000000001014794e */ /* 0x000fce0000000000 */
[----:B--2---:R-:W-:Y:S05]  /*16f0*/  CALL.ABS.NOINC R2 ;  /* 0x0000000002007343 */ /* 0x004fea0003c00000 */
.L_x_236:
[----:B------:R-:W-:Y:S05]  /*1700*/  EXIT ;  /* 0x000000000000794d */ /* 0x000fea0003800000 */
.L_x_237:
        /* <DEDUP_REMOVED lines=15> */
.L_x_328:


//--------------------- .text._Z14print_ArrayNO0Pfi --------------------------
	.section	.text._Z14print_ArrayNO0Pfi,"ax",@progbits
	.align	128
        .global         _Z14print_ArrayNO0Pfi
        .type           _Z14print_ArrayNO0Pfi,@function
        .size           _Z14print_ArrayNO0Pfi,(.L_x_329 - _Z14print_ArrayNO0Pfi)
        .other          _Z14print_ArrayNO0Pfi,@"STO_CUDA_ENTRY STV_DEFAULT"
_Z14print_ArrayNO0Pfi:
.text._Z14print_ArrayNO0Pfi:
[----:B------:R-:W0:Y:S01]  /*0000*/  LDC R1, c[0x0][0x37c] ;  /* 0x0000df00ff017b82 */ /* 0x000e220000000800 */
[----:B------:R-:W1:Y:S01]  /*0010*/  LDCU UR6, c[0x0][0x388] ;  /* 0x00007100ff0677ac */ /* 0x000e620008000800 */
[----:B0-----:R-:W-:Y:S02]  /*0020*/  VIADD R1, R1, 0xfffffff8 ;  /* 0xfffffff801017836 */ /* 0x001fe40000000000 */
[----:B------:R-:W-:Y:S02]  /*0030*/  HFMA2 R18, -RZ, RZ, 0, 0 ;  /* 0x00000000ff127431 */ /* 0x000fe400000001ff */
[----:B------:R-:W-:Y:S01]  /*0040*/  IMAD.MOV.U32 R0, RZ, RZ, RZ ;  /* 0x000000ffff007224 */ /* 0x000fe200078e00ff */
[----:B------:R-:W0:Y:S01]  /*0050*/  LDCU UR4, c[0x0][0x2f8] ;  /* 0x00005f00ff0477ac */ /* 0x000e220008000800 */
[----:B------:R-:W2:Y:S01]  /*0060*/  LDCU UR5, c[0x0][0x2fc] ;  /* 0x00005f80ff0577ac */ /* 0x000ea20008000800 */
[----:B-1----:R-:W-:Y:S01]  /*0070*/  UISETP.GE.AND UP0, UPT, UR6, 0x1, UPT ;  /* 0x000000010600788c */ /* 0x002fe2000bf06270 */
[----:B0-----:R-:W-:-:S05]  /*0080*/  IADD3 R16, P0, PT, R1, UR4, RZ ;  /* 0x0000000401107c10 */ /* 0x001fca000ff1e0ff */
[----:B--2---:R-:W-:-:S03]  /*0090*/  IMAD.X R2, RZ, RZ, UR5, P0 ;  /* 0x00000005ff027e24 */ /* 0x004fc600080e06ff */
[----:B------:R-:W-:Y:S05]  /*00a0*/  BRA.U !UP0, `(.L_x_238) ;  /* 0x0000000d08807547 */ /* 0x000fea000b800000 */
[----:B------:R-:W-:Y:S01]  /*00b0*/  UISETP.GE.U32.AND UP1, UPT, UR6, 0x10, UPT ;  /* 0x000000100600788c */ /* 0x000fe2000bf26070 */
[----:B------:R-:W-:Y:S01]  /*00c0*/  IMAD.MOV.U32 R3, RZ, RZ, RZ ;  /* 0x000000ffff037224 */ /* 0x000fe200078e00ff */
[----:B------:R-:W-:Y:S01]  /*00d0*/  ULOP3.LUT UR7, UR6, 0xf, URZ, 0xc0, !UPT ;  /* 0x0000000f06077892 */ /* 0x000fe2000f8ec0ff */
[----:B------:R-:W-:Y:S01]  /*00e0*/  MOV R18, RZ ;  /* 0x000000ff00127202 */ /* 0x000fe20000000f00 */
[----:B------:R-:W-:Y:S01]  /*00f0*/  IMAD.MOV.U32 R0, RZ, RZ, RZ ;  /* 0x000000ffff007224 */ /* 0x000fe200078e00ff */
[----:B------:R-:W0:Y:S01]  /*0100*/  LDCU.64 UR10, c[0x0][0x358] ;  /* 0x00006b00ff0a77ac */ /* 0x000e220008000a00 */
[----:B------:R-:W-:-:S03]  /*0110*/  UISETP.NE.AND UP0, UPT, UR7, URZ, UPT ;  /* 0x000000ff0700728c */ /* 0x000fc6000bf05270 */
[----:B------:R-:W-:Y:S08]  /*0120*/  BRA.U !UP1, `(.L_x_239) ;  /* 0x0000000509bc7547 */ /* 0x000ff0000b800000 */
[----:B------:R-:W1:Y:S01]  /*0130*/  LDCU.64 UR4, c[0x0][0x380] ;  /* 0x00007000ff0477ac */ /* 0x000e620008000a00 */
[----:B------:R-:W-:Y:S01]  /*0140*/  IMAD.MOV.U32 R18, RZ, RZ, RZ ;  /* 0x000000ffff127224 */ /* 0x000fe200078e00ff */
[----:B------:R-:W-:Y:S01]  /*0150*/  MOV R0, RZ ;  /* 0x000000ff00007202 */ /* 0x000fe20000000f00 */
[----:B------:R-:W-:-:S04]  /*0160*/  ULOP3.LUT UR8, UR6, 0x7ffffff0, URZ, 0xc0, !UPT ;  /* 0x7ffffff006087892 */ /* 0x000fc8000f8ec0ff */
[----:B------:R-:W-:Y:S02]  /*0170*/  UIADD3 UR9, UPT, UPT, -UR8, URZ, URZ ;  /* 0x000000ff08097290 */ /* 0x000fe4000fffe1ff */
[----:B------:R-:W-:Y:S01]  /*0180*/  IMAD.U32 R3, RZ, RZ, UR8 ;  /* 0x00000008ff037e24 */ /* 0x000fe2000f8e00ff */
[----:B-1----:R-:W-:-:S04]  /*0190*/  UIADD3 UR4, UP1, UPT, UR4, 0x20, URZ ;  /* 0x0000002004047890 */ /* 0x002fc8000ff3e0ff */
[----:B------:R-:W-:Y:S02]  /*01a0*/  UIADD3.X UR5, UPT, UPT, URZ, UR5, URZ, UP1, !UPT ;  /* 0x00000005ff057290 */ /* 0x000fe40008ffe4ff */
[----:B------:R-:W-:-:S04]  /*01b0*/  IMAD.U32 R4, RZ, RZ, UR4 ;  /* 0x00000004ff047e24 */ /* 0x000fc8000f8e00ff */
[----:B------:R-:W-:-:S07]  /*01c0*/  MOV R5, UR5 ;  /* 0x0000000500057c02 */ /* 0x000fce0008000f00 */
.L_x_240:
[----:B0-----:R-:W2:Y:S04]  /*01d0*/  LDG.E R20, desc[UR10][R4.64+-0x20] ;  /* 0xffffe00a04147981 */ /* 0x001ea8000c1e1900 */
        /* <DEDUP_REMOVED lines=14> */
[----:B------:R-:W5:Y:S01]  /*02c0*/  LDG.E R6, desc[UR10][R4.64+0x1c] ;  /* 0x00001c0a04067981 */ /* 0x000f62000c1e1900 */
[----:B------:R-:W-:-:S04]  /*02d0*/  UIADD3 UR9, UPT, UPT, UR9, 0x10, URZ ;  /* 0x0000001009097890 */ /* 0x000fc8000fffe0ff */
[----:B------:R-:W-:Y:S01]  /*02e0*/  UISETP.NE.AND UP1, UPT, UR9, URZ, UPT ;  /* 0x000000ff0900728c */ /* 0x000fe2000bf25270 */
[----:B--2---:R-:W-:Y:S01]  /*02f0*/  FSETP.NEU.AND P0, PT, R20, RZ, PT ;  /* 0x000000ff1400720b */ /* 0x004fe20003f0d000 */
[----:B------:R-:W-:Y:S01]  /*0300*/  VIADD R20, R18, 0x1 ;  /* 0x0000000112147836 */ /* 0x000fe20000000000 */
[----:B---3--:R-:W-:Y:S01]  /*0310*/  FSETP.NEU.AND P1, PT, R19, RZ, PT ;  /* 0x000000ff1300720b */ /* 0x008fe20003f2d000 */
[----:B------:R-:W-:-:S10]  /*0320*/  VIADD R19, R0, 0x1 ;  /* 0x0000000100137836 */ /* 0x000fd40000000000 */
[----:B------:R-:W-:Y:S01]  /*0330*/  @P0 IADD3 R19, PT, PT, R0, RZ, RZ ;  /* 0x000000ff00130210 */ /* 0x000fe20007ffe0ff */
[----:B------:R-:W-:Y:S01]  /*0340*/  @!P0 IMAD.MOV R20, RZ, RZ, R18 ;  /* 0x000000ffff148224 */ /* 0x000fe200078e0212 */
[----:B----4-:R-:W-:-:S03]  /*0350*/  FSETP.NEU.AND P0, PT, R21, RZ, PT ;  /* 0x000000ff1500720b */ /* 0x010fc60003f0d000 */
[----:B------:R-:W-:Y:S01]  /*0360*/  VIADD R0, R19, 0x1 ;  /* 0x0000000113007836 */ /* 0x000fe20000000000 */
[----:B------:R-:W-:Y:S01]  /*0370*/  IADD3 R18, PT, PT, R20, 0x1, RZ ;  /* 0x0000000114127810 */ /* 0x000fe20007ffe0ff */
[----:B------:R-:W-:Y:S02]  /*0380*/  @P1 IMAD.MOV R0, RZ, RZ, R19 ;  /* 0x000000ffff001224 */ /* 0x000fe400078e0213 */
[----:B------:R-:W-:Y:S01]  /*0390*/  @!P1 IMAD.MOV R18, RZ, RZ, R20 ;  /* 0x000000ffff129224 */ /* 0x000fe200078e0214 */
[----:B-----5:R-:W-:Y:S02]  /*03a0*/  FSETP.NEU.AND P1, PT, R22, RZ, PT ;  /* 0x000000ff1600720b */ /* 0x020fe40003f2d000 */
[----:B------:R-:W-:Y:S01]  /*03b0*/  IADD3 R19, PT, PT, R0, 0x1, RZ ;  /* 0x0000000100137810 */ /* 0x000fe20007ffe0ff */
[C---:B------:R-:W-:Y:S02]  /*03c0*/  VIADD R20, R18.reuse, 0x1 ;  /* 0x0000000112147836 */ /* 0x040fe40000000000 */
[----:B------:R-:W-:Y:S01]  /*03d0*/  @P0 IMAD.MOV R19, RZ, RZ, R0 ;  /* 0x000000ffff130224 */ /* 0x000fe200078e0200 */
[----:B------:R-:W-:-:S02]  /*03e0*/  @!P0 IADD3 R20, PT, PT, R18, RZ, RZ ;  /* 0x000000ff12148210 */ /* 0x000fc40007ffe0ff */
[----:B------:R-:W-:Y:S01]  /*03f0*/  FSETP.NEU.AND P0, PT, R23, RZ, PT ;  /* 0x000000ff1700720b */ /* 0x000fe20003f0d000 */
[C---:B------:R-:W-:Y:S02]  /*0400*/  VIADD R0, R19.reuse, 0x1 ;  /* 0x0000000113007836 */ /* 0x040fe40000000000 */
[----:B------:R-:W-:Y:S02]  /*0410*/  VIADD R18, R20, 0x1 ;  /* 0x0000000114127836 */ /* 0x000fe40000000000 */
[----:B------:R-:W-:Y:S01]  /*0420*/  @P1 IADD3 R0, PT, PT, R19, RZ, RZ ;  /* 0x000000ff13001210 */ /* 0x000fe20007ffe0ff */
[----:B------:R-:W-:Y:S01]  /*0430*/  @!P1 IMAD.MOV R18, RZ, RZ, R20 ;  /* 0x000000ffff129224 */ /* 0x000fe200078e0214 */
[----:B------:R-:W-:-:S03]  /*0440*/  FSETP.NEU.AND P1, PT, R17, RZ, PT ;  /* 0x000000ff1100720b */ /* 0x000fc60003f2d000 */
[----:B------:R-:W-:Y:S01]  /*0450*/  VIADD R17, R0, 0x1 ;  /* 0x0000000100117836 */ /* 0x000fe20000000000 */
[----:B------:R-:W-:Y:S02]  /*0460*/  IADD3 R19, PT, PT, R18, 0x1, RZ ;  /* 0x0000000112137810 */ /* 0x000fe40007ffe0ff */
[----:B------:R-:W-:Y:S02]  /*0470*/  @P0 IMAD.MOV R17, RZ, RZ, R0 ;  /* 0x000000ffff110224 */ /* 0x000fe400078e0200 */
[----:B------:R-:W-:Y:S01]  /*0480*/  @!P0 IMAD.MOV R19, RZ, RZ, R18 ;  /* 0x000000ffff138224 */ /* 0x000fe200078e0212 */
[----:B------:R-:W-:Y:S02]  /*0490*/  FSETP.NEU.AND P0, PT, R15, RZ, PT ;  /* 0x000000ff0f00720b */ /* 0x000fe40003f0d000 */
[----:B------:R-:W-:Y:S01]  /*04a0*/  IADD3 R0, PT, PT, R17, 0x1, RZ ;  /* 0x0000000111007810 */ /* 0x000fe20007ffe0ff */
[C---:B------:R-:W-:Y:S01]  /*04b0*/  VIADD R15, R19.reuse, 0x1 ;  /* 0x00000001130f7836 */ /* 0x040fe20000000000 */
[----:B------:R-:W-:Y:S01]  /*04c0*/  @!P1 IADD3 R15, PT, PT, R19, RZ, RZ ;  /* 0x000000ff130f9210 */ /* 0x000fe20007ffe0ff */
[----:B------:R-:W-:Y:S01]  /*04d0*/  @P1 IMAD.MOV R0, RZ, RZ, R17 ;  /* 0x000000ffff001224 */ /* 0x000fe200078e0211 */
[----:B------:R-:W-:-:S03]  /*04e0*/  FSETP.NEU.AND P1, PT, R14, RZ, PT ;  /* 0x000000ff0e00720b */ /* 0x000fc60003f2d000 */
[C---:B------:R-:W-:Y:S02]  /*04f0*/  VIADD R14, R0.reuse, 0x1 ;  /* 0x00000001000e7836 */ /* 0x040fe40000000000 */
[----:B------:R-:W-:Y:S02]  /*0500*/  VIADD R17, R15, 0x1 ;  /* 0x000000010f117836 */ /* 0x000fe40000000000 */
[----:B------:R-:W-:Y:S01]  /*0510*/  @P0 IADD3 R14, PT, PT, R0, RZ, RZ ;  /* 0x000000ff000e0210 */ /* 0x000fe20007ffe0ff */
[----:B------:R-:W-:Y:S01]  /*0520*/  @!P0 IMAD.MOV R17, RZ, RZ, R15 ;  /* 0x000000ffff118224 */ /* 0x000fe200078e020f */
[----:B------:R-:W-:-:S03]  /*0530*/  FSETP.NEU.AND P0, PT, R13, RZ, PT ;  /* 0x000000ff0d00720b */ /* 0x000fc60003f0d000 */
[----:B------:R-:W-:Y:S01]  /*0540*/  VIADD R0, R14, 0x1 ;  /* 0x000000010e007836 */ /* 0x000fe20000000000 */
[----:B------:R-:W-:Y:S01]  /*0550*/  IADD3 R13, PT, PT, R17, 0x1, RZ ;  /* 0x00000001110d7810 */ /* 0x000fe20007ffe0ff */
[----:B------:R-:W-:Y:S02]  /*0560*/  @P1 IMAD.MOV R0, RZ, RZ, R14 ;  /* 0x000000ffff001224 */ /* 0x000fe400078e020e */
[----:B------:R-:W-:Y:S01]  /*0570*/  @!P1 IMAD.MOV R13, RZ, RZ, R17 ;  /* 0x000000ffff0d9224 */ /* 0x000fe200078e0211 */
[----:B------:R-:W-:Y:S02]  /*0580*/  FSETP.NEU.AND P1, PT, R12, RZ, PT ;  /* 0x000000ff0c00720b */ /* 0x000fe40003f2d000 */
[----:B------:R-:W-:Y:S01]  /*0590*/  IADD3 R12, PT, PT, R0, 0x1, RZ ;  /* 0x00000001000c7810 */ /* 0x000fe20007ffe0ff */
[C---:B------:R-:W-:Y:S02]  /*05a0*/  VIADD R14, R13.reuse, 0x1 ;  /* 0x000000010d0e7836 */ /* 0x040fe40000000000 */
[----:B------:R-:W-:Y:S01]  /*05b0*/  @P0 IMAD.MOV R12, RZ, RZ, R0 ;  /* 0x000000ffff0c0224 */ /* 0x000fe200078e0200 */
[----:B------:R-:W-:-:S02]  /*05c0*/  @!P0 IADD3 R14, PT, PT, R13, RZ, RZ ;  /* 0x000000ff0d0e8210 */ /* 0x000fc40007ffe0ff */
[----:B------:R-:W-:Y:S01]  /*05d0*/  FSETP.NEU.AND P0, PT, R11, RZ, PT ;  /* 0x000000ff0b00720b */ /* 0x000fe20003f0d000 */
[----:B------:R-:W-:Y:S02]  /*05e0*/  VIADD R0, R12, 0x1 ;  /* 0x000000010c007836 */ /* 0x000fe40000000000 */
        /* <DEDUP_REMOVED lines=26> */
[----:B------:R-:W-:Y:S01]  /*0790*/  @!P0 IADD3 R8, PT, PT, R7, RZ, RZ ;  /* 0x000000ff07088210 */ /* 0x000fe20007ffe0ff */
[----:B------:R-:W-:Y:S01]  /*07a0*/  @P0 IMAD.MOV R6, RZ, RZ, R0 ;  /* 0x000000ffff060224 */ /* 0x000fe200078e0200 */
[----:B------:R-:W-:-:S03]  /*07b0*/  IADD3 R4, P0, PT, R4, 0x40, RZ ;  /* 0x0000004004047810 */ /* 0x000fc60007f1e0ff */
[----:B------:R-:W-:Y:S01]  /*07c0*/  VIADD R0, R6, 0x1 ;  /* 0x0000000106007836 */ /* 0x000fe20000000000 */
[----:B------:R-:W-:Y:S01]  /*07d0*/  IADD3.X R5, PT, PT, RZ, R5, RZ, P0, !PT ;  /* 0x00000005ff057210 */ /* 0x000fe200007fe4ff */
[----:B------:R-:W-:Y:S02]  /*07e0*/  VIADD R18, R8, 0x1 ;  /* 0x0000000108127836 */ /* 0x000fe40000000000 */
[----:B------:R-:W-:Y:S02]  /*07f0*/  @P1 IMAD.MOV R0, RZ, RZ, R6 ;  /* 0x000000ffff001224 */ /* 0x000fe400078e0206 */
[----:B------:R-:W-:Y:S01]  /*0800*/  @!P1 IMAD.MOV R18, RZ, RZ, R8 ;  /* 0x000000ffff129224 */ /* 0x000fe200078e0208 */
[----:B------:R-:W-:Y:S06]  /*0810*/  BRA.U UP1, `(.L_x_240) ;  /* 0xfffffff9016c7547 */ /* 0x000fec000b83ffff */
.L_x_239:
[----:B------:R-:W-:Y:S05]  /*0820*/  BRA.U !UP0, `(.L_x_238) ;  /* 0x0000000508a07547 */ /* 0x000fea000b800000 */
[----:B------:R-:W-:Y:S02]  /*0830*/  UISETP.GE.U32.AND UP0, UPT, UR7, 0x8, UPT ;  /* 0x000000080700788c */ /* 0x000fe4000bf06070 */
[----:B------:R-:W-:-:S04]  /*0840*/  ULOP3.LUT UR5, UR6, 0x7, URZ, 0xc0, !UPT ;  /* 0x0000000706057892 */ /* 0x000fc8000f8ec0ff */
[----:B------:R-:W-:-:S03]  /*0850*/  UISETP.NE.AND UP1, UPT, UR5, URZ, UPT ;  /* 0x000000ff0500728c */ /* 0x000fc6000bf25270 */
[----:B------:R-:W-:Y:S08]  /*0860*/  BRA.U !UP0, `(.L_x_241) ;  /* 0x0000000108cc7547 */ /* 0x000ff0000b800000 */
[----:B------:R-:W1:Y:S02]  /*0870*/  LDC.64 R4, c[0x0][0x380] ;  /* 0x0000e000ff047b82 */ /* 0x000e640000000a00 */
[----:B-1----:R-:W-:-:S05]  /*0880*/  IMAD.WIDE.U32 R4, R3, 0x4, R4 ;  /* 0x0000000403047825 */ /* 0x002fca00078e0004 */
[----:B0-----:R-:W2:Y:S04]  /*0890*/  LDG.E R7, desc[UR10][R4.64] ;  /* 0x0000000a04077981 */ /* 0x001ea8000c1e1900 */
[----:B------:R-:W3:Y:S04]  /*08a0*/  LDG.E R6, desc[UR10][R4.64+0x4] ;  /* 0x0000040a04067981 */ /* 0x000ee8000c1e1900 */
[----:B------:R-:W4:Y:S04]  /*08b0*/  LDG.E R8, desc[UR10][R4.64+0x8] ;  /* 0x0000080a04087981 */ /* 0x000f28000c1e1900 */
[----:B------:R-:W5:Y:S04]  /*08c0*/  LDG.E R9, desc[UR10][R4.64+0xc] ;  /* 0x00000c0a04097981 */ /* 0x000f68000c1e1900 */
[----:B------:R-:W5:Y:S04]  /*08d0*/  LDG.E R10, desc[UR10][R4.64+0x10] ;  /* 0x0000100a040a7981 */ /* 0x000f68000c1e1900 */
[----:B------:R-:W5:Y:S04]  /*08e0*/  LDG.E R11, desc[UR10][R4.64+0x14] ;  /* 0x0000140a040b7981 */ /* 0x000f68000c1e1900 */
[----:B------:R-:W5:Y:S04]  /*08f0*/  LDG.E R12, desc[UR10][R4.64+0x18] ;  /* 0x0000180a040c7981 */ /* 0x000f68000c1e1900 */
[----:B------:R0:W5:Y:S01]  /*0900*/  LDG.E R13, desc[UR10][R4.64+0x1c] ;  /* 0x00001c0a040d7981 */ /* 0x000162000c1e1900 */
[----:B------:R-:W-:-:S02]  /*0910*/  IADD3 R3, PT, PT, R3, 0x8, RZ ;  /* 0x0000000803037810 */ /* 0x000fc40007ffe0ff */
[----:B--2---:R-:W-:Y:S01]  /*0920*/  FSETP.NEU.AND P1, PT, R7, RZ, PT ;  /* 0x000000ff0700720b */ /* 0x004fe20003f2d000 */
[----:B------:R-:W-:Y:S01]  /*0930*/  VIADD R7, R18, 0x1 ;  /* 0x0000000112077836 */ /* 0x000fe20000000000 */
[----:B---3--:R-:W-:Y:S02]  /*0940*/  FSETP.NEU.AND P0, PT, R6, RZ, PT ;  /* 0x000000ff0600720b */ /* 0x008fe40003f0d000 */
[----:B------:R-:W-:-:S09]  /*0950*/  IADD3 R6, PT, PT, R0, 0x1, RZ ;  /* 0x0000000100067810 */ /* 0x000fd20007ffe0ff */
[----:B------:R-:W-:Y:S01]  /*0960*/  @P1 IMAD.MOV R6, RZ, RZ, R0 ;  /* 0x000000ffff061224 */ /* 0x000fe200078e0200 */
[----:B------:R-:W-:Y:S02]  /*0970*/  @!P1 IADD3 R7, PT, PT, R18, RZ, RZ ;  /* 0x000000ff12079210 */ /* 0x000fe40007ffe0ff */
[----:B----4-:R-:W-:Y:S01]  /*0980*/  FSETP.NEU.AND P1, PT, R8, RZ, PT ;  /* 0x000000ff0800720b */ /* 0x010fe20003f2d000 */
[C---:B------:R-:W-:Y:S01]  /*0990*/  VIADD R0, R6.reuse, 0x1 ;  /* 0x0000000106007836 */ /* 0x040fe20000000000 */
[----:B------:R-:W-:Y:S01]  /*09a0*/  @P0 IADD3 R0, PT, PT, R6, RZ, RZ ;  /* 0x000000ff06000210 */ /* 0x000fe20007ffe0ff */
[----:B------:R-:W-:Y:S02]  /*09b0*/  VIADD R8, R7, 0x1 ;  /* 0x0000000107087836 */ /* 0x000fe40000000000 */
[----:B------:R-:W-:Y:S01]  /*09c0*/  @!P0 IMAD.MOV R8, RZ, RZ, R7 ;  /* 0x000000ffff088224 */ /* 0x000fe200078e0207 */
[----:B-----5:R-:W-:Y:S01]  /*09d0*/  FSETP.NEU.AND P0, PT, R9, RZ, PT ;  /* 0x000000ff0900720b */ /* 0x020fe20003f0d000 */
[----:B0-----:R-:W-:-:S03]  /*09e0*/  VIADD R4, R0, 0x1 ;  /* 0x0000000100047836 */ /* 0x001fc60000000000 */
[----:B------:R-:W-:-:S03]  /*09f0*/  IADD3 R5, PT, PT, R8, 0x1, RZ ;  /* 0x0000000108057810 */ /* 0x000fc60007ffe0ff */
[----:B------:R-:W-:Y:S02]  /*0a00*/  @P1 IMAD.MOV R4, RZ, RZ, R0 ;  /* 0x000000ffff041224 */ /* 0x000fe400078e0200 */
[----:B------:R-:W-:Y:S01]  /*0a10*/  @!P1 IMAD.MOV R5, RZ, RZ, R8 ;  /* 0x000000ffff059224 */ /* 0x000fe200078e0208 */
[----:B------:R-:W-:Y:S02]  /*0a20*/  FSETP.NEU.AND P1, PT, R10, RZ, PT ;  /* 0x000000ff0a00720b */ /* 0x000fe40003f2d000 */
[C---:B------:R-:W-:Y:S01]  /*0a30*/  IADD3 R0, PT, PT, R4.reuse, 0x1, RZ ;  /* 0x0000000104007810 */ /* 0x040fe20007ffe0ff */
[----:B------:R-:W-:Y:S01]  /*0a40*/  VIADD R6, R5, 0x1 ;  /* 0x0000000105067836 */ /* 0x000fe20000000000 */
[----:B------:R-:W-:Y:S01]  /*0a50*/  @P0 IADD3 R0, PT, PT, R4, RZ, RZ ;  /* 0x000000ff04000210 */ /* 0x000fe20007ffe0ff */
[----:B------:R-:W-:Y:S01]  /*0a60*/  @!P0 IMAD.MOV R6, RZ, RZ, R5 ;  /* 0x000000ffff068224 */ /* 0x000fe200078e0205 */
[----:B------:R-:W-:Y:S02]  /*0a70*/  FSETP.NEU.AND P0, PT, R11, RZ, PT ;  /* 0x000000ff0b00720b */ /* 0x000fe40003f0d000 */
[----:B------:R-:W-:Y:S01]  /*0a80*/  IADD3 R4, PT, PT, R0, 0x1, RZ ;  /* 0x0000000100047810 */ /* 0x000fe20007ffe0ff */
[----:B------:R-:W-:-:S04]  /*0a90*/  VIADD R5, R6, 0x1 ;  /* 0x0000000106057836 */ /* 0x000fc80000000000 */
[----:B------:R-:W-:Y:S01]  /*0aa0*/  @P1 IADD3 R4, PT, PT, R0, RZ, RZ ;  /* 0x000000ff00041210 */ /* 0x000fe20007ffe0ff */
        /* <DEDUP_REMOVED lines=10> */
[----:B------:R-:W-:-:S03]  /*0b50*/  @!P1 IMAD.MOV R5, RZ, RZ, R6 ;  /* 0x000000ffff059224 */ /* 0x000fc600078e0206 */
[----:B------:R-:W-:Y:S01]  /*0b60*/  IADD3 R0, PT, PT, R4, 0x1, RZ ;  /* 0x0000000104007810 */ /* 0x000fe20007ffe0ff */
[C---:B------:R-:W-:Y:S01]  /*0b70*/  VIADD R18, R5.reuse, 0x1 ;  /* 0x0000000105127836 */ /* 0x040fe20000000000 */
[----:B------:R-:W-:Y:S01]  /*0b80*/  @!P0 IADD3 R18, PT, PT, R5, RZ, RZ ;  /* 0x000000ff05128210 */ /* 0x000fe20007ffe0ff */
[----:B------:R-:W-:-:S07]  /*0b90*/  @P0 IMAD.MOV R0, RZ, RZ, R4 ;  /* 0x000000ffff000224 */ /* 0x000fce00078e0204 */
.L_x_241:
        /* <DEDUP_REMOVED lines=10> */
[----:B------:R-:W5:Y:S01]  /*0c40*/  LDG.E R9, desc[UR10][R4.64+0xc] ;  /* 0x00000c0a04097981 */ /* 0x000f62000c1e1900 */
[----:B------:R-:W-:Y:S01]  /*0c50*/  VIADD R3, R3, 0x4 ;  /* 0x0000000403037836 */ /* 0x000fe20000000000 */
[----:B--2---:R-:W-:-:S02]  /*0c60*/  FSETP.NEU.AND P1, PT, R7, RZ, PT ;  /* 0x000000ff0700720b */ /* 0x004fc40003f2d000 */
[----:B------:R-:W-:Y:S02]  /*0c70*/  IADD3 R7, PT, PT, R18, 0x1, RZ ;  /* 0x0000000112077810 */ /* 0x000fe40007ffe0ff */
[----:B---3--:R-:W-:Y:S01]  /*0c80*/  FSETP.NEU.AND P0, PT, R6, RZ, PT ;  /* 0x000000ff0600720b */ /* 0x008fe20003f0d000 */
[----:B------:R-:W-:-:S08]  /*0c90*/  VIADD R6, R0, 0x1 ;  /* 0x0000000100067836 */ /* 0x000fd00000000000 */
[----:B------:R-:W-:Y:S01]  /*0ca0*/  @P1 IMAD.MOV R6, RZ, RZ, R0 ;  /* 0x000000ffff061224 */ /* 0x000fe200078e0200 */
[----:B------:R-:W-:Y:S02]  /*0cb0*/  @!P1 IADD3 R7, PT, PT, R18, RZ, RZ ;  /* 0x000000ff12079210 */ /* 0x000fe40007ffe0ff */
[----:B----4-:R-:W-:Y:S01]  /*0cc0*/  FSETP.NEU.AND P1, PT, R8, RZ, PT ;  /* 0x000000ff0800720b */ /* 0x010fe20003f2d000 */
[----:B------:R-:W-:Y:S01]  /*0cd0*/  VIADD R0, R6, 0x1 ;  /* 0x0000000106007836 */ /* 0x000fe20000000000 */
[C---:B------:R-:W-:Y:S01]  /*0ce0*/  IADD3 R8, PT, PT, R7.reuse, 0x1, RZ ;  /* 0x0000000107087810 */ /* 0x040fe20007ffe0ff */
[----:B------:R-:W-:Y:S01]  /*0cf0*/  @P0 IMAD.MOV R0, RZ, RZ, R6 ;  /* 0x000000ffff000224 */ /* 0x000fe200078e0206 */
[----:B------:R-:W-:Y:S02]  /*0d00*/  @!P0 IADD3 R8, PT, PT, R7, RZ, RZ ;  /* 0x000000ff07088210 */ /* 0x000fe40007ffe0ff */
[----:B-----5:R-:W-:Y:S01]  /*0d10*/  FSETP.NEU.AND P0, PT, R9, RZ, PT ;  /* 0x000000ff0900720b */ /* 0x020fe20003f0d000 */
[----:B------:R-:W-:Y:S01]  /*0d20*/  VIADD R4, R0, 0x1 ;  /* 0x0000000100047836 */ /* 0x000fe20000000000 */
[----:B------:R-:W-:-:S05]  /*0d30*/  IADD3 R5, PT, PT, R8, 0x1, RZ ;  /* 0x0000000108057810 */ /* 0x000fca0007ffe0ff */
[----:B------:R-:W-:Y:S01]  /*0d40*/  @P1 IMAD.MOV R4, RZ, RZ, R0 ;  /* 0x000000ffff041224 */ /* 0x000fe200078e0200 */
[----:B------:R-:W-:-:S03]  /*0d50*/  @!P1 IADD3 R5, PT, PT, R8, RZ, RZ ;  /* 0x000000ff08059210 */ /* 0x000fc60007ffe0ff */
[C---:B------:R-:W-:Y:S01]  /*0d60*/  VIADD R0, R4.reuse, 0x1 ;  /* 0x0000000104007836 */ /* 0x040fe20000000000 */
[----:B------:R-:W-:Y:S01]  /*0d70*/  IADD3 R18, PT, PT, R5, 0x1, RZ ;  /* 0x0000000105127810 */ /* 0x000fe20007ffe0ff */
[----:B------:R-:W-:Y:S01]  /*0d80*/  @!P0 IMAD.MOV R18, RZ, RZ, R5 ;  /* 0x000000ffff128224 */ /* 0x000fe200078e0205 */
[----:B------:R-:W-:-:S07]  /*0d90*/  @P0 IADD3 R0, PT, PT, R4, RZ, RZ ;  /* 0x000000ff04000210 */ /* 0x000fce0007ffe0ff */
.L_x_242:
[----:B------:R-:W-:Y:S05]  /*0da0*/  BRA.U !UP1, `(.L_x_238) ;  /* 0x0000000109407547 */ /* 0x000fea000b800000 */
[----:B------:R-:W1:Y:S01]  /*0db0*/  LDC.64 R4, c[0x0][0x380] ;  /* 0x0000e000ff047b82 */ /* 0x000e620000000a00 */
[----:B------:R-:W-:Y:S01]  /*0dc0*/  UIADD3 UR4, UPT, UPT, -UR4, URZ, URZ ;  /* 0x000000ff04047290 */ /* 0x000fe2000fffe1ff */
[----:B-1----:R-:W-:-:S11]  /*0dd0*/  IMAD.WIDE.U32 R4, R3, 0x4, R4 ;  /* 0x0000000403047825 */ /* 0x002fd600078e0004 */
.L_x_243:
[----:B0-----:R0:W2:Y:S01]  /*0de0*/  LDG.E R3, desc[UR10][R4.64] ;  /* 0x0000000a04037981 */ /* 0x0010a2000c1e1900 */
[----:B------:R-:W-:Y:S01]  /*0df0*/  UIADD3 UR4, UPT, UPT, UR4, 0x1, URZ ;  /* 0x0000000104047890 */ /* 0x000fe2000fffe0ff */
[----:B------:R-:W-:-:S03]  /*0e00*/  VIADD R6, R18, 0x1 ;  /* 0x0000000112067836 */ /* 0x000fc60000000000 */
[----:B------:R-:W-:Y:S01]  /*0e10*/  UISETP.NE.AND UP0, UPT, UR4, URZ, UPT ;  /* 0x000000ff0400728c */ /* 0x000fe2000bf05270 */
[----:B0-----:R-:W-:-:S04]  /*0e20*/  IADD3 R4, P1, PT, R4, 0x4, RZ ;  /* 0x0000000404047810 */ /* 0x001fc80007f3e0ff */
[----:B------:R-:W-:Y:S02]  /*0e30*/  IADD3.X R5, PT, PT, RZ, R5, RZ, P1, !PT ;  /* 0x00000005ff057210 */ /* 0x000fe40000ffe4ff */
[----:B--2---:R-:W-:Y:S02]  /*0e40*/  FSETP.NEU.AND P0, PT, R3, RZ, PT ;  /* 0x000000ff0300720b */ /* 0x004fe40003f0d000 */
[----:B------:R-:W-:-:S11]  /*0e50*/  IADD3 R3, PT, PT, R0, 0x1, RZ ;  /* 0x0000000100037810 */ /* 0x000fd60007ffe0ff */
[----:B------:R-:W-:Y:S01]  /*0e60*/  @P0 IADD3 R3, PT, PT, R0, RZ, RZ ;  /* 0x000000ff00030210 */ /* 0x000fe20007ffe0ff */
[----:B------:R-:W-:-:S04]  /*0e70*/  @!P0 IMAD.MOV R6, RZ, RZ, R18 ;  /* 0x000000ffff068224 */ /* 0x000fc800078e0212 */
[----:B------:R-:W-:Y:S01]  /*0e80*/  IMAD.MOV.U32 R0, RZ, RZ, R3 ;  /* 0x000000ffff007224 */ /* 0x000fe200078e0003 */
[----:B------:R-:W-:Y:S01]  /*0e90*/  MOV R18, R6 ;  /* 0x0000000600127202 */ /* 0x000fe20000000f00 */
[----:B------:R-:W-:Y:S06]  /*0ea0*/  BRA.U UP0, `(.L_x_243) ;  /* 0xfffffffd00cc7547 */ /* 0x000fec000b83ffff */
.L_x_238:
[----:B------:R-:W-:Y:S01]  /*0eb0*/  MOV R17, 0x30 ;  /* 0x0000003000117802 */ /* 0x000fe20000000f00 */
[----:B------:R1:W-:Y:S01]  /*0ec0*/  STL [R1], R0 ;  /* 0x0000000001007387 */ /* 0x0003e20000100800 */
[----:B------:R-:W2:Y:S01]  /*0ed0*/  LDCU.64 UR4, c[0x4][0x18] ;  /* 0x01000300ff0477ac */ /* 0x000ea20008000a00 */
[----:B------:R-:W-:Y:S01]  /*0ee0*/  IMAD.MOV.U32 R6, RZ, RZ, R16 ;  /* 0x000000ffff067224 */ /* 0x000fe200078e0010 */
[----:B------:R1:W3:Y:S01]  /*0ef0*/  LDC.64 R8, c[0x4][R17] ;  /* 0x0100000011087b82 */ /* 0x0002e20000000a00 */
[----:B------:R-:W-:Y:S01]  /*0f00*/  MOV R7, R2 ;  /* 0x0000000200077202 */ /* 0x000fe20000000f00 */
[----:B--2---:R-:W-:Y:S01]  /*0f10*/  IMAD.U32 R4, RZ, RZ, UR4 ;  /* 0x00000004ff047e24 */ /* 0x004fe2000f8e00ff */
[----:B-1----:R-:W-:-:S07]  /*0f20*/  MOV R5, UR5 ;  /* 0x0000000500057c02 */ /* 0x002fce0008000f00 */
[----:B------:R-:W-:-:S07]  /*0f30*/  LEPC R20, `(.L_x_244) ;  /* 0x000000001014794e */ /* 0x000fce0000000000 */
[----:B0--3--:R-:W-:Y:S05]  /*0f40*/  CALL.ABS.NOINC R8 ;  /* 0x0000000008007343 */ /* 0x009fea0003c00000 */
.L_x_244:
[----:B------:R0:W-:Y:S01]  /*0f50*/  STL [R1], R18 ;  /* 0x0000001201007387 */ /* 0x0001e20000100800 */
[----:B------:R0:W1:Y:S01]  /*0f60*/  LDC.64 R8, c[0x4][R17] ;  /* 0x0100000011087b82 */ /* 0x0000620000000a00 */
[----:B------:R-:W2:Y:S01]  /*0f70*/  LDCU.64 UR4, c[0x4][0x20] ;  /* 0x01000400ff0477ac */ /* 0x000ea20008000a00 */
[----:B------:R-:W-:Y:S01]  /*0f80*/  IMAD.MOV.U32 R6, RZ, RZ, R16 ;  /* 0x000000ffff067224 */ /* 0x000fe200078e0010 */
[----:B------:R-:W-:Y:S01]  /*0f90*/  MOV R7, R2 ;  /* 0x0000000200077202 */ /* 0x000fe20000000f00 */
[----:B--2---:R-:W-:Y:S01]  /*0fa0*/  IMAD.U32 R4, RZ, RZ, UR4 ;  /* 0x00000004ff047e24 */ /* 0x004fe2000f8e00ff */
[----:B0-----:R-:W-:-:S07]  /*0fb0*/  MOV R5, UR5 ;  /* 0x0000000500057c02 */ /* 0x001fce0008000f00 */
[----:B------:R-:W-:-:S07]  /*0fc0*/  LEPC R20, `(.L_x_245) ;  /* 0x000000001014794e */ /* 0x000fce0000000000 */
[----:B-1----:R-:W-:Y:S05]  /*0fd0*/  CALL.ABS.NOINC R8 ;  /* 0x0000000008007343 */ /* 0x002fea0003c00000 */
.L_x_245:
[----:B------:R-:W-:Y:S05]  /*0fe0*/  EXIT ;  /* 0x000000000000794d */ /* 0x000fea0003800000 */
.L_x_246:
        /* <DEDUP_REMOVED lines=9> */
.L_x_329:


//--------------------- .text._Z11print_ArrayPfi  --------------------------
	.section	.text._Z11print_ArrayPfi,"ax",@progbits
	.align	128
        .global         _Z11print_ArrayPfi
        .type           _Z11print_ArrayPfi,@function
        .size           _Z11print_ArrayPfi,(.L_x_330 - _Z11print_ArrayPfi)
        .other          _Z11print_ArrayPfi,@"STO_CUDA_ENTRY STV_DEFAULT"
_Z11print_ArrayPfi:
.text._Z11print_ArrayPfi:
        /* <DEDUP_REMOVED lines=10> */
[----:B------:R-:W-:Y:S01]  /*00a0*/  IMAD.MOV.U32 R19, RZ, RZ, RZ ;  /* 0x000000ffff137224 */ /* 0x000fe200078e00ff */
[----:B------:R-:W0:Y:S01]  /*00b0*/  LDCU.64 UR36, c[0x0][0x358] ;  /* 0x00006b00ff2477ac */ /* 0x000e220008000a00 */
[----:B------:R-:W-:-:S06]  /*00c0*/  ULOP3.LUT UR38, UR4, 0xf, URZ, 0xc0, !UPT ;  /* 0x0000000f04267892 */ /* 0x000fcc000f8ec0ff */
[----:B------:R-:W-:Y:S06]  /*00d0*/  BRA.U !UP0, `(.L_x_248) ;  /* 0x0000000d080c7547 */ /* 0x000fec000b800000 */
[----:B------:R-:W1:Y:S01]  /*00e0*/  LDCU.64 UR6, c[0x0][0x380] ;  /* 0x00007000ff0677ac */ /* 0x000e620008000a00 */
[----:B------:R-:W-:Y:S01]  /*00f0*/  BSSY.RECONVERGENT B6, `(.L_x_248) ;  /* 0x00000c1000067945 */ /* 0x000fe20003800200 */
[----:B------:R-:W-:-:S04]  /*0100*/  ULOP3.LUT UR4, UR4, 0x7ffffff0, URZ, 0xc0, !UPT ;  /* 0x7ffffff004047892 */ /* 0x000fc8000f8ec0ff */
[----:B------:R-:W-:Y:S02]  /*0110*/  UIADD3 UR8, UPT, UPT, -UR4, URZ, URZ ;  /* 0x000000ff04087290 */ /* 0x000fe4000fffe1ff */
[----:B------:R-:W-:-:S04]  /*0120*/  MOV R19, UR4 ;  /* 0x0000000400137c02 */ /* 0x000fc80008000f00 */
[----:B------:R-:W-:Y:S01]  /*0130*/  IMAD.U32 R23, RZ, RZ, UR8 ;  /* 0x00000008ff177e24 */ /* 0x000fe2000f8e00ff */
[----:B-1----:R-:W-:-:S04]  /*0140*/  UIADD3 UR5, UP0, UPT, UR6, 0x20, URZ ;  /* 0x0000002006057890 */ /* 0x002fc8000ff1e0ff */
[----:B------:R-:W-:Y:S02]  /*0150*/  UIADD3.X UR6, UPT, UPT, URZ, UR7, URZ, UP0, !UPT ;  /* 0x00000007ff067290 */ /* 0x000fe400087fe4ff */
[----:B------:R-:W-:-:S04]  /*0160*/  IMAD.U32 R16, RZ, RZ, UR5 ;  /* 0x00000005ff107e24 */ /* 0x000fc8000f8e00ff */
[----:B------:R-:W-:-:S07]  /*0170*/  MOV R17, UR6 ;  /* 0x0000000600117c02 */ /* 0x000fce0008000f00 */
.L_x_265:
[----:B0-----:R-:W2:Y:S01]  /*0180*/  LDG.E R0, desc[UR36][R16.64+-0x20] ;  /* 0xffffe02410007981 */ /* 0x001ea2000c1e1900 */
[----:B------:R-:W-:Y:S01]  /*0190*/  MOV R22, 0x30 ;  /* 0x0000003000167802 */ /* 0x000fe20000000f00 */
[----:B------:R-:W0:Y:S01]  /*01a0*/  LDCU.64 UR4, c[0x4][0x8] ;  /* 0x01000100ff0477ac */ /* 0x000e220008000a00 */
[----:B------:R-:W-:Y:S02]  /*01b0*/  VIADD R23, R23, 0x10 ;  /* 0x0000001017177836 */ /* 0x000fe40000000000 */
[----:B------:R1:W3:Y:S01]  /*01c0*/  LDC.64 R8, c[0x4][R22] ;  /* 0x0100000016087b82 */ /* 0x0002e20000000a00 */
[----:B------:R-:W-:Y:S02]  /*01d0*/  IMAD.MOV.U32 R6, RZ, RZ, R18 ;  /* 0x000000ffff067224 */ /* 0x000fe400078e0012 */
[----:B------:R-:W-:Y:S01]  /*01e0*/  ISETP.NE.AND P0, PT, R23, RZ, PT ;  /* 0x000000ff1700720c */ /* 0x000fe20003f05270 */
[----:B------:R-:W-:-:S03]  /*01f0*/  IMAD.MOV.U32 R7, RZ, RZ, R2 ;  /* 0x000000ffff077224 */ /* 0x000fc600078e0002 */
[----:B------:R-:W-:Y:S01]  /*0200*/  P2R R24, PR, RZ, 0x1 ;  /* 0x00000001ff187803 */ /* 0x000fe20000000000 */
[----:B0-----:R-:W-:Y:S01]  /*0210*/  IMAD.U32 R4, RZ, RZ, UR4 ;  /* 0x00000004ff047e24 */ /* 0x001fe2000f8e00ff */
[----:B------:R-:W-:Y:S01]  /*0220*/  MOV R5, UR5 ;  /* 0x0000000500057c02 */ /* 0x000fe20008000f00 */
[----:B--2---:R-:W0:Y:S02]  /*0230*/  F2F.F64.F32 R10, R0 ;  /* 0x00000000000a7310 */ /* 0x004e240000201800 */
[----:B0--3--:R1:W-:Y:S04]  /*0240*/  STL.64 [R1], R10 ;  /* 0x0000000a01007387 */ /* 0x0093e80000100a00 */
[----:B------:R-:W-:-:S07]  /*0250*/  LEPC R20, `(.L_x_249) ;  /* 0x000000001014794e */ /* 0x000fce0000000000 */
[----:B-1----:R-:W-:Y:S05]  /*0260*/  CALL.ABS.NOINC R8 ;  /* 0x0000000008007343 */ /* 0x002fea0003c00000 */
.L_x_249:
[----:B------:R-:W2:Y:S01]  /*0270*/  LDG.E R0, desc[UR36][R16.64+-0x1c] ;  /* 0xffffe42410007981 */ /* 0x000ea2000c1e1900 */
[----:B------:R0:W1:Y:S01]  /*0280*/  LDC.64 R8, c[0x4][R22] ;  /* 0x0100000016087b82 */ /* 0x0000620000000a00 */
[----:B------:R-:W3:Y:S01]  /*0290*/  LDCU.64 UR4, c[0x4][0x8] ;  /* 0x01000100ff0477ac */ /* 0x000ee20008000a00 */
[----:B------:R-:W-:Y:S01]  /*02a0*/  IMAD.MOV.U32 R6, RZ, RZ, R18 ;  /* 0x000000ffff067224 */ /* 0x000fe200078e0012 */
[----:B------:R-:W-:Y:S02]  /*02b0*/  MOV R7, R2 ;  /* 0x0000000200077202 */ /* 0x000fe40000000f00 */
[----:B---3--:R-:W-:Y:S01]  /*02c0*/  MOV R4, UR4 ;  /* 0x0000000400047c02 */ /* 0x008fe20008000f00 */
[----:B------:R-:W-:Y:S01]  /*02d0*/  IMAD.U32 R5, RZ, RZ, UR5 ;  /* 0x00000005ff057e24 */ /* 0x000fe2000f8e00ff */
[----:B--2---:R-:W2:Y:S02]  /*02e0*/  F2F.F64.F32 R10, R0 ;  /* 0x00000000000a7310 */ /* 0x004ea40000201800 */
[----:B-12---:R0:W-:Y:S04]  /*02f0*/  STL.64 [R1], R10 ;  /* 0x0000000a01007387 */ /* 0x0061e80000100a00 */
[----:B------:R-:W-:-:S07]  /*0300*/  LEPC R20, `(.L_x_250) ;  /* 0x000000001014794e */ /* 0x000fce0000000000 */
[----:B0-----:R-:W-:Y:S05]  /*0310*/  CALL.ABS.NOINC R8 ;  /* 0x0000000008007343 */ /* 0x001fea0003c00000 */
.L_x_250:
[----:B------:R-:W2:Y:S01]  /*0320*/  LDG.E R0, desc[UR36][R16.64+-0x18] ;  /* 0xffffe82410007981 */ /* 0x000ea2000c1e1900 */
[----:B------:R0:W1:Y:S01]  /*0330*/  LDC.64 R8, c[0x4][R22] ;  /* 0x0100000016087b82 */ /* 0x0000620000000a00 */
[----:B------:R-:W3:Y:S01]  /*0340*/  LDCU.64 UR4, c[0x4][0x8] ;  /* 0x01000100ff0477ac */ /* 0x000ee20008000a00 */
[----:B------:R-:W-:Y:S01]  /*0350*/  MOV R6, R18 ;  /* 0x0000001200067202 */ /* 0x000fe20000000f00 */
[----:B------:R-:W-:Y:S02]  /*0360*/  IMAD.MOV.U32 R7, RZ, RZ, R2 ;  /* 0x000000ffff077224 */ /* 0x000fe400078e0002 */
[----:B---3--:R-:W-:Y:S02]  /*0370*/  IMAD.U32 R4, RZ, RZ, UR4 ;  /* 0x00000004ff047e24 */ /* 0x008fe4000f8e00ff */
[----:B------:R-:W-:Y:S01]  /*0380*/  IMAD.U32 R5, RZ, RZ, UR5 ;  /* 0x00000005ff057e24 */ /* 0x000fe2000f8e00ff */
[----:B--2---:R-:W2:Y:S02]  /*0390*/  F2F.F64.F32 R10, R0 ;  /* 0x00000000000a7310 */ /* 0x004ea40000201800 */
[----:B-12---:R0:W-:Y:S04]  /*03a0*/  STL.64 [R1], R10 ;  /* 0x0000000a01007387 */ /* 0x0061e80000100a00 */
[----:B------:R-:W-:-:S07]  /*03b0*/  LEPC R20, `(.L_x_251) ;  /* 0x000000001014794e */ /* 0x000fce0000000000 */
[----:B0-----:R-:W-:Y:S05]  /*03c0*/  CALL.ABS.NOINC R8 ;  /* 0x0000000008007343 */ /* 0x001fea0003c00000 */
.L_x_251:
[----:B------:R-:W2:Y:S01]  /*03d0*/  LDG.E R0, desc[UR36][R16.64+-0x14] ;  /* 0xffffec2410007981 */ /* 0x000ea2000c1e1900 */
[----:B------:R0:W1:Y:S01]  /*03e0*/  LDC.64 R8, c[0x4][R22] ;  /* 0x0100000016087b82 */ /* 0x0000620000000a00 */
[----:B------:R-:W3:Y:S01]  /*03f0*/  LDCU.64 UR4, c[0x4][0x8] ;  /* 0x01000100ff0477ac */ /* 0x000ee20008000a00 */
[----:B------:R-:W-:Y:S02]  /*0400*/  IMAD.MOV.U32 R6, RZ, RZ, R18 ;  /* 0x000000ffff067224 */ /* 0x000fe400078e0012 */
[----:B------:R-:W-:Y:S02]  /*0410*/  IMAD.MOV.U32 R7, RZ, RZ, R2 ;  /* 0x000000ffff077224 */ /* 0x000fe400078e0002 */
[----:B---3--:R-:W-:Y:S01]  /*0420*/  IMAD.U32 R4, RZ, RZ, UR4 ;  /* 0x00000004ff047e24 */ /* 0x008fe2000f8e00ff */
[----:B------:R-:W-:Y:S01]  /*0430*/  MOV R5, UR5 ;  /* 0x0000000500057c02 */ /* 0x000fe20008000f00 */
[----:B--2---:R-:W2:Y:S02]  /*0440*/  F2F.F64.F32 R10, R0 ;  /* 0x00000000000a7310 */ /* 0x004ea40000201800 */
[----:B-12---:R0:W-:Y:S04]  /*0450*/  STL.64 [R1], R10 ;  /* 0x0000000a01007387 */ /* 0x0061e80000100a00 */
[----:B------:R-:W-:-:S07]  /*0460*/  LEPC R20, `(.L_x_252) ;  /* 0x000000001014794e */ /* 0x000fce0000000000 */
[----:B0-----:R-:W-:Y:S05]  /*0470*/  CALL.ABS.NOINC R8 ;  /* 0x0000000008007343 */ /* 0x001fea0003c00000 */
.L_x_252:
        /* <DEDUP_REMOVED lines=11> */
.L_x_253:
        /* <DEDUP_REMOVED lines=11> */
.L_x_254:
        /* <DEDUP_REMOVED lines=11> */
.L_x_255:
        /* <DEDUP_REMOVED lines=11> */
.L_x_256:
        /* <DEDUP_REMOVED lines=11> */
.L_x_257:
        /* <DEDUP_REMOVED lines=11> */
.L_x_258:
        /* <DEDUP_REMOVED lines=11> */
.L_x_259:
        /* <DEDUP_REMOVED lines=11> */
.L_x_260:
        /* <DEDUP_REMOVED lines=11> */
.L_x_261:
        /* <DEDUP_REMOVED lines=11> */
.L_x_262:
        /* <DEDUP_REMOVED lines=11> */
.L_x_263:
        /* <DEDUP_REMOVED lines=11> */
.L_x_264:
[----:B------:R-:W-:Y:S02]  /*0cc0*/  ISETP.NE.AND P6, PT, R24, RZ, PT ;  /* 0x000000ff1800720c */ /* 0x000fe40003fc5270 */
[----:B------:R-:W-:-:S04]  /*0cd0*/  IADD3 R16, P0, PT, R16, 0x40, RZ ;  /* 0x0000004010107810 */ /* 0x000fc80007f1e0ff */
[----:B------:R-:W-:-:S07]  /*0ce0*/  IADD3.X R17, PT, PT, RZ, R17, RZ, P0, !PT ;  /* 0x00000011ff117210 */ /* 0x000fce00007fe4ff */
[----:B------:R-:W-:Y:S05]  /*0cf0*/  @P6 BRA `(.L_x_265) ;  /* 0xfffffff400206947 */ /* 0x000fea000383ffff */
[----:B------:R-:W-:Y:S05]  /*0d00*/  BSYNC.RECONVERGENT B6 ;  /* 0x0000000000067941 */ /* 0x000fea0003800200 */
.L_x_248:
        /* <DEDUP_REMOVED lines=14> */
[----:B------:R-:W-:Y:S01]  /*0df0*/  MOV R6, R18 ;  /* 0x0000001200067202 */ /* 0x000fe20000000f00 */
[----:B------:R-:W-:Y:S02]  /*0e00*/  IMAD.U32 R5, RZ, RZ, UR5 ;  /* 0x00000005ff057e24 */ /* 0x000fe4000f8e00ff */
[----:B------:R-:W-:Y:S01]  /*0e10*/  IMAD.MOV.U32 R7, RZ, RZ, R2 ;  /* 0x000000ffff077224 */ /* 0x000fe200078e0002 */
[----:B---3--:R-:W2:Y:S02]  /*0e20*/  F2F.F64.F32 R10, R0 ;  /* 0x00000000000a7310 */ /* 0x008ea40000201800 */
[----:B-12---:R0:W-:Y:S04]  /*0e30*/  STL.64 [R1], R10 ;  /* 0x0000000a01007387 */ /* 0x0061e80000100a00 */
[----:B------:R-:W-:-:S07]  /*0e40*/  LEPC R20, `(.L_x_268) ;  /* 0x000000001014794e */ /* 0x000fce0000000000 */
[----:B0-----:R-:W-:Y:S05]  /*0e50*/  CALL.ABS.NOINC R8 ;  /* 0x0000000008007343 */ /* 0x001fea0003c00000 */
.L_x_268:
        /* <DEDUP_REMOVED lines=11> */
.L_x_269:
        /* <DEDUP_REMOVED lines=11> */
.L_x_270:
        /* <DEDUP_REMOVED lines=11> */
.L_x_271:
        /* <DEDUP_REMOVED lines=11> */
.L_x_272:
        /* <DEDUP_REMOVED lines=11> */
.L_x_273:
        /* <DEDUP_REMOVED lines=11> */
.L_x_274:
        /* <DEDUP_REMOVED lines=11> */
.L_x_275:
[----:B------:R-:W-:-:S07]  /*1330*/  IADD3 R19, PT, PT, R19, 0x8, RZ ;  /* 0x0000000813137810 */ /* 0x000fce0007ffe0ff */
.L_x_267:
        /* <DEDUP_REMOVED lines=20> */
.L_x_277:
        /* <DEDUP_REMOVED lines=11> */
.L_x_278:
        /* <DEDUP_REMOVED lines=11> */
.L_x_279:
        /* <DEDUP_REMOVED lines=11> */
.L_x_280:
[----:B------:R-:W-:-:S07]  /*1690*/  VIADD R19, R19, 0x4 ;  /* 0x0000000413137836 */ /* 0x000fce0000000000 */
.L_x_276:
[----:B------:R-:W-:-:S13]  /*16a0*/  ISETP.NE.AND P0, PT, R23, RZ, PT ;  /* 0x000000ff1700720c */ /* 0x000fda0003f05270 */
[----:B------:R-:W-:Y:S05]  /*16b0*/  @!P0 BRA `(.L_x_266) ;  /* 0x0000000000588947 */ /* 0x000fea0003800000 */
[----:B------:R-:W1:Y:S01]  /*16c0*/  LDC.64 R16, c[0x0][0x380] ;  /* 0x0000e000ff107b82 */ /* 0x000e620000000a00 */
[----:B------:R-:W-:Y:S01]  /*16d0*/  IADD3 R23, PT, PT, -R23, RZ, RZ ;  /* 0x000000ff17177210 */ /* 0x000fe20007ffe1ff */
[----:B-1----:R-:W-:-:S07]  /*16e0*/  IMAD.WIDE.U32 R16, R19, 0x4, R16 ;  /* 0x0000000413107825 */ /* 0x002fce00078e0010 */
.L_x_282:
[----:B0-----:R-:W2:Y:S01]  /*16f0*/  LDG.E R0, desc[UR36][R16.64] ;  /* 0x0000002410007981 */ /* 0x001ea2000c1e1900 */
[----:B------:R-:W-:Y:S01]  /*1700*/  MOV R8, 0x30 ;  /* 0x0000003000087802 */ /* 0x000fe20000000f00 */
[----:B------:R-:W0:Y:S01]  /*1710*/  LDCU.64 UR4, c[0x4][0x8] ;  /* 0x01000100ff0477ac */ /* 0x000e220008000a00 */
[----:B------:R-:W-:Y:S02]  /*1720*/  VIADD R23, R23, 0x1 ;  /* 0x0000000117177836 */ /* 0x000fe40000000000 */
[----:B------:R-:W-:Y:S02]  /*1730*/  IMAD.MOV.U32 R6, RZ, RZ, R18 ;  /* 0x000000ffff067224 */ /* 0x000fe400078e0012 */
[----:B------:R-:W1:Y:S01]  /*1740*/  LDC.64 R8, c[0x4][R8] ;  /* 0x0100000008087b82 */ /* 0x000e620000000a00 */
[----:B------:R-:W-:Y:S01]  /*1750*/  ISETP.NE.AND P0, PT, R23, RZ, PT ;  /* 0x000000ff1700720c */ /* 0x000fe20003f05270 */
[----:B------:R-:W-:Y:S02]  /*1760*/  IMAD.MOV.U32 R7, RZ, RZ, R2 ;  /* 0x000000ffff077224 */ /* 0x000fe400078e0002 */
[----:B0-----:R-:W-:Y:S01]  /*1770*/  IMAD.U32 R4, RZ, RZ, UR4 ;  /* 0x00000004ff047e24 */ /* 0x001fe2000f8e00ff */
[----:B------:R-:W-:Y:S01]  /*1780*/  MOV R5, UR5 ;  /* 0x0000000500057c02 */ /* 0x000fe20008000f00 */
[----:B--2---:R0:W2:Y:S02]  /*1790*/  F2F.F64.F32 R10, R0 ;  /* 0x00000000000a7310 */ /* 0x0040a40000201800 */
[----:B0-----:R-:W-:Y:S01]  /*17a0*/  P2R R0, PR, RZ, 0x1 ;  /* 0x00000001ff007803 */ /* 0x001fe20000000000 */
[----:B-12---:R0:W-:Y:S06]  /*17b0*/  STL.64 [R1], R10 ;  /* 0x0000000a01007387 */ /* 0x0061ec0000100a00 */
[----:B------:R-:W-:-:S07]  /*17c0*/  LEPC R20, `(.L_x_281) ;  /* 0x000000001014794e */ /* 0x000fce0000000000 */
[----:B0-----:R-:W-:Y:S05]  /*17d0*/  CALL.ABS.NOINC R8 ;  /* 0x0000000008007343 */ /* 0x001fea0003c00000 */
.L_x_281:
[----:B------:R-:W-:Y:S02]  /*17e0*/  ISETP.NE.AND P6, PT, R23, RZ, PT ;  /* 0x000000ff1700720c */ /* 0x000fe40003fc5270 */
[----:B------:R-:W-:-:S04]  /*17f0*/  IADD3 R16, P0, PT, R16, 0x4, RZ ;  /* 0x0000000410107810 */ /* 0x000fc80007f1e0ff */
[----:B------:R-:W-:-:S07]  /*1800*/  IADD3.X R17, PT, PT, RZ, R17, RZ, P0, !PT ;  /* 0x00000011ff117210 */ /* 0x000fce00007fe4ff */
[----:B------:R-:W-:Y:S05]  /*1810*/  @P6 BRA `(.L_x_282) ;  /* 0xfffffffc00b46947 */ /* 0x000fea000383ffff */
.L_x_266:
[----:B0-----:R-:W-:Y:S05]  /*1820*/  BSYNC.RECONVERGENT B6 ;  /* 0x0000000000067941 */ /* 0x001fea0003800200 */
.L_x_247:
        /* <DEDUP_REMOVED lines=8> */
.L_x_283:
[----:B------:R-:W-:Y:S05]  /*18b0*/  EXIT ;  /* 0x000000000000794d */ /* 0x000fea0003800000 */
.L_x_284:
        /* <DEDUP_REMOVED lines=12> */
.L_x_330:


//--------------------- .text._Z12print2DArrayPfii --------------------------
	.section	.text._Z12print2DArrayPfii,"ax",@progbits
	.align	128
        .global         _Z12print2DArrayPfii
        .type           _Z12print2DArrayPfii,@function
        .size           _Z12print2DArrayPfii,(.L_x_331 - _Z12print2DArrayPfii)
        .other          _Z12print2DArrayPfii,@"STO_CUDA_ENTRY STV_DEFAULT"
_Z12print2DArrayPfii:
.text._Z12print2DArrayPfii:
[----:B------:R-:W0:Y:S08]  /*0000*/  LDC R1, c[0x0][0x37c] ;  /* 0x0000df00ff017b82 */ /* 0x000e300000000800 */
[----:B------:R-:W1:Y:S01]  /*0010*/  LDC.64 R22, c[0x0][0x388] ;  /* 0x0000e200ff167b82 */ /* 0x000e620000000a00 */
[----:B------:R-:W2:Y:S01]  /*0020*/  LDCU UR4, c[0x0][0x2f8] ;  /* 0x00005f00ff0477ac */ /* 0x000ea20008000800 */
[----:B0-----:R-:W-:-:S05]  /*0030*/  VIADD R1, R1, 0xfffffff8 ;  /* 0xfffffff801017836 */ /* 0x001fca0000000000 */
[----:B--2---:R-:W-:Y:S02]  /*0040*/  IADD3 R18, P1, PT, R1, UR4, RZ ;  /* 0x0000000401127c10 */ /* 0x004fe4000ff3e0ff */
[----:B-1----:R-:W-:-:S04]  /*0050*/  VIMNMX R0, PT, PT, R22, R23, PT ;  /* 0x0000001716007248 */ /* 0x002fc80003fe0100 */
[----:B------:R-:W-:-:S13]  /*0060*/  ISETP.GE.AND P0, PT, R0, 0x1, PT ;  /* 0x000000010000780c */ /* 0x000fda0003f06270 */
[----:B------:R-:W-:Y:S05]  /*0070*/  @!P0 EXIT ;  /* 0x000000000000894d */ /* 0x000fea0003800000 */
[----:B------:R-:W0:Y:S01]  /*0080*/  LDCU.64 UR38, c[0x0][0x380] ;  /* 0x00007000ff2677ac */ /* 0x000e220008000a00 */
[----:B------:R-:W-:Y:S01]  /*0090*/  LOP3.LUT R23, R23, 0x7ffffff8, RZ, 0xc0, !PT ;  /* 0x7ffffff817177812 */ /* 0x000fe200078ec0ff */
[----:B------:R-:W-:Y:S01]  /*00a0*/  IMAD.MOV.U32 R22, RZ, RZ, RZ ;  /* 0x000000ffff167224 */ /* 0x000fe200078e00ff */
[----:B------:R-:W1:Y:S01]  /*00b0*/  LDCU UR4, c[0x0][0x2fc] ;  /* 0x00005f80ff0477ac */ /* 0x000e620008000800 */
[----:B------:R-:W2:Y:S01]  /*00c0*/  LDCU.64 UR36, c[0x0][0x358] ;  /* 0x00006b00ff2477ac */ /* 0x000ea20008000a00 */
[----:B0-----:R-:W-:Y:S01]  /*00d0*/  UIADD3 UR38, UP0, UPT, UR38, 0x10, URZ ;  /* 0x0000001026267890 */ /* 0x001fe2000ff1e0ff */
[----:B-1----:R-:W-:-:S03]  /*00e0*/  IMAD.X R2, RZ, RZ, UR4, P1 ;  /* 0x00000004ff027e24 */ /* 0x002fc600088e06ff */
[----:B--2---:R-:W-:-:S12]  /*00f0*/  UIADD3.X UR39, UPT, UPT, URZ, UR39, URZ, UP0, !UPT ;  /* 0x00000027ff277290 */ /* 0x004fd800087fe4ff */
.L_x_320:
[----:B------:R-:W0:Y:S01]  /*0100*/  LDCU.64 UR4, c[0x0][0x388] ;  /* 0x00007100ff0477ac */ /* 0x000e220008000a00 */
[----:B------:R-:W-:Y:S01]  /*0110*/  IMAD.MOV.U32 R26, RZ, RZ, RZ ;  /* 0x000000ffff1a7224 */ /* 0x000fe200078e00ff */
[----:B0-----:R-:W-:Y:S02]  /*0120*/  UISETP.GE.U32.AND UP0, UPT, UR5, 0x8, UPT ;  /* 0x000000080500788c */ /* 0x001fe4000bf06070 */
[C---:B------:R-:W-:Y:S02]  /*0130*/  IMAD R19, R22.reuse, UR5, RZ ;  /* 0x0000000516137c24 */ /* 0x040fe4000f8e02ff */
[----:B------:R-:W-:-:S05]  /*0140*/  VIADD R22, R22, 0x1 ;  /* 0x0000000116167836 */ /* 0x000fca0000000000 */
[----:B------:R-:W-:-:S04]  /*0150*/  ISETP.NE.AND P0, PT, R22, UR4, PT ;  /* 0x0000000416007c0c */ /* 0x000fc8000bf05270 */
[----:B------:R-:W-:Y:S01]  /*0160*/  P2R R24, PR, RZ, 0x1 ;  /* 0x00000001ff187803 */ /* 0x000fe20000000000 */
[----:B------:R-:W-:Y:S08]  /*0170*/  BRA.U !UP0, `(.L_x_285) ;  /* 0x0000000908387547 */ /* 0x000ff0000b800000 */
[----:B------:R-:W-:Y:S01]  /*0180*/  MOV R4, UR38 ;  /* 0x0000002600047c02 */ /* 0x000fe20008000f00 */
[----:B------:R-:W-:Y:S01]  /*0190*/  IMAD.U32 R5, RZ, RZ, UR39 ;  /* 0x00000027ff057e24 */ /* 0x000fe2000f8e00ff */
[----:B------:R-:W-:Y:S01]  /*01a0*/  BSSY.RECONVERGENT B7, `(.L_x_286) ;  /* 0x000008a000077945 */ /* 0x000fe20003800200 */
[----:B------:R-:W-:Y:S02]  /*01b0*/  IMAD.MOV R25, RZ, RZ, -R23 ;  /* 0x000000ffff197224 */ /* 0x000fe400078e0a17 */
[----:B------:R-:W-:-:S04]  /*01c0*/  IMAD.WIDE.U32 R4, R19, 0x4, R4 ;  /* 0x0000000413047825 */ /* 0x000fc800078e0004 */
[----:B------:R-:W-:Y:S02]  /*01d0*/  IMAD.MOV.U32 R16, RZ, RZ, R4 ;  /* 0x000000ffff107224 */ /* 0x000fe400078e0004 */
[----:B------:R-:W-:-:S07]  /*01e0*/  IMAD.MOV.U32 R17, RZ, RZ, R5 ;  /* 0x000000ffff117224 */ /* 0x000fce00078e0005 */
.L_x_303:
[----:B------:R-:W2:Y:S01]  /*01f0*/  LDG.E R10, desc[UR36][R16.64+-0x10] ;  /* 0xfffff024100a7981 */ /* 0x000ea2000c1e1900 */
[----:B------:R-:W-:Y:S01]  /*0200*/  BSSY.RECONVERGENT B6, `(.L_x_287) ;  /* 0x000000e000067945 */ /* 0x000fe20003800200 */
[----:B--2---:R-:W-:-:S13]  /*0210*/  FSETP.NEU.AND P0, PT, R10, RZ, PT ;  /* 0x000000ff0a00720b */ /* 0x004fda0003f0d000 */
[----:B------:R-:W-:Y:S05]  /*0220*/  @!P0 BRA `(.L_x_288) ;  /* 0x00000000002c8947 */ /* 0x000fea0003800000 */
[----:B------:R-:W0:Y:S01]  /*0230*/  F2F.F64.F32 R10, R10 ;  /* 0x0000000a000a7310 */ /* 0x000e220000201800 */
[----:B------:R-:W-:Y:S01]  /*0240*/  MOV R8, 0x30 ;  /* 0x0000003000087802 */ /* 0x000fe20000000f00 */
[----:B------:R-:W1:Y:S01]  /*0250*/  LDCU.64 UR4, c[0x4][URZ] ;  /* 0x01000000ff0477ac */ /* 0x000e620008000a00 */
[----:B------:R-:W-:Y:S02]  /*0260*/  IMAD.MOV.U32 R6, RZ, RZ, R18 ;  /* 0x000000ffff067224 */ /* 0x000fe400078e0012 */
[----:B------:R-:W-:Y:S02]  /*0270*/  IMAD.MOV.U32 R7, RZ, RZ, R2 ;  /* 0x000000ffff077224 */ /* 0x000fe400078e0002 */
[----:B------:R-:W2:Y:S01]  /*0280*/  LDC.64 R8, c[0x4][R8] ;  /* 0x0100000008087b82 */ /* 0x000ea20000000a00 */
[----:B0-----:R0:W-:Y:S01]  /*0290*/  STL.64 [R1], R10 ;  /* 0x0000000a01007387 */ /* 0x0011e20000100a00 */
[----:B-1----:R-:W-:Y:S01]  /*02a0*/  IMAD.U32 R4, RZ, RZ, UR4 ;  /* 0x00000004ff047e24 */ /* 0x002fe2000f8e00ff */
[----:B------:R-:W-:-:S07]  /*02b0*/  MOV R5, UR5 ;  /* 0x0000000500057c02 */ /* 0x000fce0008000f00 */
[----:B------:R-:W-:-:S07]  /*02c0*/  LEPC R20, `(.L_x_288) ;  /* 0x000000001014794e */ /* 0x000fce0000000000 */
[----:B0-2---:R-:W-:Y:S05]  /*02d0*/  CALL.ABS.NOINC R8 ;  /* 0x0000000008007343 */ /* 0x005fea0003c00000 */
.L_x_288:
[----:B------:R-:W-:Y:S05]  /*02e0*/  BSYNC.RECONVERGENT B6 ;  /* 0x0000000000067941 */ /* 0x000fea0003800200 */
.L_x_287:
[----:B------:R-:W2:Y:S01]  /*02f0*/  LDG.E R10, desc[UR36][R16.64+-0xc] ;  /* 0xfffff424100a7981 */ /* 0x000ea2000c1e1900 */
[----:B------:R-:W-:Y:S01]  /*0300*/  BSSY.RECONVERGENT B6, `(.L_x_289) ;  /* 0x000000e000067945 */ /* 0x000fe20003800200 */
[----:B--2---:R-:W-:-:S13]  /*0310*/  FSETP.NEU.AND P0, PT, R10, RZ, PT ;  /* 0x000000ff0a00720b */ /* 0x004fda0003f0d000 */
[----:B------:R-:W-:Y:S05]  /*0320*/  @!P0 BRA `(.L_x_290) ;  /* 0x00000000002c8947 */ /* 0x000fea0003800000 */
[----:B------:R-:W0:Y:S01]  /*0330*/  F2F.F64.F32 R10, R10 ;  /* 0x0000000a000a7310 */ /* 0x000e220000201800 */
[----:B------:R-:W-:Y:S01]  /*0340*/  MOV R8, 0x30 ;  /* 0x0000003000087802 */ /* 0x000fe20000000f00 */
[----:B------:R-:W1:Y:S01]  /*0350*/  LDCU.64 UR4, c[0x4][URZ] ;  /* 0x01000000ff0477ac */ /* 0x000e620008000a00 */
[----:B------:R-:W-:Y:S01]  /*0360*/  IMAD.MOV.U32 R6, RZ, RZ, R18 ;  /* 0x000000ffff067224 */ /* 0x000fe200078e0012 */
[----:B------:R-:W-:-:S03]  /*0370*/  MOV R7, R2 ;  /* 0x0000000200077202 */ /* 0x000fc60000000f00 */
[----:B------:R-:W2:Y:S01]  /*0380*/  LDC.64 R8, c[0x4][R8] ;  /* 0x0100000008087b82 */ /* 0x000ea20000000a00 */
[----:B0-----:R0:W-:Y:S01]  /*0390*/  STL.64 [R1], R10 ;  /* 0x0000000a01007387 */ /* 0x0011e20000100a00 */
[----:B-1----:R-:W-:Y:S02]  /*03a0*/  IMAD.U32 R4, RZ, RZ, UR4 ;  /* 0x00000004ff047e24 */ /* 0x002fe4000f8e00ff */
[----:B------:R-:W-:-:S07]  /*03b0*/  IMAD.U32 R5, RZ, RZ, UR5 ;  /* 0x00000005ff057e24 */ /* 0x000fce000f8e00ff */
[----:B------:R-:W-:-:S07]  /*03c0*/  LEPC R20, `(.L_x_290) ;  /* 0x000000001014794e */ /* 0x000fce0000000000 */
[----:B0-2---:R-:W-:Y:S05]  /*03d0*/  CALL.ABS.NOINC R8 ;  /* 0x0000000008007343 */ /* 0x005fea0003c00000 */
.L_x_290:
[----:B------:R-:W-:Y:S05]  /*03e0*/  BSYNC.RECONVERGENT B6 ;  /* 0x0000000000067941 */ /* 0x000fea0003800200 */
.L_x_289:
        /* <DEDUP_REMOVED lines=11> */
[----:B-1----:R-:W-:Y:S02]  /*04a0*/  IMAD.U32 R4, RZ, RZ, UR4 ;  /* 0x00000004ff047e24 */ /* 0x002fe4000f8e00ff */
[----:B------:R-:W-:-:S07]  /*04b0*/  IMAD.U32 R5, RZ, RZ, UR5 ;  /* 0x00000005ff057e24 */ /* 0x000fce000f8e00ff */
[----:B------:R-:W-:-:S07]  /*04c0*/  LEPC R20, `(.L_x_292) ;  /* 0x000000001014794e */ /* 0x000fce0000000000 */
[----:B0-2---:R-:W-:Y:S05]  /*04d0*/  CALL.ABS.NOINC R8 ;  /* 0x0000000008007343 */ /* 0x005fea0003c00000 */
.L_x_292:
[----:B------:R-:W-:Y:S05]  /*04e0*/  BSYNC.RECONVERGENT B6 ;  /* 0x0000000000067941 */ /* 0x000fea0003800200 */
.L_x_291:
        /* <DEDUP_REMOVED lines=15> */
.L_x_294:
[----:B------:R-:W-:Y:S05]  /*05e0*/  BSYNC.RECONVERGENT B6 ;  /* 0x0000000000067941 */ /* 0x000fea0003800200 */
.L_x_293:
        /* <DEDUP_REMOVED lines=15> */
.L_x_296:
[----:B------:R-:W-:Y:S05]  /*06e0*/  BSYNC.RECONVERGENT B6 ;  /* 0x0000000000067941 */ /* 0x000fea0003800200 */
.L_x_295:
        /* <DEDUP_REMOVED lines=15> */
.L_x_298:
[----:B------:R-:W-:Y:S05]  /*07e0*/  BSYNC.RECONVERGENT B6 ;  /* 0x0000000000067941 */ /* 0x000fea0003800200 */
.L_x_297:
        /* <DEDUP_REMOVED lines=15> */
.L_x_300:
[----:B------:R-:W-:Y:S05]  /*08e0*/  BSYNC.RECONVERGENT B6 ;  /* 0x0000000000067941 */ /* 0x000fea0003800200 */
.L_x_299:
        /* <DEDUP_REMOVED lines=15> */
.L_x_302:
[----:B------:R-:W-:Y:S05]  /*09e0*/  BSYNC.RECONVERGENT B6 ;  /* 0x0000000000067941 */ /* 0x000fea0003800200 */
.L_x_301:
[----:B------:R-:W-:Y:S01]  /*09f0*/  VIADD R25, R25, 0x8 ;  /* 0x0000000819197836 */ /* 0x000fe20000000000 */
[----:B------:R-:W-:-:S04]  /*0a00*/  IADD3 R16, P1, PT, R16, 0x20, RZ ;  /* 0x0000002010107810 */ /* 0x000fc80007f3e0ff */
[----:B------:R-:W-:Y:S01]  /*0a10*/  ISETP.NE.AND P0, PT, R25, RZ, PT ;  /* 0x000000ff1900720c */ /* 0x000fe20003f05270 */
[----:B------:R-:W-:-:S12]  /*0a20*/  IMAD.X R17, RZ, RZ, R17, P1 ;  /* 0x000000ffff117224 */ /* 0x000fd800008e0611 */
[----:B------:R-:W-:Y:S05]  /*0a30*/  @P0 BRA `(.L_x_303) ;  /* 0xfffffff400ec0947 */ /* 0x000fea000383ffff */
[----:B------:R-:W-:Y:S05]  /*0a40*/  BSYNC.RECONVERGENT B7 ;  /* 0x0000000000077941 */ /* 0x000fea0003800200 */
.L_x_286:
[----:B------:R-:W-:-:S07]  /*0a50*/  IMAD.MOV.U32 R26, RZ, RZ, R23 ;  /* 0x000000ffff1a7224 */ /* 0x000fce00078e0017 */
.L_x_285:
[----:B------:R-:W0:Y:S02]  /*0a60*/  LDCU UR4, c[0x0][0x38c] ;  /* 0x00007180ff0477ac */ /* 0x000e240008000800 */
[----:B0-----:R-:W-:-:S04]  /*0a70*/  ULOP3.LUT UR4, UR4, 0x7, URZ, 0xc0, !UPT ;  /* 0x0000000704047892 */ /* 0x001fc8000f8ec0ff */
[----:B------:R-:W-:-:S09]  /*0a80*/  UISETP.NE.AND UP0, UPT, UR4, URZ, UPT ;  /* 0x000000ff0400728c */ /* 0x000fd2000bf05270 */
[----:B------:R-:W-:Y:S05]  /*0a90*/  BRA.U !UP0, `(.L_x_304) ;  /* 0x0000000908447547 */ /* 0x000fea000b800000 */
[----:B------:R-:W-:-:S04]  /*0aa0*/  UIADD3 UR4, UPT, UPT, UR4, -0x1, URZ ;  /* 0xffffffff04047890 */ /* 0x000fc8000fffe0ff */
[----:B------:R-:W-:-:S09]  /*0ab0*/  UISETP.GE.U32.AND UP0, UPT, UR4, 0x3, UPT ;  /* 0x000000030400788c */ /* 0x000fd2000bf06070 */
[----:B------:R-:W-:Y:S05]  /*0ac0*/  BRA.U !UP0, `(.L_x_305) ;  /* 0x0000000508247547 */ /* 0x000fea000b800000 */
[----:B------:R-:W0:Y:S01]  /*0ad0*/  LDC.64 R10, c[0x0][0x380] ;  /* 0x0000e000ff0a7b82 */ /* 0x000e220000000a00 */
[----:B------:R-:W-:-:S04]  /*0ae0*/  IMAD.IADD R3, R19, 0x1, R26 ;  /* 0x0000000113037824 */ /* 0x000fc800078e021a */
[----:B0-----:R-:W-:-:S06]  /*0af0*/  IMAD.WIDE.U32 R10, R3, 0x4, R10 ;  /* 0x00000004030a7825 */ /* 0x001fcc00078e000a */
        /* <DEDUP_REMOVED lines=11> */
[----:B-1----:R-:W-:Y:S01]  /*0bb0*/  MOV R4, UR4 ;  /* 0x0000000400047c02 */ /* 0x002fe20008000f00 */
[----:B------:R-:W-:-:S07]  /*0bc0*/  IMAD.U32 R5, RZ, RZ, UR5 ;  /* 0x00000005ff057e24 */ /* 0x000fce000f8e00ff */
[----:B------:R-:W-:-:S07]  /*0bd0*/  LEPC R20, `(.L_x_307) ;  /* 0x000000001014794e */ /* 0x000fce0000000000 */
[----:B0-2---:R-:W-:Y:S05]  /*0be0*/  CALL.ABS.NOINC R8 ;  /* 0x0000000008007343 */ /* 0x005fea0003c00000 */
.L_x_307:
[----:B------:R-:W-:Y:S05]  /*0bf0*/  BSYNC.RECONVERGENT B6 ;  /* 0x0000000000067941 */ /* 0x000fea0003800200 */
.L_x_306:
[----:B------:R-:W0:Y:S01]  /*0c00*/  LDCU.64 UR4, c[0x0][0x380] ;  /* 0x00007000ff0477ac */ /* 0x000e220008000a00 */
[----:B------:R-:W-:-:S05]  /*0c10*/  IADD3 R0, P0, PT, R19, R26, RZ ;  /* 0x0000001a13007210 */ /* 0x000fca0007f1e0ff */
[----:B------:R-:W-:Y:S01]  /*0c20*/  IMAD.X R3, RZ, RZ, RZ, P0 ;  /* 0x000000ffff037224 */ /* 0x000fe200000e06ff */
[----:B0-----:R-:W-:-:S04]  /*0c30*/  LEA R16, P0, R0, UR4, 0x2 ;  /* 0x0000000400107c11 */ /* 0x001fc8000f8010ff */
[----:B------:R-:W-:-:S05]  /*0c40*/  LEA.HI.X R17, R0, UR5, R3, 0x2, P0 ;  /* 0x0000000500117c11 */ /* 0x000fca00080f1403 */
        /* <DEDUP_REMOVED lines=15> */
.L_x_309:
[----:B------:R-:W-:Y:S05]  /*0d40*/  BSYNC.RECONVERGENT B6 ;  /* 0x0000000000067941 */ /* 0x000fea0003800200 */
.L_x_308:
        /* <DEDUP_REMOVED lines=15> */
.L_x_311:
[----:B------:R-:W-:Y:S05]  /*0e40*/  BSYNC.RECONVERGENT B6 ;  /* 0x0000000000067941 */ /* 0x000fea0003800200 */
.L_x_310:
[----:B------:R-:W2:Y:S01]  /*0e50*/  LDG.E R10, desc[UR36][R16.64+0xc] ;  /* 0x00000c24100a7981 */ /* 0x000ea2000c1e1900 */
[----:B------:R-:W-:Y:S01]  /*0e60*/  BSSY.RECONVERGENT B6, `(.L_x_312) ;  /* 0x000000e000067945 */ /* 0x000fe20003800200 */
[----:B--2---:R-:W-:-:S13]  /*0e70*/  FSETP.NEU.AND P0, PT, R10, RZ, PT ;  /* 0x000000ff0a00720b */ /* 0x004fda0003f0d000 */
[----:B------:R-:W-:Y:S05]  /*0e80*/  @!P0 BRA `(.L_x_313) ;  /* 0x00000000002c8947 */ /* 0x000fea0003800000 */
[----:B------:R-:W0:Y:S01]  /*0e90*/  F2F.F64.F32 R10, R10 ;  /* 0x0000000a000a7310 */ /* 0x000e220000201800 */
[----:B------:R-:W-:Y:S01]  /*0ea0*/  MOV R8, 0x30 ;  /* 0x0000003000087802 */ /* 0x000fe20000000f00 */
[----:B------:R-:W1:Y:S01]  /*0eb0*/  LDCU.64 UR4, c[0x4][URZ] ;  /* 0x01000000ff0477ac */ /* 0x000e620008000a00 */
[----:B------:R-:W-:Y:S01]  /*0ec0*/  MOV R6, R18 ;  /* 0x0000001200067202 */ /* 0x000fe20000000f00 */
[----:B------:R-:W-:-:S03]  /*0ed0*/  IMAD.MOV.U32 R7, RZ, RZ, R2 ;  /* 0x000000ffff077224 */ /* 0x000fc600078e0002 */
[----:B------:R-:W2:Y:S01]  /*0ee0*/  LDC.64 R8, c[0x4][R8] ;  /* 0x0100000008087b82 */ /* 0x000ea20000000a00 */
[----:B0-----:R0:W-:Y:S01]  /*0ef0*/  STL.64 [R1], R10 ;  /* 0x0000000a01007387 */ /* 0x0011e20000100a00 */
[----:B-1----:R-:W-:Y:S02]  /*0f00*/  IMAD.U32 R4, RZ, RZ, UR4 ;  /* 0x00000004ff047e24 */ /* 0x002fe4000f8e00ff */
[----:B------:R-:W-:-:S07]  /*0f10*/  IMAD.U32 R5, RZ, RZ, UR5 ;  /* 0x00000005ff057e24 */ /* 0x000fce000f8e00ff */
[----:B------:R-:W-:-:S07]  /*0f20*/  LEPC R20, `(.L_x_313) ;  /* 0x000000001014794e */ /* 0x000fce0000000000 */
[----:B0-2---:R-:W-:Y:S05]  /*0f30*/  CALL.ABS.NOINC R8 ;  /* 0x0000000008007343 */ /* 0x005fea0003c00000 */
.L_x_313:
[----:B------:R-:W-:Y:S05]  /*0f40*/  BSYNC.RECONVERGENT B6 ;  /* 0x0000000000067941 */ /* 0x000fea0003800200 */
.L_x_312:
[----:B------:R-:W-:-:S07]  /*0f50*/  VIADD R26, R26, 0x4 ;  /* 0x000000041a1a7836 */ /* 0x000fce0000000000 */
.L_x_305:
[----:B------:R-:W0:Y:S01]  /*0f60*/  LDCU UR4, c[0x0][0x38c] ;  /* 0x00007180ff0477ac */ /* 0x000e220008000800 */
[----:B------:R-:W-:Y:S01]  /*0f70*/  BSSY.RECONVERGENT B7, `(.L_x_304) ;  /* 0x0000043000077945 */ /* 0x000fe20003800200 */
[----:B0-----:R-:W-:-:S04]  /*0f80*/  ULOP3.LUT UR4, UR4, 0x3, URZ, 0xc0, !UPT ;  /* 0x0000000304047892 */ /* 0x001fc8000f8ec0ff */
[----:B------:R-:W-:-:S09]  /*0f90*/  UISETP.NE.AND UP0, UPT, UR4, URZ, UPT ;  /* 0x000000ff0400728c */ /* 0x000fd2000bf05270 */
[----:B------:R-:W-:Y:S05]  /*0fa0*/  BRA.U !UP0, `(.L_x_314) ;  /* 0x0000000108fc7547 */ /* 0x000fea000b800000 */
[----:B------:R-:W-:-:S09]  /*0fb0*/  UISETP.NE.AND UP0, UPT, UR4, 0x1, UPT ;  /* 0x000000010400788c */ /* 0x000fd2000bf05270 */
[----:B------:R-:W-:Y:S05]  /*0fc0*/  BRA.U !UP0, `(.L_x_315) ;  /* 0x0000000108a47547 */ /* 0x000fea000b800000 */
[----:B------:R-:W0:Y:S01]  /*0fd0*/  LDC.64 R4, c[0x0][0x380] ;  /* 0x0000e000ff047b82 */ /* 0x000e220000000a00 */
[----:B------:R-:W-:-:S04]  /*0fe0*/  IMAD.IADD R3, R19, 0x1, R26 ;  /* 0x0000000113037824 */ /* 0x000fc800078e021a */
[----:B0-----:R-:W-:-:S05]  /*0ff0*/  IMAD.WIDE.U32 R4, R3, 0x4, R4 ;  /* 0x0000000403047825 */ /* 0x001fca00078e0004 */
        /* <DEDUP_REMOVED lines=15> */
.L_x_317:
[----:B------:R-:W-:Y:S05]  /*10f0*/  BSYNC.RECONVERGENT B6 ;  /* 0x0000000000067941 */ /* 0x000fea0003800200 */
.L_x_316:
        /* <DEDUP_REMOVED lines=20> */
.L_x_319:
[----:B------:R-:W-:Y:S05]  /*1240*/  BSYNC.RECONVERGENT B6 ;  /* 0x0000000000067941 */ /* 0x000fea0003800200 */
.L_x_318:
[----:B------:R-:W-:-:S07]  /*1250*/  VIADD R26, R26, 0x2 ;  /* 0x000000021a1a7836 */ /* 0x000fce0000000000 */
.L_x_315:
[----:B------:R-:W0:Y:S02]  /*1260*/  LDCU UR4, c[0x0][0x38c] ;  /* 0x00007180ff0477ac */ /* 0x000e240008000800 */
[----:B0-----:R-:W-:-:S09]  /*1270*/  ULOP3.LUT UP0, URZ, UR4, 0x1, URZ, 0xc0, !UPT ;  /* 0x0000000104ff7892 */ /* 0x001fd2000f80c0ff */
[----:B------:R-:W-:Y:S05]  /*1280*/  BRA.U !UP0, `(.L_x_314) ;  /* 0x0000000108447547 */ /* 0x000fea000b800000 */
[----:B------:R-:W0:Y:S01]  /*1290*/  LDC.64 R8, c[0x0][0x380] ;  /* 0x0000e000ff087b82 */ /* 0x000e220000000a00 */
[----:B------:R-:W-:-:S04]  /*12a0*/  IMAD.IADD R19, R19, 0x1, R26 ;  /* 0x0000000113137824 */ /* 0x000fc800078e021a */
[----:B0-----:R-:W-:-:S06]  /*12b0*/  IMAD.WIDE.U32 R8, R19, 0x4, R8 ;  /* 0x0000000413087825 */ /* 0x001fcc00078e0008 */
[----:B------:R-:W2:Y:S02]  /*12c0*/  LDG.E R8, desc[UR36][R8.64] ;  /* 0x0000002408087981 */ /* 0x000ea4000c1e1900 */
[----:B--2---:R-:W-:-:S13]  /*12d0*/  FSETP.NEU.AND P0, PT, R8, RZ, PT ;  /* 0x000000ff0800720b */ /* 0x004fda0003f0d000 */
[----:B------:R-:W-:Y:S05]  /*12e0*/  @!P0 BRA `(.L_x_314) ;  /* 0x00000000002c8947 */ /* 0x000fea0003800000 */
[----:B------:R-:W0:Y:S01]  /*12f0*/  F2F.F64.F32 R8, R8 ;  /* 0x0000000800087310 */ /* 0x000e220000201800 */
[----:B------:R-:W-:Y:S01]  /*1300*/  MOV R0, 0x30 ;  /* 0x0000003000007802 */ /* 0x000fe20000000f00 */
[----:B------:R-:W1:Y:S01]  /*1310*/  LDCU.64 UR4, c[0x4][URZ] ;  /* 0x01000000ff0477ac */ /* 0x000e620008000a00 */
[----:B------:R-:W-:Y:S02]  /*1320*/  IMAD.MOV.U32 R6, RZ, RZ, R18 ;  /* 0x000000ffff067224 */ /* 0x000fe400078e0012 */
[----:B------:R2:W3:Y:S01]  /*1330*/  LDC.64 R10, c[0x4][R0] ;  /* 0x01000000000a7b82 */ /* 0x0004e20000000a00 */
[----:B------:R-:W-:Y:S01]  /*1340*/  IMAD.MOV.U32 R7, RZ, RZ, R2 ;  /* 0x000000ffff077224 */ /* 0x000fe200078e0002 */
[----:B0-----:R2:W-:Y:S01]  /*1350*/  STL.64 [R1], R8 ;  /* 0x0000000801007387 */ /* 0x0015e20000100a00 */
[----:B-1----:R-:W-:Y:S01]  /*1360*/  MOV R4, UR4 ;  /* 0x0000000400047c02 */ /* 0x002fe20008000f00 */
[----:B------:R-:W-:-:S07]  /*1370*/  IMAD.U32 R5, RZ, RZ, UR5 ;  /* 0x00000005ff057e24 */ /* 0x000fce000f8e00ff */
[----:B------:R-:W-:-:S07]  /*1380*/  LEPC R20, `(.L_x_314) ;  /* 0x000000001014794e */ /* 0x000fce0000000000 */
[----:B--23--:R-:W-:Y:S05]  /*1390*/  CALL.ABS.NOINC R10 ;  /* 0x000000000a007343 */ /* 0x00cfea0003c00000 */
.L_x_314:
[----:B------:R-:W-:Y:S05]  /*13a0*/  BSYNC.RECONVERGENT B7 ;  /* 0x0000000000077941 */ /* 0x000fea0003800200 */
.L_x_304:
[----:B------:R-:W-:-:S13]  /*13b0*/  ISETP.NE.AND P0, PT, R24, RZ, PT ;  /* 0x000000ff1800720c */ /* 0x000fda0003f05270 */
[----:B------:R-:W-:Y:S05]  /*13c0*/  @P0 BRA `(.L_x_320) ;  /* 0xffffffec004c0947 */ /* 0x000fea000383ffff */
[----:B------:R-:W-:Y:S05]  /*13d0*/  EXIT ;  /* 0x000000000000794d */ /* 0x000fea0003800000 */
.L_x_321:
        /* <DEDUP_REMOVED lines=10> */
.L_x_331:


//--------------------- .nv.global.init           --------------------------
	.section	.nv.global.init,"aw",@progbits
.nv.global.init:
	.type		$str$2,@object
	.size		$str$2,($str - $str$2)
$str$2:
        /*0000*/ 	.byte	0x0a, 0x00
	.type		$str,@object
	.size		$str,($str$1 - $str)
$str:
        /*0002*/ 	.byte	0x25, 0x66, 0x0a, 0x00
	.type		$str$1,@object
	.size		$str$1,($str$5 - $str$1)
$str$1:
        /*0006*/ 	.byte	0x25, 0x66, 0x20, 0x00
	.type		$str$5,@object
	.size		$str$5,($str$3 - $str$5)
$str$5:
        /*000a*/ 	.byte	0x25, 0x64, 0x20, 0x00
	.type		$str$3,@object
	.size		$str$3,($str$4 - $str$3)
$str$3:
        /*000e*/ 	.byte	0x5a, 0x65, 0x72, 0x6f, 0x65, 0x73, 0x20, 0x25, 0x64, 0x0a, 0x00
	.type		$str$4,@object
	.size		$str$4,(.L_4 - $str$4)
$str$4:
        /*0019*/ 	.byte	0x4e, 0x6f, 0x6e, 0x2d, 0x7a, 0x65, 0x72, 0x6f, 0x65, 0x73, 0x20, 0x25, 0x64, 0x0a, 0x00
.L_4:


//--------------------- .nv.shared.reserved.0     --------------------------
	.section	.nv.shared.reserved.0,"aw",@nobits
	.weak		__nv_reservedSMEM_offset_0_alias
	.size		__nv_reservedSMEM_offset_0_alias, 0, 64
	.other		__nv_reservedSMEM_offset_0_alias,@"STO_CUDA_RESERVED_SHARED STV_DEFAULT"
__nv_reservedSMEM_offset_0_alias:
	.zero		0
	.zero		64


//--------------------- .nv.constant0._Z6updatePfS_S_S_S_S_S_S_fiiii --------------------------
	.section	.nv.constant0._Z6updatePfS_S_S_S_S_S_S_fiiii,"a",@progbits
	.sectionflags	@""
	.align	4
.nv.constant0._Z6updatePfS_S_S_S_S_S_S_fiiii:
	.zero		980


//--------------------- .nv.constant0._Z20backward_propagationPfS_S_S_S_S_S_S_S_S_S_S_S_iiiii --------------------------
	.section	.nv.constant0._Z20backward_propagationPfS_S_S_S_S_S_S_S_S_S_S_S_iiiii,"a",@progbits
	.sectionflags	@""
	.align	4
.nv.constant0._Z20backward_propagationPfS_S_S_S_S_S_S_S_S_S_S_S_iiiii:
	.zero		1020


//--------------------- .nv.constant0._Z19forward_propagationPfS_S_S_S_S_S_S_S_S_iiii --------------------------
	.section	.nv.constant0._Z19forward_propagationPfS_S_S_S_S_S_S_S_S_iiii,"a",@progbits
	.sectionflags	@""
	.align	4
.nv.constant0._Z19forward_propagationPfS_S_S_S_S_S_S_S_S_iiii:
	.zero		992


//--------------------- .nv.constant0._Z2CPPfiii  --------------------------
	.section	.nv.constant0._Z2CPPfiii,"a",@progbits
	.sectionflags	@""
	.align	4
.nv.constant0._Z2CPPfiii:
	.zero		916


//--------------------- .nv.constant0._Z8printIntPii --------------------------
	.section	.nv.constant0._Z8printIntPii,"a",@progbits
	.sectionflags	@""
	.align	4
.nv.constant0._Z8printIntPii:
	.zero		908


//--------------------- .nv.constant0._Z14print_ArrayNO0Pfi --------------------------
	.section	.nv.constant0._Z14print_ArrayNO0Pfi,"a",@progbits
	.sectionflags	@""
	.align	4
.nv.constant0._Z14print_ArrayNO0Pfi:
	.zero		908


//--------------------- .nv.constant0._Z11print_ArrayPfi --------------------------
	.section	.nv.constant0._Z11print_ArrayPfi,"a",@progbits
	.sectionflags	@""
	.align	4
.nv.constant0._Z11print_ArrayPfi:
	.zero		908


//--------------------- .nv.constant0._Z12print2DArrayPfii --------------------------
	.section	.nv.constant0._Z12print2DArrayPfii,"a",@progbits
	.sectionflags	@""
	.align	4
.nv.constant0._Z12print2DArrayPfii:
	.zero		912


//--------------------- SYMBOLS --------------------------

	.type		.nv.reservedSmem.offset0,@object
	.size		.nv.reservedSmem.offset0,0x4
	.type		vprintf,@function
